//
// Generated by NVIDIA NVVM Compiler
//
// Compiler Build ID: CL-36424714
// Cuda compilation tools, release 13.0, V13.0.88
// Based on NVVM 20.0.0
//

.version 9.0
.target sm_100
.address_size 64

	// .globl	_Z9af_ang_vlPdPKdS1_S1_S1_S1_S1_S1_
.func  (.param .align 16 .b8 func_retval0[16]) __internal_trig_reduction_slowpathd
(
	.param .b64 __internal_trig_reduction_slowpathd_param_0
)
;
.func  (.param .b64 func_retval0) __internal_accurate_pow
(
	.param .b64 __internal_accurate_pow_param_0
)
;
.const .align 8 .b8 box_min[24];
.const .align 8 .b8 box_max[24];
.const .align 8 .f64 sigt;
.const .align 4 .u32 dims;
.const .align 4 .u32 scatteringType;
.const .align 8 .f64 g_up;
.const .align 8 .f64 g_down1;
.const .align 8 .f64 g_down2;
.const .align 8 .f64 fw;
.const .align 4 .u32 nAmpfunc;
.const .align 4 .u32 af_ang_vl_maxDim;
.const .align 4 .b8 af_ang_vl_dimProd[128];
.const .align 4 .b8 af_ang_vl_inDimProd[1280];
.const .align 4 .u32 el_maxDim;
.const .align 4 .b8 el_dimProd[128];
.const .align 4 .b8 el_inDimProd[1280];
.const .align 4 .u32 ff_scattering_maxDim;
.const .align 4 .b8 ff_scattering_dimProd[128];
.const .align 4 .b8 ff_scattering_inDimProd[1280];
.const .align 4 .u32 refocus_maxDim;
.const .align 4 .b8 refocus_dimProd[128];
.const .align 4 .b8 refocus_inDimProd[1280];
.const .align 4 .u32 refocus_ffElements;
.const .align 4 .u32 ff_corrParamNum;
.global .align 8 .b8 __cudart_i2opi_d[144] = {8, 93, 141, 31, 177, 95, 251, 107, 234, 146, 82, 138, 247, 57, 7, 61, 123, 241, 229, 235, 199, 186, 39, 117, 45, 234, 95, 158, 102, 63, 70, 79, 183, 9, 203, 39, 207, 126, 54, 109, 31, 109, 10, 90, 139, 17, 47, 239, 15, 152, 5, 222, 255, 151, 248, 31, 59, 40, 249, 189, 139, 95, 132, 156, 244, 57, 83, 131, 57, 214, 145, 57, 65, 126, 95, 180, 38, 112, 156, 233, 132, 68, 187, 46, 245, 53, 130, 232, 62, 167, 41, 177, 28, 235, 29, 254, 28, 146, 209, 9, 234, 46, 73, 6, 224, 210, 77, 66, 58, 110, 36, 183, 97, 197, 187, 222, 171, 99, 81, 254, 65, 144, 67, 60, 153, 149, 98, 219, 192, 221, 52, 245, 209, 87, 39, 252, 41, 21, 68, 78, 110, 131, 249, 162};

.visible .entry _Z9af_ang_vlPdPKdS1_S1_S1_S1_S1_S1_(
	.param .u64 .ptr .align 1 _Z9af_ang_vlPdPKdS1_S1_S1_S1_S1_S1__param_0,
	.param .u64 .ptr .align 1 _Z9af_ang_vlPdPKdS1_S1_S1_S1_S1_S1__param_1,
	.param .u64 .ptr .align 1 _Z9af_ang_vlPdPKdS1_S1_S1_S1_S1_S1__param_2,
	.param .u64 .ptr .align 1 _Z9af_ang_vlPdPKdS1_S1_S1_S1_S1_S1__param_3,
	.param .u64 .ptr .align 1 _Z9af_ang_vlPdPKdS1_S1_S1_S1_S1_S1__param_4,
	.param .u64 .ptr .align 1 _Z9af_ang_vlPdPKdS1_S1_S1_S1_S1_S1__param_5,
	.param .u64 .ptr .align 1 _Z9af_ang_vlPdPKdS1_S1_S1_S1_S1_S1__param_6,
	.param .u64 .ptr .align 1 _Z9af_ang_vlPdPKdS1_S1_S1_S1_S1_S1__param_7
)
{
	.local .align 16 .b8 	__local_depot0[128];
	.reg .b64 	%SP;
	.reg .b64 	%SPL;
	.reg .pred 	%p<70>;
	.reg .b32 	%r<316>;
	.reg .b64 	%rd<95>;
	.reg .b64 	%fd<258>;

	mov.u64 	%SPL, __local_depot0;
	ld.param.u64 	%rd14, [_Z9af_ang_vlPdPKdS1_S1_S1_S1_S1_S1__param_1];
	ld.param.u64 	%rd15, [_Z9af_ang_vlPdPKdS1_S1_S1_S1_S1_S1__param_2];
	ld.param.u64 	%rd16, [_Z9af_ang_vlPdPKdS1_S1_S1_S1_S1_S1__param_3];
	ld.param.u64 	%rd17, [_Z9af_ang_vlPdPKdS1_S1_S1_S1_S1_S1__param_5];
	ld.param.u64 	%rd18, [_Z9af_ang_vlPdPKdS1_S1_S1_S1_S1_S1__param_6];
	cvta.to.global.u64 	%rd1, %rd14;
	cvta.to.global.u64 	%rd2, %rd18;
	cvta.to.global.u64 	%rd3, %rd16;
	cvta.to.global.u64 	%rd4, %rd17;
	cvta.to.global.u64 	%rd5, %rd15;
	add.u64 	%rd6, %SPL, 0;
	mov.u32 	%r88, %ctaid.x;
	mov.u32 	%r89, %ntid.x;
	mov.u32 	%r90, %tid.x;
	mad.lo.s32 	%r1, %r88, %r89, %r90;
	ld.const.u32 	%r2, [af_ang_vl_maxDim];
	add.s32 	%r3, %r2, -1;
	mul.wide.u32 	%rd20, %r3, 4;
	mov.u64 	%rd21, af_ang_vl_dimProd;
	add.s64 	%rd22, %rd21, %rd20;
	ld.const.u32 	%r91, [%rd22];
	setp.ge.u32 	%p1, %r1, %r91;
	@%p1 bra 	$L__BB0_71;
	setp.eq.s32 	%p2, %r3, 0;
	mov.u32 	%r288, %r1;
	@%p2 bra 	$L__BB0_11;
	add.s32 	%r278, %r2, -2;
	setp.lt.u32 	%p3, %r278, 3;
	mov.u32 	%r285, %r3;
	mov.u32 	%r286, %r2;
	mov.u32 	%r288, %r1;
	@%p3 bra 	$L__BB0_6;
	and.b32  	%r93, %r3, -4;
	neg.s32 	%r277, %r93;
	mov.u32 	%r288, %r1;
$L__BB0_4:
	.pragma "nounroll";
	add.s32 	%r94, %r278, 1;
	add.s32 	%r95, %r278, -3;
	mul.wide.u32 	%rd23, %r278, 4;
	add.s64 	%rd25, %rd21, %rd23;
	ld.const.u32 	%r96, [%rd25];
	div.u32 	%r97, %r288, %r96;
	mul.lo.s32 	%r98, %r97, %r96;
	sub.s32 	%r99, %r288, %r98;
	mul.wide.u32 	%rd26, %r94, 4;
	add.s64 	%rd27, %rd6, %rd26;
	st.local.u32 	[%rd27], %r97;
	add.s32 	%r100, %r278, -1;
	mul.wide.u32 	%rd28, %r100, 4;
	add.s64 	%rd29, %rd21, %rd28;
	ld.const.u32 	%r101, [%rd29];
	div.u32 	%r102, %r99, %r101;
	mul.lo.s32 	%r103, %r102, %r101;
	sub.s32 	%r104, %r99, %r103;
	add.s64 	%rd30, %rd6, %rd23;
	st.local.u32 	[%rd30], %r102;
	add.s32 	%r105, %r278, -2;
	mul.wide.u32 	%rd31, %r105, 4;
	add.s64 	%rd32, %rd21, %rd31;
	ld.const.u32 	%r106, [%rd32];
	div.u32 	%r107, %r104, %r106;
	mul.lo.s32 	%r108, %r107, %r106;
	sub.s32 	%r109, %r104, %r108;
	add.s64 	%rd33, %rd6, %rd28;
	st.local.u32 	[%rd33], %r107;
	mul.wide.u32 	%rd34, %r95, 4;
	add.s64 	%rd35, %rd21, %rd34;
	ld.const.u32 	%r110, [%rd35];
	div.u32 	%r111, %r109, %r110;
	mul.lo.s32 	%r112, %r111, %r110;
	sub.s32 	%r288, %r109, %r112;
	add.s64 	%rd36, %rd6, %rd31;
	st.local.u32 	[%rd36], %r111;
	add.s32 	%r278, %r278, -4;
	add.s32 	%r277, %r277, 4;
	setp.ne.s32 	%p4, %r277, 0;
	@%p4 bra 	$L__BB0_4;
	add.s32 	%r285, %r278, 1;
	add.s32 	%r286, %r278, 2;
$L__BB0_6:
	and.b32  	%r18, %r3, 3;
	setp.eq.s32 	%p5, %r18, 0;
	@%p5 bra 	$L__BB0_11;
	setp.eq.s32 	%p6, %r18, 1;
	@%p6 bra 	$L__BB0_9;
	add.s32 	%r114, %r286, -2;
	mul.wide.u32 	%rd37, %r114, 4;
	add.s64 	%rd39, %rd21, %rd37;
	ld.const.u32 	%r115, [%rd39];
	div.u32 	%r116, %r288, %r115;
	mul.lo.s32 	%r117, %r116, %r115;
	sub.s32 	%r118, %r288, %r117;
	mul.wide.u32 	%rd40, %r285, 4;
	add.s64 	%rd41, %rd6, %rd40;
	st.local.u32 	[%rd41], %r116;
	add.s32 	%r286, %r285, -1;
	add.s32 	%r285, %r285, -2;
	mul.wide.u32 	%rd42, %r285, 4;
	add.s64 	%rd43, %rd21, %rd42;
	ld.const.u32 	%r119, [%rd43];
	div.u32 	%r120, %r118, %r119;
	mul.lo.s32 	%r121, %r120, %r119;
	sub.s32 	%r288, %r118, %r121;
	mul.wide.u32 	%rd44, %r286, 4;
	add.s64 	%rd45, %rd6, %rd44;
	st.local.u32 	[%rd45], %r120;
$L__BB0_9:
	and.b32  	%r122, %r3, 1;
	setp.eq.b32 	%p7, %r122, 1;
	not.pred 	%p8, %p7;
	@%p8 bra 	$L__BB0_11;
	add.s32 	%r123, %r286, -2;
	mul.wide.u32 	%rd46, %r123, 4;
	add.s64 	%rd48, %rd21, %rd46;
	ld.const.u32 	%r124, [%rd48];
	div.u32 	%r125, %r288, %r124;
	mul.lo.s32 	%r126, %r125, %r124;
	sub.s32 	%r288, %r288, %r126;
	mul.wide.u32 	%rd49, %r285, 4;
	add.s64 	%rd50, %rd6, %rd49;
	st.local.u32 	[%rd50], %r125;
$L__BB0_11:
	ld.const.u32 	%r128, [af_ang_vl_dimProd];
	rem.u32 	%r129, %r288, %r128;
	st.local.u32 	[%rd6], %r129;
	setp.eq.s32 	%p9, %r2, 0;
	mov.b32 	%r310, 0;
	mov.u32 	%r311, %r310;
	mov.u32 	%r312, %r310;
	mov.u32 	%r313, %r310;
	mov.u32 	%r314, %r310;
	mov.u32 	%r315, %r310;
	@%p9 bra 	$L__BB0_20;
	setp.lt.u32 	%p10, %r2, 4;
	mov.b32 	%r310, 0;
	mov.u32 	%r309, %r310;
	@%p10 bra 	$L__BB0_15;
	mov.u64 	%rd52, af_ang_vl_inDimProd;
	add.s64 	%rd93, %rd52, 384;
	and.b32  	%r309, %r2, -4;
	neg.s32 	%r289, %r309;
	mov.b32 	%r310, 0;
	mov.u64 	%rd94, %rd6;
	mov.u32 	%r311, %r310;
	mov.u32 	%r312, %r310;
	mov.u32 	%r313, %r310;
	mov.u32 	%r314, %r310;
	mov.u32 	%r315, %r310;
$L__BB0_14:
	.pragma "nounroll";
	ld.local.v4.u32 	{%r133, %r134, %r135, %r136}, [%rd94];
	ld.const.u32 	%r137, [%rd93+-384];
	mad.lo.s32 	%r138, %r133, %r137, %r315;
	ld.const.u32 	%r139, [%rd93+-256];
	mad.lo.s32 	%r140, %r133, %r139, %r314;
	ld.const.u32 	%r141, [%rd93+-128];
	mad.lo.s32 	%r142, %r133, %r141, %r313;
	ld.const.u32 	%r143, [%rd93];
	mad.lo.s32 	%r144, %r133, %r143, %r312;
	ld.const.u32 	%r145, [%rd93+128];
	mad.lo.s32 	%r146, %r133, %r145, %r311;
	ld.const.u32 	%r147, [%rd93+256];
	mad.lo.s32 	%r148, %r133, %r147, %r310;
	ld.const.u32 	%r149, [%rd93+-380];
	mad.lo.s32 	%r150, %r134, %r149, %r138;
	ld.const.u32 	%r151, [%rd93+-252];
	mad.lo.s32 	%r152, %r134, %r151, %r140;
	ld.const.u32 	%r153, [%rd93+-124];
	mad.lo.s32 	%r154, %r134, %r153, %r142;
	ld.const.u32 	%r155, [%rd93+4];
	mad.lo.s32 	%r156, %r134, %r155, %r144;
	ld.const.u32 	%r157, [%rd93+132];
	mad.lo.s32 	%r158, %r134, %r157, %r146;
	ld.const.u32 	%r159, [%rd93+260];
	mad.lo.s32 	%r160, %r134, %r159, %r148;
	ld.const.u32 	%r161, [%rd93+-376];
	mad.lo.s32 	%r162, %r135, %r161, %r150;
	ld.const.u32 	%r163, [%rd93+-248];
	mad.lo.s32 	%r164, %r135, %r163, %r152;
	ld.const.u32 	%r165, [%rd93+-120];
	mad.lo.s32 	%r166, %r135, %r165, %r154;
	ld.const.u32 	%r167, [%rd93+8];
	mad.lo.s32 	%r168, %r135, %r167, %r156;
	ld.const.u32 	%r169, [%rd93+136];
	mad.lo.s32 	%r170, %r135, %r169, %r158;
	ld.const.u32 	%r171, [%rd93+264];
	mad.lo.s32 	%r172, %r135, %r171, %r160;
	ld.const.u32 	%r173, [%rd93+-372];
	mad.lo.s32 	%r315, %r136, %r173, %r162;
	ld.const.u32 	%r174, [%rd93+-244];
	mad.lo.s32 	%r314, %r136, %r174, %r164;
	ld.const.u32 	%r175, [%rd93+-116];
	mad.lo.s32 	%r313, %r136, %r175, %r166;
	ld.const.u32 	%r176, [%rd93+12];
	mad.lo.s32 	%r312, %r136, %r176, %r168;
	ld.const.u32 	%r177, [%rd93+140];
	mad.lo.s32 	%r311, %r136, %r177, %r170;
	ld.const.u32 	%r178, [%rd93+268];
	mad.lo.s32 	%r310, %r136, %r178, %r172;
	add.s32 	%r289, %r289, 4;
	add.s64 	%rd94, %rd94, 16;
	add.s64 	%rd93, %rd93, 16;
	setp.ne.s32 	%p11, %r289, 0;
	@%p11 bra 	$L__BB0_14;
$L__BB0_15:
	and.b32  	%r51, %r2, 3;
	setp.eq.s32 	%p12, %r51, 0;
	@%p12 bra 	$L__BB0_20;
	setp.eq.s32 	%p13, %r51, 1;
	@%p13 bra 	$L__BB0_18;
	mul.wide.u32 	%rd53, %r309, 4;
	add.s64 	%rd54, %rd6, %rd53;
	ld.local.u32 	%r179, [%rd54];
	mov.u64 	%rd55, af_ang_vl_inDimProd;
	add.s64 	%rd56, %rd55, %rd53;
	ld.const.u32 	%r180, [%rd56];
	mad.lo.s32 	%r181, %r179, %r180, %r315;
	ld.const.u32 	%r182, [%rd56+128];
	mad.lo.s32 	%r183, %r179, %r182, %r314;
	ld.const.u32 	%r184, [%rd56+256];
	mad.lo.s32 	%r185, %r179, %r184, %r313;
	ld.const.u32 	%r186, [%rd56+384];
	mad.lo.s32 	%r187, %r179, %r186, %r312;
	ld.const.u32 	%r188, [%rd56+512];
	mad.lo.s32 	%r189, %r179, %r188, %r311;
	ld.const.u32 	%r190, [%rd56+640];
	mad.lo.s32 	%r191, %r179, %r190, %r310;
	ld.local.u32 	%r192, [%rd54+4];
	ld.const.u32 	%r193, [%rd56+4];
	mad.lo.s32 	%r315, %r192, %r193, %r181;
	ld.const.u32 	%r194, [%rd56+132];
	mad.lo.s32 	%r314, %r192, %r194, %r183;
	ld.const.u32 	%r195, [%rd56+260];
	mad.lo.s32 	%r313, %r192, %r195, %r185;
	ld.const.u32 	%r196, [%rd56+388];
	mad.lo.s32 	%r312, %r192, %r196, %r187;
	ld.const.u32 	%r197, [%rd56+516];
	mad.lo.s32 	%r311, %r192, %r197, %r189;
	ld.const.u32 	%r198, [%rd56+644];
	mad.lo.s32 	%r310, %r192, %r198, %r191;
	add.s32 	%r309, %r309, 2;
$L__BB0_18:
	and.b32  	%r199, %r2, 1;
	setp.eq.b32 	%p14, %r199, 1;
	not.pred 	%p15, %p14;
	@%p15 bra 	$L__BB0_20;
	mul.wide.u32 	%rd57, %r309, 4;
	add.s64 	%rd58, %rd6, %rd57;
	ld.local.u32 	%r200, [%rd58];
	mov.u64 	%rd59, af_ang_vl_inDimProd;
	add.s64 	%rd60, %rd59, %rd57;
	ld.const.u32 	%r201, [%rd60];
	mad.lo.s32 	%r315, %r200, %r201, %r315;
	ld.const.u32 	%r202, [%rd60+128];
	mad.lo.s32 	%r314, %r200, %r202, %r314;
	ld.const.u32 	%r203, [%rd60+256];
	mad.lo.s32 	%r313, %r200, %r203, %r313;
	ld.const.u32 	%r204, [%rd60+384];
	mad.lo.s32 	%r312, %r200, %r204, %r312;
	ld.const.u32 	%r205, [%rd60+512];
	mad.lo.s32 	%r311, %r200, %r205, %r311;
	ld.const.u32 	%r206, [%rd60+640];
	mad.lo.s32 	%r310, %r200, %r206, %r310;
$L__BB0_20:
	ld.const.u32 	%r78, [dims];
	setp.ne.s32 	%p16, %r78, 3;
	@%p16 bra 	$L__BB0_22;
	ld.param.u64 	%rd92, [_Z9af_ang_vlPdPKdS1_S1_S1_S1_S1_S1__param_7];
	ld.param.u64 	%rd91, [_Z9af_ang_vlPdPKdS1_S1_S1_S1_S1_S1__param_4];
	mul.wide.u32 	%rd69, %r315, 8;
	add.s64 	%rd70, %rd5, %rd69;
	ld.global.f64 	%fd58, [%rd70];
	mul.wide.u32 	%rd71, %r312, 8;
	add.s64 	%rd72, %rd4, %rd71;
	ld.global.f64 	%fd59, [%rd72];
	mul.wide.u32 	%rd73, %r314, 8;
	add.s64 	%rd74, %rd3, %rd73;
	ld.global.f64 	%fd60, [%rd74];
	mul.wide.u32 	%rd75, %r311, 8;
	add.s64 	%rd76, %rd2, %rd75;
	ld.global.f64 	%fd61, [%rd76];
	cvta.to.global.u64 	%rd77, %rd91;
	mul.wide.u32 	%rd78, %r313, 8;
	add.s64 	%rd79, %rd77, %rd78;
	ld.global.f64 	%fd62, [%rd79];
	cvta.to.global.u64 	%rd80, %rd92;
	mul.wide.u32 	%rd81, %r310, 8;
	add.s64 	%rd82, %rd80, %rd81;
	ld.global.f64 	%fd63, [%rd82];
	mul.f64 	%fd64, %fd62, %fd63;
	fma.rn.f64 	%fd65, %fd60, %fd61, %fd64;
	fma.rn.f64 	%fd248, %fd58, %fd59, %fd65;
	bra.uni 	$L__BB0_23;
$L__BB0_22:
	mul.wide.u32 	%rd61, %r315, 8;
	add.s64 	%rd62, %rd5, %rd61;
	ld.global.f64 	%fd53, [%rd62];
	mul.wide.u32 	%rd63, %r312, 8;
	add.s64 	%rd64, %rd4, %rd63;
	ld.global.f64 	%fd54, [%rd64];
	mul.wide.u32 	%rd65, %r314, 8;
	add.s64 	%rd66, %rd3, %rd65;
	ld.global.f64 	%fd55, [%rd66];
	mul.wide.u32 	%rd67, %r311, 8;
	add.s64 	%rd68, %rd2, %rd67;
	ld.global.f64 	%fd56, [%rd68];
	mul.f64 	%fd57, %fd55, %fd56;
	fma.rn.f64 	%fd248, %fd53, %fd54, %fd57;
$L__BB0_23:
	setp.ne.s32 	%p17, %r78, 3;
	min.f64 	%fd66, %fd248, 0d3FEFFFFFFFFEA028;
	max.f64 	%fd4, %fd66, 0dBFEFFFFFFFFEA028;
	mov.f64 	%fd257, 0d3FF0000000000000;
	@%p17 bra 	$L__BB0_59;
	ld.const.u32 	%r221, [scatteringType];
	setp.eq.s32 	%p26, %r221, 3;
	@%p26 bra 	$L__BB0_32;
	setp.ne.s32 	%p27, %r221, 2;
	@%p27 bra 	$L__BB0_70;
	{
	.reg .b32 %temp; 
	mov.b64 	{%temp, %r79}, %fd4;
	}
	abs.f64 	%fd5, %fd4;
	{
	.reg .b32 %temp; 
	mov.b64 	{%temp, %r222}, %fd5;
	}
	setp.gt.s32 	%p28, %r222, 1071801957;
	@%p28 bra 	$L__BB0_30;
	mul.f64 	%fd191, %fd4, %fd4;
	fma.rn.f64 	%fd192, %fd191, 0d3FB0066BDC1895E9, 0dBFB3823B180754AF;
	fma.rn.f64 	%fd193, %fd192, %fd191, 0d3FB11E52CC2F79AE;
	fma.rn.f64 	%fd194, %fd193, %fd191, 0dBF924EAF3526861B;
	fma.rn.f64 	%fd195, %fd194, %fd191, 0d3F91DF02A31E6CB7;
	fma.rn.f64 	%fd196, %fd195, %fd191, 0d3F847D18B0EEC6CC;
	fma.rn.f64 	%fd197, %fd196, %fd191, 0d3F8D0AF961BA53B0;
	fma.rn.f64 	%fd198, %fd197, %fd191, 0d3F91BF7734CF1C48;
	fma.rn.f64 	%fd199, %fd198, %fd191, 0d3F96E91483144EF7;
	fma.rn.f64 	%fd200, %fd199, %fd191, 0d3F9F1C6E0A4F9F81;
	fma.rn.f64 	%fd201, %fd200, %fd191, 0d3FA6DB6DC27FA92B;
	fma.rn.f64 	%fd202, %fd201, %fd191, 0d3FB333333320F91B;
	fma.rn.f64 	%fd203, %fd202, %fd191, 0d3FC5555555555F4D;
	mul.f64 	%fd204, %fd191, %fd203;
	fma.rn.f64 	%fd6, %fd204, %fd5, %fd5;
	setp.gt.s32 	%p32, %r79, -1;
	@%p32 bra 	$L__BB0_29;
	mov.f64 	%fd209, 0d3C91A62633145C07;
	add.rn.f64 	%fd210, %fd6, %fd209;
	mov.f64 	%fd211, 0d3FF921FB54442D18;
	add.rn.f64 	%fd249, %fd211, %fd210;
	bra.uni 	$L__BB0_31;
$L__BB0_29:
	mov.f64 	%fd205, 0dBC91A62633145C07;
	add.rn.f64 	%fd206, %fd6, %fd205;
	neg.f64 	%fd207, %fd206;
	mov.f64 	%fd208, 0d3FF921FB54442D18;
	add.rn.f64 	%fd249, %fd208, %fd207;
	bra.uni 	$L__BB0_31;
$L__BB0_30:
	mov.f64 	%fd151, 0d3FF0000000000000;
	sub.f64 	%fd152, %fd151, %fd5;
	{
	.reg .b32 %temp; 
	mov.b64 	{%r223, %temp}, %fd152;
	}
	{
	.reg .b32 %temp; 
	mov.b64 	{%temp, %r224}, %fd152;
	}
	add.s32 	%r225, %r224, -1048576;
	mov.b64 	%fd153, {%r223, %r225};
	rsqrt.approx.ftz.f64 	%fd154, %fd153;
	{
	.reg .b32 %temp; 
	mov.b64 	{%r226, %temp}, %fd154;
	}
	{
	.reg .b32 %temp; 
	mov.b64 	{%temp, %r227}, %fd154;
	}
	add.s32 	%r228, %r227, -1048576;
	mov.b64 	%fd155, {%r226, %r228};
	mul.f64 	%fd156, %fd153, %fd154;
	neg.f64 	%fd157, %fd156;
	fma.rn.f64 	%fd158, %fd156, %fd157, %fd153;
	fma.rn.f64 	%fd159, %fd158, %fd155, %fd156;
	neg.f64 	%fd160, %fd159;
	fma.rn.f64 	%fd161, %fd154, %fd160, 0d3FF0000000000000;
	fma.rn.f64 	%fd162, %fd161, %fd155, %fd155;
	fma.rn.f64 	%fd163, %fd159, %fd160, %fd153;
	fma.rn.f64 	%fd164, %fd163, %fd162, %fd159;
	{
	.reg .b32 %temp; 
	mov.b64 	{%r229, %temp}, %fd164;
	}
	{
	.reg .b32 %temp; 
	mov.b64 	{%temp, %r230}, %fd164;
	}
	add.s32 	%r231, %r230, 1048576;
	mov.b64 	%fd165, {%r229, %r231};
	fma.rn.f64 	%fd166, %fd152, 0d3EC715B371155F70, 0dBEBAC2FE66FAAC4B;
	fma.rn.f64 	%fd167, %fd166, %fd152, 0d3ED9A9B88EFCD9B8;
	fma.rn.f64 	%fd168, %fd167, %fd152, 0d3EDD0F40A8A0C4C3;
	fma.rn.f64 	%fd169, %fd168, %fd152, 0d3EF46D4CFA9E0E1F;
	fma.rn.f64 	%fd170, %fd169, %fd152, 0d3F079C168D1E2422;
	fma.rn.f64 	%fd171, %fd170, %fd152, 0d3F1C9A88C3BCA540;
	fma.rn.f64 	%fd172, %fd171, %fd152, 0d3F31C4E64BD476DF;
	fma.rn.f64 	%fd173, %fd172, %fd152, 0d3F46E8BA60009C8F;
	fma.rn.f64 	%fd174, %fd173, %fd152, 0d3F5F1C71C62B05A2;
	fma.rn.f64 	%fd175, %fd174, %fd152, 0d3F76DB6DB6DC9F2C;
	fma.rn.f64 	%fd176, %fd175, %fd152, 0d3F9333333333329C;
	fma.rn.f64 	%fd177, %fd176, %fd152, 0d3FB5555555555555;
	setp.lt.s32 	%p29, %r224, 1;
	mov.f64 	%fd178, 0d0000000000000000;
	mul.rn.f64 	%fd179, %fd5, %fd178;
	mul.f64 	%fd180, %fd152, %fd177;
	fma.rn.f64 	%fd181, %fd180, %fd165, %fd165;
	selp.f64 	%fd182, %fd179, %fd181, %p29;
	setp.lt.s32 	%p30, %r224, 0;
	mov.f64 	%fd183, 0d7FF0000000000000;
	mul.rn.f64 	%fd184, %fd182, %fd183;
	selp.f64 	%fd185, %fd184, %fd182, %p30;
	setp.lt.s32 	%p31, %r79, 0;
	mov.f64 	%fd186, 0dBCA1A62633145C07;
	add.rn.f64 	%fd187, %fd185, %fd186;
	neg.f64 	%fd188, %fd187;
	mov.f64 	%fd189, 0d400921FB54442D18;
	add.rn.f64 	%fd190, %fd189, %fd188;
	selp.f64 	%fd249, %fd190, %fd185, %p31;
$L__BB0_31:
	ld.const.u32 	%r232, [nAmpfunc];
	add.s32 	%r233, %r232, -1;
	cvt.rn.f64.u32 	%fd212, %r233;
	mul.f64 	%fd213, %fd249, %fd212;
	div.rn.f64 	%fd214, %fd213, 0d400921FB54442D18;
	cvt.rni.s32.f64 	%r234, %fd214;
	mul.wide.s32 	%rd85, %r234, 8;
	add.s64 	%rd86, %rd1, %rd85;
	ld.global.f64 	%fd257, [%rd86];
	bra.uni 	$L__BB0_70;
$L__BB0_32:
	ld.const.f64 	%fd12, [fw];
	setp.neu.f64 	%p33, %fd12, 0d3FF0000000000000;
	@%p33 bra 	$L__BB0_42;
	ld.const.f64 	%fd13, [g_up];
	ld.const.f64 	%fd236, [g_down2];
	ld.const.f64 	%fd237, [g_down1];
	fma.rn.f64 	%fd14, %fd236, %fd4, %fd237;
	{
	.reg .b32 %temp; 
	mov.b64 	{%temp, %r80}, %fd14;
	}
	mov.f64 	%fd238, 0d3FF8000000000000;
	{
	.reg .b32 %temp; 
	mov.b64 	{%temp, %r81}, %fd238;
	}
	and.b32  	%r82, %r81, 2146435072;
	setp.neu.f64 	%p58, %fd14, 0d0000000000000000;
	@%p58 bra 	$L__BB0_35;
	setp.eq.s32 	%p60, %r82, 1073741824;
	selp.b32 	%r263, %r80, 0, %p60;
	setp.lt.s32 	%p61, %r81, 0;
	or.b32  	%r264, %r263, 2146435072;
	selp.b32 	%r265, %r264, %r263, %p61;
	mov.b32 	%r266, 0;
	mov.b64 	%fd251, {%r266, %r265};
	bra.uni 	$L__BB0_36;
$L__BB0_35:
	abs.f64 	%fd239, %fd14;
	{ // callseq 2, 0
	.param .b64 param0;
	st.param.f64 	[param0], %fd239;
	.param .b64 retval0;
	call.uni (retval0), 
	__internal_accurate_pow, 
	(
	param0
	);
	ld.param.f64 	%fd240, [retval0];
	} // callseq 2
	setp.lt.s32 	%p59, %r80, 0;
	selp.f64 	%fd251, 0dFFF8000000000000, %fd240, %p59;
$L__BB0_36:
	add.f64 	%fd242, %fd14, 0d3FF8000000000000;
	{
	.reg .b32 %temp; 
	mov.b64 	{%temp, %r267}, %fd242;
	}
	and.b32  	%r268, %r267, 2146435072;
	setp.ne.s32 	%p62, %r268, 2146435072;
	@%p62 bra 	$L__BB0_41;
	setp.num.f64 	%p63, %fd14, %fd14;
	@%p63 bra 	$L__BB0_39;
	mov.f64 	%fd244, 0d3FF8000000000000;
	add.rn.f64 	%fd251, %fd14, %fd244;
	bra.uni 	$L__BB0_41;
$L__BB0_39:
	abs.f64 	%fd243, %fd14;
	setp.neu.f64 	%p64, %fd243, 0d7FF0000000000000;
	@%p64 bra 	$L__BB0_41;
	setp.eq.s32 	%p65, %r82, 1073741824;
	setp.lt.s32 	%p66, %r81, 0;
	selp.b32 	%r270, 0, 2146435072, %p66;
	setp.lt.s32 	%p67, %r80, 0;
	and.b32  	%r271, %r81, 2147483647;
	setp.ne.s32 	%p68, %r271, 1071644672;
	or.b32  	%r272, %r270, -2147483648;
	selp.b32 	%r273, %r272, %r270, %p68;
	selp.b32 	%r274, %r273, %r270, %p65;
	selp.b32 	%r275, %r274, %r270, %p67;
	mov.b32 	%r276, 0;
	mov.b64 	%fd251, {%r276, %r275};
$L__BB0_41:
	setp.eq.f64 	%p69, %fd14, 0d3FF0000000000000;
	selp.f64 	%fd245, 0d3FF0000000000000, %fd251, %p69;
	div.rn.f64 	%fd246, %fd13, %fd245;
	sqrt.rn.f64 	%fd257, %fd246;
	bra.uni 	$L__BB0_70;
$L__BB0_42:
	ld.const.f64 	%fd22, [g_up];
	ld.const.f64 	%fd23, [g_down2];
	ld.const.f64 	%fd24, [g_down1];
	fma.rn.f64 	%fd25, %fd23, %fd4, %fd24;
	{
	.reg .b32 %temp; 
	mov.b64 	{%temp, %r83}, %fd25;
	}
	mov.f64 	%fd215, 0d3FF8000000000000;
	{
	.reg .b32 %temp; 
	mov.b64 	{%temp, %r84}, %fd215;
	}
	and.b32  	%r85, %r84, 2146435072;
	setp.neu.f64 	%p34, %fd25, 0d0000000000000000;
	@%p34 bra 	$L__BB0_44;
	setp.eq.s32 	%p36, %r85, 1073741824;
	selp.b32 	%r235, %r83, 0, %p36;
	setp.lt.s32 	%p37, %r84, 0;
	or.b32  	%r236, %r235, 2146435072;
	selp.b32 	%r237, %r236, %r235, %p37;
	mov.b32 	%r238, 0;
	mov.b64 	%fd253, {%r238, %r237};
	bra.uni 	$L__BB0_45;
$L__BB0_44:
	abs.f64 	%fd216, %fd25;
	{ // callseq 0, 0
	.param .b64 param0;
	st.param.f64 	[param0], %fd216;
	.param .b64 retval0;
	call.uni (retval0), 
	__internal_accurate_pow, 
	(
	param0
	);
	ld.param.f64 	%fd217, [retval0];
	} // callseq 0
	setp.lt.s32 	%p35, %r83, 0;
	selp.f64 	%fd253, 0dFFF8000000000000, %fd217, %p35;
$L__BB0_45:
	add.f64 	%fd219, %fd25, 0d3FF8000000000000;
	{
	.reg .b32 %temp; 
	mov.b64 	{%temp, %r239}, %fd219;
	}
	and.b32  	%r240, %r239, 2146435072;
	setp.ne.s32 	%p38, %r240, 2146435072;
	@%p38 bra 	$L__BB0_50;
	setp.num.f64 	%p39, %fd25, %fd25;
	@%p39 bra 	$L__BB0_48;
	mov.f64 	%fd221, 0d3FF8000000000000;
	add.rn.f64 	%fd253, %fd25, %fd221;
	bra.uni 	$L__BB0_50;
$L__BB0_48:
	abs.f64 	%fd220, %fd25;
	setp.neu.f64 	%p40, %fd220, 0d7FF0000000000000;
	@%p40 bra 	$L__BB0_50;
	setp.eq.s32 	%p41, %r85, 1073741824;
	setp.lt.s32 	%p42, %r84, 0;
	selp.b32 	%r242, 0, 2146435072, %p42;
	setp.lt.s32 	%p43, %r83, 0;
	and.b32  	%r243, %r84, 2147483647;
	setp.ne.s32 	%p44, %r243, 1071644672;
	or.b32  	%r244, %r242, -2147483648;
	selp.b32 	%r245, %r244, %r242, %p44;
	selp.b32 	%r246, %r245, %r242, %p41;
	selp.b32 	%r247, %r246, %r242, %p43;
	mov.b32 	%r248, 0;
	mov.b64 	%fd253, {%r248, %r247};
$L__BB0_50:
	setp.eq.f64 	%p45, %fd25, 0d3FF0000000000000;
	selp.f64 	%fd222, 0d3FF0000000000000, %fd253, %p45;
	mul.f64 	%fd223, %fd12, %fd22;
	div.rn.f64 	%fd32, %fd223, %fd222;
	mov.f64 	%fd224, 0d3FF0000000000000;
	sub.f64 	%fd225, %fd224, %fd12;
	mul.f64 	%fd33, %fd225, %fd22;
	neg.f64 	%fd226, %fd23;
	fma.rn.f64 	%fd34, %fd226, %fd4, %fd24;
	{
	.reg .b32 %temp; 
	mov.b64 	{%temp, %r86}, %fd34;
	}
	setp.neu.f64 	%p46, %fd34, 0d0000000000000000;
	@%p46 bra 	$L__BB0_52;
	setp.eq.s32 	%p48, %r85, 1073741824;
	selp.b32 	%r249, %r86, 0, %p48;
	setp.lt.s32 	%p49, %r84, 0;
	or.b32  	%r250, %r249, 2146435072;
	selp.b32 	%r251, %r250, %r249, %p49;
	mov.b32 	%r252, 0;
	mov.b64 	%fd255, {%r252, %r251};
	bra.uni 	$L__BB0_53;
$L__BB0_52:
	abs.f64 	%fd227, %fd34;
	{ // callseq 1, 0
	.param .b64 param0;
	st.param.f64 	[param0], %fd227;
	.param .b64 retval0;
	call.uni (retval0), 
	__internal_accurate_pow, 
	(
	param0
	);
	ld.param.f64 	%fd228, [retval0];
	} // callseq 1
	setp.lt.s32 	%p47, %r86, 0;
	selp.f64 	%fd255, 0dFFF8000000000000, %fd228, %p47;
$L__BB0_53:
	add.f64 	%fd230, %fd34, 0d3FF8000000000000;
	{
	.reg .b32 %temp; 
	mov.b64 	{%temp, %r253}, %fd230;
	}
	and.b32  	%r254, %r253, 2146435072;
	setp.ne.s32 	%p50, %r254, 2146435072;
	@%p50 bra 	$L__BB0_58;
	setp.num.f64 	%p51, %fd34, %fd34;
	@%p51 bra 	$L__BB0_56;
	mov.f64 	%fd232, 0d3FF8000000000000;
	add.rn.f64 	%fd255, %fd34, %fd232;
	bra.uni 	$L__BB0_58;
$L__BB0_56:
	abs.f64 	%fd231, %fd34;
	setp.neu.f64 	%p52, %fd231, 0d7FF0000000000000;
	@%p52 bra 	$L__BB0_58;
	setp.eq.s32 	%p53, %r85, 1073741824;
	setp.lt.s32 	%p54, %r84, 0;
	selp.b32 	%r256, 0, 2146435072, %p54;
	setp.lt.s32 	%p55, %r86, 0;
	and.b32  	%r257, %r84, 2147483647;
	setp.ne.s32 	%p56, %r257, 1071644672;
	or.b32  	%r258, %r256, -2147483648;
	selp.b32 	%r259, %r258, %r256, %p56;
	selp.b32 	%r260, %r259, %r256, %p53;
	selp.b32 	%r261, %r260, %r256, %p55;
	mov.b32 	%r262, 0;
	mov.b64 	%fd255, {%r262, %r261};
$L__BB0_58:
	setp.eq.f64 	%p57, %fd34, 0d3FF0000000000000;
	selp.f64 	%fd233, 0d3FF0000000000000, %fd255, %p57;
	div.rn.f64 	%fd234, %fd33, %fd233;
	add.f64 	%fd235, %fd32, %fd234;
	sqrt.rn.f64 	%fd257, %fd235;
	bra.uni 	$L__BB0_70;
$L__BB0_59:
	ld.const.u32 	%r207, [scatteringType];
	setp.eq.s32 	%p18, %r207, 3;
	@%p18 bra 	$L__BB0_67;
	setp.ne.s32 	%p19, %r207, 2;
	@%p19 bra 	$L__BB0_70;
	{
	.reg .b32 %temp; 
	mov.b64 	{%temp, %r87}, %fd4;
	}
	abs.f64 	%fd42, %fd4;
	{
	.reg .b32 %temp; 
	mov.b64 	{%temp, %r208}, %fd42;
	}
	setp.gt.s32 	%p20, %r208, 1071801957;
	@%p20 bra 	$L__BB0_65;
	mul.f64 	%fd108, %fd4, %fd4;
	fma.rn.f64 	%fd109, %fd108, 0d3FB0066BDC1895E9, 0dBFB3823B180754AF;
	fma.rn.f64 	%fd110, %fd109, %fd108, 0d3FB11E52CC2F79AE;
	fma.rn.f64 	%fd111, %fd110, %fd108, 0dBF924EAF3526861B;
	fma.rn.f64 	%fd112, %fd111, %fd108, 0d3F91DF02A31E6CB7;
	fma.rn.f64 	%fd113, %fd112, %fd108, 0d3F847D18B0EEC6CC;
	fma.rn.f64 	%fd114, %fd113, %fd108, 0d3F8D0AF961BA53B0;
	fma.rn.f64 	%fd115, %fd114, %fd108, 0d3F91BF7734CF1C48;
	fma.rn.f64 	%fd116, %fd115, %fd108, 0d3F96E91483144EF7;
	fma.rn.f64 	%fd117, %fd116, %fd108, 0d3F9F1C6E0A4F9F81;
	fma.rn.f64 	%fd118, %fd117, %fd108, 0d3FA6DB6DC27FA92B;
	fma.rn.f64 	%fd119, %fd118, %fd108, 0d3FB333333320F91B;
	fma.rn.f64 	%fd120, %fd119, %fd108, 0d3FC5555555555F4D;
	mul.f64 	%fd121, %fd108, %fd120;
	fma.rn.f64 	%fd43, %fd121, %fd42, %fd42;
	setp.gt.s32 	%p24, %r87, -1;
	@%p24 bra 	$L__BB0_64;
	mov.f64 	%fd126, 0d3C91A62633145C07;
	add.rn.f64 	%fd127, %fd43, %fd126;
	mov.f64 	%fd128, 0d3FF921FB54442D18;
	add.rn.f64 	%fd256, %fd128, %fd127;
	bra.uni 	$L__BB0_66;
$L__BB0_64:
	mov.f64 	%fd122, 0dBC91A62633145C07;
	add.rn.f64 	%fd123, %fd43, %fd122;
	neg.f64 	%fd124, %fd123;
	mov.f64 	%fd125, 0d3FF921FB54442D18;
	add.rn.f64 	%fd256, %fd125, %fd124;
	bra.uni 	$L__BB0_66;
$L__BB0_65:
	mov.f64 	%fd68, 0d3FF0000000000000;
	sub.f64 	%fd69, %fd68, %fd42;
	{
	.reg .b32 %temp; 
	mov.b64 	{%r209, %temp}, %fd69;
	}
	{
	.reg .b32 %temp; 
	mov.b64 	{%temp, %r210}, %fd69;
	}
	add.s32 	%r211, %r210, -1048576;
	mov.b64 	%fd70, {%r209, %r211};
	rsqrt.approx.ftz.f64 	%fd71, %fd70;
	{
	.reg .b32 %temp; 
	mov.b64 	{%r212, %temp}, %fd71;
	}
	{
	.reg .b32 %temp; 
	mov.b64 	{%temp, %r213}, %fd71;
	}
	add.s32 	%r214, %r213, -1048576;
	mov.b64 	%fd72, {%r212, %r214};
	mul.f64 	%fd73, %fd70, %fd71;
	neg.f64 	%fd74, %fd73;
	fma.rn.f64 	%fd75, %fd73, %fd74, %fd70;
	fma.rn.f64 	%fd76, %fd75, %fd72, %fd73;
	neg.f64 	%fd77, %fd76;
	fma.rn.f64 	%fd78, %fd71, %fd77, 0d3FF0000000000000;
	fma.rn.f64 	%fd79, %fd78, %fd72, %fd72;
	fma.rn.f64 	%fd80, %fd76, %fd77, %fd70;
	fma.rn.f64 	%fd81, %fd80, %fd79, %fd76;
	{
	.reg .b32 %temp; 
	mov.b64 	{%r215, %temp}, %fd81;
	}
	{
	.reg .b32 %temp; 
	mov.b64 	{%temp, %r216}, %fd81;
	}
	add.s32 	%r217, %r216, 1048576;
	mov.b64 	%fd82, {%r215, %r217};
	fma.rn.f64 	%fd83, %fd69, 0d3EC715B371155F70, 0dBEBAC2FE66FAAC4B;
	fma.rn.f64 	%fd84, %fd83, %fd69, 0d3ED9A9B88EFCD9B8;
	fma.rn.f64 	%fd85, %fd84, %fd69, 0d3EDD0F40A8A0C4C3;
	fma.rn.f64 	%fd86, %fd85, %fd69, 0d3EF46D4CFA9E0E1F;
	fma.rn.f64 	%fd87, %fd86, %fd69, 0d3F079C168D1E2422;
	fma.rn.f64 	%fd88, %fd87, %fd69, 0d3F1C9A88C3BCA540;
	fma.rn.f64 	%fd89, %fd88, %fd69, 0d3F31C4E64BD476DF;
	fma.rn.f64 	%fd90, %fd89, %fd69, 0d3F46E8BA60009C8F;
	fma.rn.f64 	%fd91, %fd90, %fd69, 0d3F5F1C71C62B05A2;
	fma.rn.f64 	%fd92, %fd91, %fd69, 0d3F76DB6DB6DC9F2C;
	fma.rn.f64 	%fd93, %fd92, %fd69, 0d3F9333333333329C;
	fma.rn.f64 	%fd94, %fd93, %fd69, 0d3FB5555555555555;
	setp.lt.s32 	%p21, %r210, 1;
	mov.f64 	%fd95, 0d0000000000000000;
	mul.rn.f64 	%fd96, %fd42, %fd95;
	mul.f64 	%fd97, %fd69, %fd94;
	fma.rn.f64 	%fd98, %fd97, %fd82, %fd82;
	selp.f64 	%fd99, %fd96, %fd98, %p21;
	setp.lt.s32 	%p22, %r210, 0;
	mov.f64 	%fd100, 0d7FF0000000000000;
	mul.rn.f64 	%fd101, %fd99, %fd100;
	selp.f64 	%fd102, %fd101, %fd99, %p22;
	setp.lt.s32 	%p23, %r87, 0;
	mov.f64 	%fd103, 0dBCA1A62633145C07;
	add.rn.f64 	%fd104, %fd102, %fd103;
	neg.f64 	%fd105, %fd104;
	mov.f64 	%fd106, 0d400921FB54442D18;
	add.rn.f64 	%fd107, %fd106, %fd105;
	selp.f64 	%fd256, %fd107, %fd102, %p23;
$L__BB0_66:
	ld.const.u32 	%r218, [nAmpfunc];
	add.s32 	%r219, %r218, -1;
	cvt.rn.f64.u32 	%fd129, %r219;
	mul.f64 	%fd130, %fd256, %fd129;
	div.rn.f64 	%fd131, %fd130, 0d401921FB54442D18;
	cvt.rni.s32.f64 	%r220, %fd131;
	mul.wide.s32 	%rd83, %r220, 8;
	add.s64 	%rd84, %rd1, %rd83;
	ld.global.f64 	%fd257, [%rd84];
	bra.uni 	$L__BB0_70;
$L__BB0_67:
	ld.const.f64 	%fd49, [fw];
	setp.neu.f64 	%p25, %fd49, 0d3FF0000000000000;
	@%p25 bra 	$L__BB0_69;
	ld.const.f64 	%fd145, [g_up];
	ld.const.f64 	%fd146, [g_down2];
	ld.const.f64 	%fd147, [g_down1];
	fma.rn.f64 	%fd148, %fd146, %fd4, %fd147;
	div.rn.f64 	%fd149, %fd145, %fd148;
	sqrt.rn.f64 	%fd257, %fd149;
	bra.uni 	$L__BB0_70;
$L__BB0_69:
	ld.const.f64 	%fd132, [g_up];
	mul.f64 	%fd133, %fd49, %fd132;
	ld.const.f64 	%fd134, [g_down2];
	ld.const.f64 	%fd135, [g_down1];
	fma.rn.f64 	%fd136, %fd134, %fd4, %fd135;
	div.rn.f64 	%fd137, %fd133, %fd136;
	mov.f64 	%fd138, 0d3FF0000000000000;
	sub.f64 	%fd139, %fd138, %fd49;
	mul.f64 	%fd140, %fd139, %fd132;
	neg.f64 	%fd141, %fd134;
	fma.rn.f64 	%fd142, %fd141, %fd4, %fd135;
	div.rn.f64 	%fd143, %fd140, %fd142;
	add.f64 	%fd144, %fd137, %fd143;
	sqrt.rn.f64 	%fd257, %fd144;
$L__BB0_70:
	ld.param.u64 	%rd90, [_Z9af_ang_vlPdPKdS1_S1_S1_S1_S1_S1__param_0];
	cvta.to.global.u64 	%rd87, %rd90;
	mul.wide.s32 	%rd88, %r1, 8;
	add.s64 	%rd89, %rd87, %rd88;
	st.global.f64 	[%rd89], %fd257;
$L__BB0_71:
	ret;

}
	// .globl	_Z9ff_calcElP7double2S0_PKdS2_S2_S2_S2_S2_S2_S2_S2_S2_S2_
.visible .entry _Z9ff_calcElP7double2S0_PKdS2_S2_S2_S2_S2_S2_S2_S2_S2_S2_(
	.param .u64 .ptr .align 1 _Z9ff_calcElP7double2S0_PKdS2_S2_S2_S2_S2_S2_S2_S2_S2_S2__param_0,
	.param .u64 .ptr .align 1 _Z9ff_calcElP7double2S0_PKdS2_S2_S2_S2_S2_S2_S2_S2_S2_S2__param_1,
	.param .u64 .ptr .align 1 _Z9ff_calcElP7double2S0_PKdS2_S2_S2_S2_S2_S2_S2_S2_S2_S2__param_2,
	.param .u64 .ptr .align 1 _Z9ff_calcElP7double2S0_PKdS2_S2_S2_S2_S2_S2_S2_S2_S2_S2__param_3,
	.param .u64 .ptr .align 1 _Z9ff_calcElP7double2S0_PKdS2_S2_S2_S2_S2_S2_S2_S2_S2_S2__param_4,
	.param .u64 .ptr .align 1 _Z9ff_calcElP7double2S0_PKdS2_S2_S2_S2_S2_S2_S2_S2_S2_S2__param_5,
	.param .u64 .ptr .align 1 _Z9ff_calcElP7double2S0_PKdS2_S2_S2_S2_S2_S2_S2_S2_S2_S2__param_6,
	.param .u64 .ptr .align 1 _Z9ff_calcElP7double2S0_PKdS2_S2_S2_S2_S2_S2_S2_S2_S2_S2__param_7,
	.param .u64 .ptr .align 1 _Z9ff_calcElP7double2S0_PKdS2_S2_S2_S2_S2_S2_S2_S2_S2_S2__param_8,
	.param .u64 .ptr .align 1 _Z9ff_calcElP7double2S0_PKdS2_S2_S2_S2_S2_S2_S2_S2_S2_S2__param_9,
	.param .u64 .ptr .align 1 _Z9ff_calcElP7double2S0_PKdS2_S2_S2_S2_S2_S2_S2_S2_S2_S2__param_10,
	.param .u64 .ptr .align 1 _Z9ff_calcElP7double2S0_PKdS2_S2_S2_S2_S2_S2_S2_S2_S2_S2__param_11,
	.param .u64 .ptr .align 1 _Z9ff_calcElP7double2S0_PKdS2_S2_S2_S2_S2_S2_S2_S2_S2_S2__param_12
)
{
	.local .align 16 .b8 	__local_depot1[128];
	.reg .b64 	%SP;
	.reg .b64 	%SPL;
	.reg .pred 	%p<81>;
	.reg .b32 	%r<372>;
	.reg .b32 	%f<3>;
	.reg .b64 	%rd<103>;
	.reg .b64 	%fd<385>;

	mov.u64 	%SPL, __local_depot1;
	ld.param.u64 	%rd9, [_Z9ff_calcElP7double2S0_PKdS2_S2_S2_S2_S2_S2_S2_S2_S2_S2__param_0];
	ld.param.u64 	%rd10, [_Z9ff_calcElP7double2S0_PKdS2_S2_S2_S2_S2_S2_S2_S2_S2_S2__param_1];
	ld.param.u64 	%rd21, [_Z9ff_calcElP7double2S0_PKdS2_S2_S2_S2_S2_S2_S2_S2_S2_S2__param_3];
	ld.param.u64 	%rd12, [_Z9ff_calcElP7double2S0_PKdS2_S2_S2_S2_S2_S2_S2_S2_S2_S2__param_4];
	ld.param.u64 	%rd13, [_Z9ff_calcElP7double2S0_PKdS2_S2_S2_S2_S2_S2_S2_S2_S2_S2__param_5];
	ld.param.u64 	%rd14, [_Z9ff_calcElP7double2S0_PKdS2_S2_S2_S2_S2_S2_S2_S2_S2_S2__param_6];
	ld.param.u64 	%rd15, [_Z9ff_calcElP7double2S0_PKdS2_S2_S2_S2_S2_S2_S2_S2_S2_S2__param_7];
	ld.param.u64 	%rd16, [_Z9ff_calcElP7double2S0_PKdS2_S2_S2_S2_S2_S2_S2_S2_S2_S2__param_8];
	ld.param.u64 	%rd17, [_Z9ff_calcElP7double2S0_PKdS2_S2_S2_S2_S2_S2_S2_S2_S2_S2__param_9];
	ld.param.u64 	%rd18, [_Z9ff_calcElP7double2S0_PKdS2_S2_S2_S2_S2_S2_S2_S2_S2_S2__param_10];
	ld.param.u64 	%rd19, [_Z9ff_calcElP7double2S0_PKdS2_S2_S2_S2_S2_S2_S2_S2_S2_S2__param_11];
	ld.param.u64 	%rd20, [_Z9ff_calcElP7double2S0_PKdS2_S2_S2_S2_S2_S2_S2_S2_S2_S2__param_12];
	cvta.to.global.u64 	%rd1, %rd21;
	add.u64 	%rd2, %SPL, 0;
	mov.u32 	%r102, %ctaid.x;
	mov.u32 	%r103, %ntid.x;
	mov.u32 	%r104, %tid.x;
	mad.lo.s32 	%r1, %r102, %r103, %r104;
	ld.const.u32 	%r2, [el_maxDim];
	add.s32 	%r3, %r2, -1;
	mul.wide.u32 	%rd23, %r3, 4;
	mov.u64 	%rd24, el_dimProd;
	add.s64 	%rd25, %rd24, %rd23;
	ld.const.u32 	%r105, [%rd25];
	setp.ge.u32 	%p1, %r1, %r105;
	@%p1 bra 	$L__BB1_91;
	setp.eq.s32 	%p2, %r3, 0;
	mov.u32 	%r339, %r1;
	@%p2 bra 	$L__BB1_11;
	add.s32 	%r329, %r2, -2;
	and.b32  	%r5, %r3, 3;
	setp.lt.u32 	%p3, %r329, 3;
	mov.u32 	%r336, %r3;
	mov.u32 	%r337, %r2;
	mov.u32 	%r339, %r1;
	@%p3 bra 	$L__BB1_6;
	and.b32  	%r107, %r3, -4;
	neg.s32 	%r328, %r107;
	mov.u32 	%r339, %r1;
$L__BB1_4:
	.pragma "nounroll";
	add.s32 	%r108, %r329, 1;
	add.s32 	%r109, %r329, -3;
	mul.wide.u32 	%rd26, %r329, 4;
	add.s64 	%rd28, %rd24, %rd26;
	ld.const.u32 	%r110, [%rd28];
	div.u32 	%r111, %r339, %r110;
	mul.lo.s32 	%r112, %r111, %r110;
	sub.s32 	%r113, %r339, %r112;
	mul.wide.u32 	%rd29, %r108, 4;
	add.s64 	%rd30, %rd2, %rd29;
	st.local.u32 	[%rd30], %r111;
	add.s32 	%r114, %r329, -1;
	mul.wide.u32 	%rd31, %r114, 4;
	add.s64 	%rd32, %rd24, %rd31;
	ld.const.u32 	%r115, [%rd32];
	div.u32 	%r116, %r113, %r115;
	mul.lo.s32 	%r117, %r116, %r115;
	sub.s32 	%r118, %r113, %r117;
	add.s64 	%rd33, %rd2, %rd26;
	st.local.u32 	[%rd33], %r116;
	add.s32 	%r119, %r329, -2;
	mul.wide.u32 	%rd34, %r119, 4;
	add.s64 	%rd35, %rd24, %rd34;
	ld.const.u32 	%r120, [%rd35];
	div.u32 	%r121, %r118, %r120;
	mul.lo.s32 	%r122, %r121, %r120;
	sub.s32 	%r123, %r118, %r122;
	add.s64 	%rd36, %rd2, %rd31;
	st.local.u32 	[%rd36], %r121;
	mul.wide.u32 	%rd37, %r109, 4;
	add.s64 	%rd38, %rd24, %rd37;
	ld.const.u32 	%r124, [%rd38];
	div.u32 	%r125, %r123, %r124;
	mul.lo.s32 	%r126, %r125, %r124;
	sub.s32 	%r339, %r123, %r126;
	add.s64 	%rd39, %rd2, %rd34;
	st.local.u32 	[%rd39], %r125;
	add.s32 	%r329, %r329, -4;
	add.s32 	%r328, %r328, 4;
	setp.ne.s32 	%p4, %r328, 0;
	@%p4 bra 	$L__BB1_4;
	add.s32 	%r336, %r329, 1;
	add.s32 	%r337, %r329, 2;
$L__BB1_6:
	setp.eq.s32 	%p5, %r5, 0;
	@%p5 bra 	$L__BB1_11;
	setp.eq.s32 	%p6, %r5, 1;
	@%p6 bra 	$L__BB1_9;
	add.s32 	%r128, %r337, -2;
	mul.wide.u32 	%rd40, %r128, 4;
	mov.u64 	%rd41, el_dimProd;
	add.s64 	%rd42, %rd41, %rd40;
	ld.const.u32 	%r129, [%rd42];
	div.u32 	%r130, %r339, %r129;
	mul.lo.s32 	%r131, %r130, %r129;
	sub.s32 	%r132, %r339, %r131;
	mul.wide.u32 	%rd43, %r336, 4;
	add.s64 	%rd44, %rd2, %rd43;
	st.local.u32 	[%rd44], %r130;
	add.s32 	%r337, %r336, -1;
	add.s32 	%r336, %r336, -2;
	mul.wide.u32 	%rd45, %r336, 4;
	add.s64 	%rd46, %rd41, %rd45;
	ld.const.u32 	%r133, [%rd46];
	div.u32 	%r134, %r132, %r133;
	mul.lo.s32 	%r135, %r134, %r133;
	sub.s32 	%r339, %r132, %r135;
	mul.wide.u32 	%rd47, %r337, 4;
	add.s64 	%rd48, %rd2, %rd47;
	st.local.u32 	[%rd48], %r134;
$L__BB1_9:
	and.b32  	%r136, %r3, 1;
	setp.eq.b32 	%p7, %r136, 1;
	not.pred 	%p8, %p7;
	@%p8 bra 	$L__BB1_11;
	add.s32 	%r137, %r337, -2;
	mul.wide.u32 	%rd49, %r137, 4;
	mov.u64 	%rd50, el_dimProd;
	add.s64 	%rd51, %rd50, %rd49;
	ld.const.u32 	%r138, [%rd51];
	div.u32 	%r139, %r339, %r138;
	mul.lo.s32 	%r140, %r139, %r138;
	sub.s32 	%r339, %r339, %r140;
	mul.wide.u32 	%rd52, %r336, 4;
	add.s64 	%rd53, %rd2, %rd52;
	st.local.u32 	[%rd53], %r139;
$L__BB1_11:
	ld.const.u32 	%r142, [el_dimProd];
	rem.u32 	%r143, %r339, %r142;
	st.local.u32 	[%rd2], %r143;
	setp.eq.s32 	%p9, %r2, 0;
	mov.b32 	%r364, 0;
	mov.u32 	%r365, %r364;
	mov.u32 	%r366, %r364;
	mov.u32 	%r367, %r364;
	mov.u32 	%r368, %r364;
	mov.u32 	%r369, %r364;
	mov.u32 	%r370, %r364;
	@%p9 bra 	$L__BB1_20;
	setp.lt.u32 	%p10, %r2, 4;
	mov.b32 	%r364, 0;
	mov.u32 	%r363, %r364;
	@%p10 bra 	$L__BB1_15;
	mov.u64 	%rd55, el_inDimProd;
	add.s64 	%rd101, %rd55, 392;
	and.b32  	%r363, %r2, -4;
	neg.s32 	%r340, %r363;
	mov.b32 	%r364, 0;
	mov.u64 	%rd102, %rd2;
	mov.u32 	%r365, %r364;
	mov.u32 	%r366, %r364;
	mov.u32 	%r367, %r364;
	mov.u32 	%r368, %r364;
	mov.u32 	%r369, %r364;
	mov.u32 	%r370, %r364;
$L__BB1_14:
	.pragma "nounroll";
	ld.local.v4.u32 	{%r147, %r148, %r149, %r150}, [%rd102];
	ld.const.u32 	%r151, [%rd101+-392];
	mad.lo.s32 	%r152, %r147, %r151, %r370;
	ld.const.u32 	%r153, [%rd101+-264];
	mad.lo.s32 	%r154, %r147, %r153, %r369;
	ld.const.u32 	%r155, [%rd101+-136];
	mad.lo.s32 	%r156, %r147, %r155, %r368;
	ld.const.u32 	%r157, [%rd101+-8];
	mad.lo.s32 	%r158, %r147, %r157, %r367;
	ld.const.u32 	%r159, [%rd101+120];
	mad.lo.s32 	%r160, %r147, %r159, %r366;
	ld.const.u32 	%r161, [%rd101+248];
	mad.lo.s32 	%r162, %r147, %r161, %r365;
	ld.const.u32 	%r163, [%rd101+376];
	mad.lo.s32 	%r164, %r147, %r163, %r364;
	ld.const.u32 	%r165, [%rd101+-388];
	mad.lo.s32 	%r166, %r148, %r165, %r152;
	ld.const.u32 	%r167, [%rd101+-260];
	mad.lo.s32 	%r168, %r148, %r167, %r154;
	ld.const.u32 	%r169, [%rd101+-132];
	mad.lo.s32 	%r170, %r148, %r169, %r156;
	ld.const.u32 	%r171, [%rd101+-4];
	mad.lo.s32 	%r172, %r148, %r171, %r158;
	ld.const.u32 	%r173, [%rd101+124];
	mad.lo.s32 	%r174, %r148, %r173, %r160;
	ld.const.u32 	%r175, [%rd101+252];
	mad.lo.s32 	%r176, %r148, %r175, %r162;
	ld.const.u32 	%r177, [%rd101+380];
	mad.lo.s32 	%r178, %r148, %r177, %r164;
	ld.const.u32 	%r179, [%rd101+-384];
	mad.lo.s32 	%r180, %r149, %r179, %r166;
	ld.const.u32 	%r181, [%rd101+-256];
	mad.lo.s32 	%r182, %r149, %r181, %r168;
	ld.const.u32 	%r183, [%rd101+-128];
	mad.lo.s32 	%r184, %r149, %r183, %r170;
	ld.const.u32 	%r185, [%rd101];
	mad.lo.s32 	%r186, %r149, %r185, %r172;
	ld.const.u32 	%r187, [%rd101+128];
	mad.lo.s32 	%r188, %r149, %r187, %r174;
	ld.const.u32 	%r189, [%rd101+256];
	mad.lo.s32 	%r190, %r149, %r189, %r176;
	ld.const.u32 	%r191, [%rd101+384];
	mad.lo.s32 	%r192, %r149, %r191, %r178;
	ld.const.u32 	%r193, [%rd101+-380];
	mad.lo.s32 	%r370, %r150, %r193, %r180;
	ld.const.u32 	%r194, [%rd101+-252];
	mad.lo.s32 	%r369, %r150, %r194, %r182;
	ld.const.u32 	%r195, [%rd101+-124];
	mad.lo.s32 	%r368, %r150, %r195, %r184;
	ld.const.u32 	%r196, [%rd101+4];
	mad.lo.s32 	%r367, %r150, %r196, %r186;
	ld.const.u32 	%r197, [%rd101+132];
	mad.lo.s32 	%r366, %r150, %r197, %r188;
	ld.const.u32 	%r198, [%rd101+260];
	mad.lo.s32 	%r365, %r150, %r198, %r190;
	ld.const.u32 	%r199, [%rd101+388];
	mad.lo.s32 	%r364, %r150, %r199, %r192;
	add.s32 	%r340, %r340, 4;
	add.s64 	%rd102, %rd102, 16;
	add.s64 	%rd101, %rd101, 16;
	setp.ne.s32 	%p11, %r340, 0;
	@%p11 bra 	$L__BB1_14;
$L__BB1_15:
	and.b32  	%r54, %r2, 3;
	setp.eq.s32 	%p12, %r54, 0;
	@%p12 bra 	$L__BB1_20;
	setp.eq.s32 	%p13, %r54, 1;
	@%p13 bra 	$L__BB1_18;
	mul.wide.u32 	%rd56, %r363, 4;
	add.s64 	%rd57, %rd2, %rd56;
	ld.local.u32 	%r200, [%rd57];
	mov.u64 	%rd58, el_inDimProd;
	add.s64 	%rd59, %rd58, %rd56;
	ld.const.u32 	%r201, [%rd59];
	mad.lo.s32 	%r202, %r200, %r201, %r370;
	ld.const.u32 	%r203, [%rd59+128];
	mad.lo.s32 	%r204, %r200, %r203, %r369;
	ld.const.u32 	%r205, [%rd59+256];
	mad.lo.s32 	%r206, %r200, %r205, %r368;
	ld.const.u32 	%r207, [%rd59+384];
	mad.lo.s32 	%r208, %r200, %r207, %r367;
	ld.const.u32 	%r209, [%rd59+512];
	mad.lo.s32 	%r210, %r200, %r209, %r366;
	ld.const.u32 	%r211, [%rd59+640];
	mad.lo.s32 	%r212, %r200, %r211, %r365;
	ld.const.u32 	%r213, [%rd59+768];
	mad.lo.s32 	%r214, %r200, %r213, %r364;
	ld.local.u32 	%r215, [%rd57+4];
	ld.const.u32 	%r216, [%rd59+4];
	mad.lo.s32 	%r370, %r215, %r216, %r202;
	ld.const.u32 	%r217, [%rd59+132];
	mad.lo.s32 	%r369, %r215, %r217, %r204;
	ld.const.u32 	%r218, [%rd59+260];
	mad.lo.s32 	%r368, %r215, %r218, %r206;
	ld.const.u32 	%r219, [%rd59+388];
	mad.lo.s32 	%r367, %r215, %r219, %r208;
	ld.const.u32 	%r220, [%rd59+516];
	mad.lo.s32 	%r366, %r215, %r220, %r210;
	ld.const.u32 	%r221, [%rd59+644];
	mad.lo.s32 	%r365, %r215, %r221, %r212;
	ld.const.u32 	%r222, [%rd59+772];
	mad.lo.s32 	%r364, %r215, %r222, %r214;
	add.s32 	%r363, %r363, 2;
$L__BB1_18:
	and.b32  	%r223, %r2, 1;
	setp.eq.b32 	%p14, %r223, 1;
	not.pred 	%p15, %p14;
	@%p15 bra 	$L__BB1_20;
	mul.wide.u32 	%rd60, %r363, 4;
	add.s64 	%rd61, %rd2, %rd60;
	ld.local.u32 	%r224, [%rd61];
	mov.u64 	%rd62, el_inDimProd;
	add.s64 	%rd63, %rd62, %rd60;
	ld.const.u32 	%r225, [%rd63];
	mad.lo.s32 	%r370, %r224, %r225, %r370;
	ld.const.u32 	%r226, [%rd63+128];
	mad.lo.s32 	%r369, %r224, %r226, %r369;
	ld.const.u32 	%r227, [%rd63+256];
	mad.lo.s32 	%r368, %r224, %r227, %r368;
	ld.const.u32 	%r228, [%rd63+384];
	mad.lo.s32 	%r367, %r224, %r228, %r367;
	ld.const.u32 	%r229, [%rd63+512];
	mad.lo.s32 	%r366, %r224, %r229, %r366;
	ld.const.u32 	%r230, [%rd63+640];
	mad.lo.s32 	%r365, %r224, %r230, %r365;
	ld.const.u32 	%r231, [%rd63+768];
	mad.lo.s32 	%r364, %r224, %r231, %r364;
$L__BB1_20:
	ld.const.u32 	%r85, [dims];
	ld.local.u32 	%r86, [%rd2+8];
	mul.lo.s32 	%r232, %r86, %r85;
	cvta.to.global.u64 	%rd64, %rd13;
	mul.wide.u32 	%rd65, %r232, 8;
	add.s64 	%rd7, %rd64, %rd65;
	cvta.to.global.u64 	%rd66, %rd12;
	add.s64 	%rd8, %rd66, %rd65;
	cvta.to.global.u64 	%rd67, %rd15;
	mul.wide.u32 	%rd68, %r370, 8;
	add.s64 	%rd69, %rd67, %rd68;
	ld.global.f64 	%fd1, [%rd69];
	cvta.to.global.u64 	%rd70, %rd16;
	mul.wide.u32 	%rd71, %r369, 8;
	add.s64 	%rd72, %rd70, %rd71;
	ld.global.f64 	%fd2, [%rd72];
	cvta.to.global.u64 	%rd73, %rd18;
	mul.wide.u32 	%rd74, %r367, 8;
	add.s64 	%rd75, %rd73, %rd74;
	ld.global.f64 	%fd3, [%rd75];
	cvta.to.global.u64 	%rd76, %rd19;
	mul.wide.u32 	%rd77, %r366, 8;
	add.s64 	%rd78, %rd76, %rd77;
	ld.global.f64 	%fd4, [%rd78];
	setp.ne.s32 	%p16, %r85, 3;
	@%p16 bra 	$L__BB1_22;
	cvta.to.global.u64 	%rd79, %rd17;
	mul.wide.u32 	%rd80, %r368, 8;
	add.s64 	%rd81, %rd79, %rd80;
	ld.global.f64 	%fd362, [%rd81];
	cvta.to.global.u64 	%rd82, %rd20;
	mul.wide.u32 	%rd83, %r365, 8;
	add.s64 	%rd84, %rd82, %rd83;
	ld.global.f64 	%fd9, [%rd84];
	ld.global.f64 	%fd107, [%rd7];
	ld.global.f64 	%fd108, [%rd7+8];
	ld.global.f64 	%fd109, [%rd7+16];
	mul.f64 	%fd110, %fd362, %fd109;
	fma.rn.f64 	%fd111, %fd108, %fd2, %fd110;
	fma.rn.f64 	%fd363, %fd107, %fd1, %fd111;
	bra.uni 	$L__BB1_23;
$L__BB1_22:
	ld.global.f64 	%fd104, [%rd7];
	ld.global.f64 	%fd105, [%rd7+8];
	mul.f64 	%fd106, %fd2, %fd105;
	fma.rn.f64 	%fd363, %fd104, %fd1, %fd106;
$L__BB1_23:
	setp.ne.s32 	%p17, %r85, 3;
	min.f64 	%fd112, %fd363, 0d3FEFFFFFFFFEA028;
	max.f64 	%fd12, %fd112, 0dBFEFFFFFFFFEA028;
	mov.f64 	%fd372, 0d3FF0000000000000;
	@%p17 bra 	$L__BB1_59;
	ld.const.u32 	%r247, [scatteringType];
	setp.eq.s32 	%p26, %r247, 3;
	@%p26 bra 	$L__BB1_32;
	setp.ne.s32 	%p27, %r247, 2;
	@%p27 bra 	$L__BB1_70;
	{
	.reg .b32 %temp; 
	mov.b64 	{%temp, %r87}, %fd12;
	}
	abs.f64 	%fd13, %fd12;
	{
	.reg .b32 %temp; 
	mov.b64 	{%temp, %r248}, %fd13;
	}
	setp.gt.s32 	%p28, %r248, 1071801957;
	@%p28 bra 	$L__BB1_30;
	mul.f64 	%fd237, %fd12, %fd12;
	fma.rn.f64 	%fd238, %fd237, 0d3FB0066BDC1895E9, 0dBFB3823B180754AF;
	fma.rn.f64 	%fd239, %fd238, %fd237, 0d3FB11E52CC2F79AE;
	fma.rn.f64 	%fd240, %fd239, %fd237, 0dBF924EAF3526861B;
	fma.rn.f64 	%fd241, %fd240, %fd237, 0d3F91DF02A31E6CB7;
	fma.rn.f64 	%fd242, %fd241, %fd237, 0d3F847D18B0EEC6CC;
	fma.rn.f64 	%fd243, %fd242, %fd237, 0d3F8D0AF961BA53B0;
	fma.rn.f64 	%fd244, %fd243, %fd237, 0d3F91BF7734CF1C48;
	fma.rn.f64 	%fd245, %fd244, %fd237, 0d3F96E91483144EF7;
	fma.rn.f64 	%fd246, %fd245, %fd237, 0d3F9F1C6E0A4F9F81;
	fma.rn.f64 	%fd247, %fd246, %fd237, 0d3FA6DB6DC27FA92B;
	fma.rn.f64 	%fd248, %fd247, %fd237, 0d3FB333333320F91B;
	fma.rn.f64 	%fd249, %fd248, %fd237, 0d3FC5555555555F4D;
	mul.f64 	%fd250, %fd237, %fd249;
	fma.rn.f64 	%fd14, %fd250, %fd13, %fd13;
	setp.gt.s32 	%p32, %r87, -1;
	@%p32 bra 	$L__BB1_29;
	mov.f64 	%fd255, 0d3C91A62633145C07;
	add.rn.f64 	%fd256, %fd14, %fd255;
	mov.f64 	%fd257, 0d3FF921FB54442D18;
	add.rn.f64 	%fd364, %fd257, %fd256;
	bra.uni 	$L__BB1_31;
$L__BB1_29:
	mov.f64 	%fd251, 0dBC91A62633145C07;
	add.rn.f64 	%fd252, %fd14, %fd251;
	neg.f64 	%fd253, %fd252;
	mov.f64 	%fd254, 0d3FF921FB54442D18;
	add.rn.f64 	%fd364, %fd254, %fd253;
	bra.uni 	$L__BB1_31;
$L__BB1_30:
	mov.f64 	%fd197, 0d3FF0000000000000;
	sub.f64 	%fd198, %fd197, %fd13;
	{
	.reg .b32 %temp; 
	mov.b64 	{%r249, %temp}, %fd198;
	}
	{
	.reg .b32 %temp; 
	mov.b64 	{%temp, %r250}, %fd198;
	}
	add.s32 	%r251, %r250, -1048576;
	mov.b64 	%fd199, {%r249, %r251};
	rsqrt.approx.ftz.f64 	%fd200, %fd199;
	{
	.reg .b32 %temp; 
	mov.b64 	{%r252, %temp}, %fd200;
	}
	{
	.reg .b32 %temp; 
	mov.b64 	{%temp, %r253}, %fd200;
	}
	add.s32 	%r254, %r253, -1048576;
	mov.b64 	%fd201, {%r252, %r254};
	mul.f64 	%fd202, %fd199, %fd200;
	neg.f64 	%fd203, %fd202;
	fma.rn.f64 	%fd204, %fd202, %fd203, %fd199;
	fma.rn.f64 	%fd205, %fd204, %fd201, %fd202;
	neg.f64 	%fd206, %fd205;
	fma.rn.f64 	%fd207, %fd200, %fd206, 0d3FF0000000000000;
	fma.rn.f64 	%fd208, %fd207, %fd201, %fd201;
	fma.rn.f64 	%fd209, %fd205, %fd206, %fd199;
	fma.rn.f64 	%fd210, %fd209, %fd208, %fd205;
	{
	.reg .b32 %temp; 
	mov.b64 	{%r255, %temp}, %fd210;
	}
	{
	.reg .b32 %temp; 
	mov.b64 	{%temp, %r256}, %fd210;
	}
	add.s32 	%r257, %r256, 1048576;
	mov.b64 	%fd211, {%r255, %r257};
	fma.rn.f64 	%fd212, %fd198, 0d3EC715B371155F70, 0dBEBAC2FE66FAAC4B;
	fma.rn.f64 	%fd213, %fd212, %fd198, 0d3ED9A9B88EFCD9B8;
	fma.rn.f64 	%fd214, %fd213, %fd198, 0d3EDD0F40A8A0C4C3;
	fma.rn.f64 	%fd215, %fd214, %fd198, 0d3EF46D4CFA9E0E1F;
	fma.rn.f64 	%fd216, %fd215, %fd198, 0d3F079C168D1E2422;
	fma.rn.f64 	%fd217, %fd216, %fd198, 0d3F1C9A88C3BCA540;
	fma.rn.f64 	%fd218, %fd217, %fd198, 0d3F31C4E64BD476DF;
	fma.rn.f64 	%fd219, %fd218, %fd198, 0d3F46E8BA60009C8F;
	fma.rn.f64 	%fd220, %fd219, %fd198, 0d3F5F1C71C62B05A2;
	fma.rn.f64 	%fd221, %fd220, %fd198, 0d3F76DB6DB6DC9F2C;
	fma.rn.f64 	%fd222, %fd221, %fd198, 0d3F9333333333329C;
	fma.rn.f64 	%fd223, %fd222, %fd198, 0d3FB5555555555555;
	setp.lt.s32 	%p29, %r250, 1;
	mov.f64 	%fd224, 0d0000000000000000;
	mul.rn.f64 	%fd225, %fd13, %fd224;
	mul.f64 	%fd226, %fd198, %fd223;
	fma.rn.f64 	%fd227, %fd226, %fd211, %fd211;
	selp.f64 	%fd228, %fd225, %fd227, %p29;
	setp.lt.s32 	%p30, %r250, 0;
	mov.f64 	%fd229, 0d7FF0000000000000;
	mul.rn.f64 	%fd230, %fd228, %fd229;
	selp.f64 	%fd231, %fd230, %fd228, %p30;
	setp.lt.s32 	%p31, %r87, 0;
	mov.f64 	%fd232, 0dBCA1A62633145C07;
	add.rn.f64 	%fd233, %fd231, %fd232;
	neg.f64 	%fd234, %fd233;
	mov.f64 	%fd235, 0d400921FB54442D18;
	add.rn.f64 	%fd236, %fd235, %fd234;
	selp.f64 	%fd364, %fd236, %fd231, %p31;
$L__BB1_31:
	ld.const.u32 	%r258, [nAmpfunc];
	add.s32 	%r259, %r258, -1;
	cvt.rn.f64.u32 	%fd258, %r259;
	mul.f64 	%fd259, %fd364, %fd258;
	div.rn.f64 	%fd260, %fd259, 0d400921FB54442D18;
	cvt.rni.s32.f64 	%r260, %fd260;
	mul.wide.s32 	%rd87, %r260, 8;
	add.s64 	%rd88, %rd1, %rd87;
	ld.global.f64 	%fd372, [%rd88];
	bra.uni 	$L__BB1_70;
$L__BB1_32:
	ld.const.f64 	%fd20, [fw];
	setp.neu.f64 	%p33, %fd20, 0d3FF0000000000000;
	@%p33 bra 	$L__BB1_42;
	ld.const.f64 	%fd21, [g_up];
	ld.const.f64 	%fd282, [g_down2];
	ld.const.f64 	%fd283, [g_down1];
	fma.rn.f64 	%fd22, %fd282, %fd12, %fd283;
	{
	.reg .b32 %temp; 
	mov.b64 	{%temp, %r88}, %fd22;
	}
	mov.f64 	%fd284, 0d3FF8000000000000;
	{
	.reg .b32 %temp; 
	mov.b64 	{%temp, %r89}, %fd284;
	}
	and.b32  	%r90, %r89, 2146435072;
	setp.neu.f64 	%p58, %fd22, 0d0000000000000000;
	@%p58 bra 	$L__BB1_35;
	setp.eq.s32 	%p60, %r90, 1073741824;
	selp.b32 	%r289, %r88, 0, %p60;
	setp.lt.s32 	%p61, %r89, 0;
	or.b32  	%r290, %r289, 2146435072;
	selp.b32 	%r291, %r290, %r289, %p61;
	mov.b32 	%r292, 0;
	mov.b64 	%fd366, {%r292, %r291};
	bra.uni 	$L__BB1_36;
$L__BB1_35:
	abs.f64 	%fd285, %fd22;
	{ // callseq 5, 0
	.param .b64 param0;
	st.param.f64 	[param0], %fd285;
	.param .b64 retval0;
	call.uni (retval0), 
	__internal_accurate_pow, 
	(
	param0
	);
	ld.param.f64 	%fd286, [retval0];
	} // callseq 5
	setp.lt.s32 	%p59, %r88, 0;
	selp.f64 	%fd366, 0dFFF8000000000000, %fd286, %p59;
$L__BB1_36:
	add.f64 	%fd288, %fd22, 0d3FF8000000000000;
	{
	.reg .b32 %temp; 
	mov.b64 	{%temp, %r293}, %fd288;
	}
	and.b32  	%r294, %r293, 2146435072;
	setp.ne.s32 	%p62, %r294, 2146435072;
	@%p62 bra 	$L__BB1_41;
	setp.num.f64 	%p63, %fd22, %fd22;
	@%p63 bra 	$L__BB1_39;
	mov.f64 	%fd290, 0d3FF8000000000000;
	add.rn.f64 	%fd366, %fd22, %fd290;
	bra.uni 	$L__BB1_41;
$L__BB1_39:
	abs.f64 	%fd289, %fd22;
	setp.neu.f64 	%p64, %fd289, 0d7FF0000000000000;
	@%p64 bra 	$L__BB1_41;
	setp.eq.s32 	%p65, %r90, 1073741824;
	setp.lt.s32 	%p66, %r89, 0;
	selp.b32 	%r296, 0, 2146435072, %p66;
	setp.lt.s32 	%p67, %r88, 0;
	and.b32  	%r297, %r89, 2147483647;
	setp.ne.s32 	%p68, %r297, 1071644672;
	or.b32  	%r298, %r296, -2147483648;
	selp.b32 	%r299, %r298, %r296, %p68;
	selp.b32 	%r300, %r299, %r296, %p65;
	selp.b32 	%r301, %r300, %r296, %p67;
	mov.b32 	%r302, 0;
	mov.b64 	%fd366, {%r302, %r301};
$L__BB1_41:
	setp.eq.f64 	%p69, %fd22, 0d3FF0000000000000;
	selp.f64 	%fd291, 0d3FF0000000000000, %fd366, %p69;
	div.rn.f64 	%fd292, %fd21, %fd291;
	sqrt.rn.f64 	%fd372, %fd292;
	bra.uni 	$L__BB1_70;
$L__BB1_42:
	ld.const.f64 	%fd30, [g_up];
	ld.const.f64 	%fd31, [g_down2];
	ld.const.f64 	%fd32, [g_down1];
	fma.rn.f64 	%fd33, %fd31, %fd12, %fd32;
	{
	.reg .b32 %temp; 
	mov.b64 	{%temp, %r91}, %fd33;
	}
	mov.f64 	%fd261, 0d3FF8000000000000;
	{
	.reg .b32 %temp; 
	mov.b64 	{%temp, %r92}, %fd261;
	}
	and.b32  	%r93, %r92, 2146435072;
	setp.neu.f64 	%p34, %fd33, 0d0000000000000000;
	@%p34 bra 	$L__BB1_44;
	setp.eq.s32 	%p36, %r93, 1073741824;
	selp.b32 	%r261, %r91, 0, %p36;
	setp.lt.s32 	%p37, %r92, 0;
	or.b32  	%r262, %r261, 2146435072;
	selp.b32 	%r263, %r262, %r261, %p37;
	mov.b32 	%r264, 0;
	mov.b64 	%fd368, {%r264, %r263};
	bra.uni 	$L__BB1_45;
$L__BB1_44:
	abs.f64 	%fd262, %fd33;
	{ // callseq 3, 0
	.param .b64 param0;
	st.param.f64 	[param0], %fd262;
	.param .b64 retval0;
	call.uni (retval0), 
	__internal_accurate_pow, 
	(
	param0
	);
	ld.param.f64 	%fd263, [retval0];
	} // callseq 3
	setp.lt.s32 	%p35, %r91, 0;
	selp.f64 	%fd368, 0dFFF8000000000000, %fd263, %p35;
$L__BB1_45:
	add.f64 	%fd265, %fd33, 0d3FF8000000000000;
	{
	.reg .b32 %temp; 
	mov.b64 	{%temp, %r265}, %fd265;
	}
	and.b32  	%r266, %r265, 2146435072;
	setp.ne.s32 	%p38, %r266, 2146435072;
	@%p38 bra 	$L__BB1_50;
	setp.num.f64 	%p39, %fd33, %fd33;
	@%p39 bra 	$L__BB1_48;
	mov.f64 	%fd267, 0d3FF8000000000000;
	add.rn.f64 	%fd368, %fd33, %fd267;
	bra.uni 	$L__BB1_50;
$L__BB1_48:
	abs.f64 	%fd266, %fd33;
	setp.neu.f64 	%p40, %fd266, 0d7FF0000000000000;
	@%p40 bra 	$L__BB1_50;
	setp.eq.s32 	%p41, %r93, 1073741824;
	setp.lt.s32 	%p42, %r92, 0;
	selp.b32 	%r268, 0, 2146435072, %p42;
	setp.lt.s32 	%p43, %r91, 0;
	and.b32  	%r269, %r92, 2147483647;
	setp.ne.s32 	%p44, %r269, 1071644672;
	or.b32  	%r270, %r268, -2147483648;
	selp.b32 	%r271, %r270, %r268, %p44;
	selp.b32 	%r272, %r271, %r268, %p41;
	selp.b32 	%r273, %r272, %r268, %p43;
	mov.b32 	%r274, 0;
	mov.b64 	%fd368, {%r274, %r273};
$L__BB1_50:
	setp.eq.f64 	%p45, %fd33, 0d3FF0000000000000;
	selp.f64 	%fd268, 0d3FF0000000000000, %fd368, %p45;
	mul.f64 	%fd269, %fd20, %fd30;
	div.rn.f64 	%fd40, %fd269, %fd268;
	mov.f64 	%fd270, 0d3FF0000000000000;
	sub.f64 	%fd271, %fd270, %fd20;
	mul.f64 	%fd41, %fd271, %fd30;
	neg.f64 	%fd272, %fd31;
	fma.rn.f64 	%fd42, %fd272, %fd12, %fd32;
	{
	.reg .b32 %temp; 
	mov.b64 	{%temp, %r94}, %fd42;
	}
	setp.neu.f64 	%p46, %fd42, 0d0000000000000000;
	@%p46 bra 	$L__BB1_52;
	setp.eq.s32 	%p48, %r93, 1073741824;
	selp.b32 	%r275, %r94, 0, %p48;
	setp.lt.s32 	%p49, %r92, 0;
	or.b32  	%r276, %r275, 2146435072;
	selp.b32 	%r277, %r276, %r275, %p49;
	mov.b32 	%r278, 0;
	mov.b64 	%fd370, {%r278, %r277};
	bra.uni 	$L__BB1_53;
$L__BB1_52:
	abs.f64 	%fd273, %fd42;
	{ // callseq 4, 0
	.param .b64 param0;
	st.param.f64 	[param0], %fd273;
	.param .b64 retval0;
	call.uni (retval0), 
	__internal_accurate_pow, 
	(
	param0
	);
	ld.param.f64 	%fd274, [retval0];
	} // callseq 4
	setp.lt.s32 	%p47, %r94, 0;
	selp.f64 	%fd370, 0dFFF8000000000000, %fd274, %p47;
$L__BB1_53:
	add.f64 	%fd276, %fd42, 0d3FF8000000000000;
	{
	.reg .b32 %temp; 
	mov.b64 	{%temp, %r279}, %fd276;
	}
	and.b32  	%r280, %r279, 2146435072;
	setp.ne.s32 	%p50, %r280, 2146435072;
	@%p50 bra 	$L__BB1_58;
	setp.num.f64 	%p51, %fd42, %fd42;
	@%p51 bra 	$L__BB1_56;
	mov.f64 	%fd278, 0d3FF8000000000000;
	add.rn.f64 	%fd370, %fd42, %fd278;
	bra.uni 	$L__BB1_58;
$L__BB1_56:
	abs.f64 	%fd277, %fd42;
	setp.neu.f64 	%p52, %fd277, 0d7FF0000000000000;
	@%p52 bra 	$L__BB1_58;
	setp.eq.s32 	%p53, %r93, 1073741824;
	setp.lt.s32 	%p54, %r92, 0;
	selp.b32 	%r282, 0, 2146435072, %p54;
	setp.lt.s32 	%p55, %r94, 0;
	and.b32  	%r283, %r92, 2147483647;
	setp.ne.s32 	%p56, %r283, 1071644672;
	or.b32  	%r284, %r282, -2147483648;
	selp.b32 	%r285, %r284, %r282, %p56;
	selp.b32 	%r286, %r285, %r282, %p53;
	selp.b32 	%r287, %r286, %r282, %p55;
	mov.b32 	%r288, 0;
	mov.b64 	%fd370, {%r288, %r287};
$L__BB1_58:
	setp.eq.f64 	%p57, %fd42, 0d3FF0000000000000;
	selp.f64 	%fd279, 0d3FF0000000000000, %fd370, %p57;
	div.rn.f64 	%fd280, %fd41, %fd279;
	add.f64 	%fd281, %fd40, %fd280;
	sqrt.rn.f64 	%fd372, %fd281;
	bra.uni 	$L__BB1_70;
$L__BB1_59:
	ld.const.u32 	%r233, [scatteringType];
	setp.eq.s32 	%p18, %r233, 3;
	@%p18 bra 	$L__BB1_67;
	setp.ne.s32 	%p19, %r233, 2;
	@%p19 bra 	$L__BB1_70;
	{
	.reg .b32 %temp; 
	mov.b64 	{%temp, %r95}, %fd12;
	}
	abs.f64 	%fd50, %fd12;
	{
	.reg .b32 %temp; 
	mov.b64 	{%temp, %r234}, %fd50;
	}
	setp.gt.s32 	%p20, %r234, 1071801957;
	@%p20 bra 	$L__BB1_65;
	mul.f64 	%fd154, %fd12, %fd12;
	fma.rn.f64 	%fd155, %fd154, 0d3FB0066BDC1895E9, 0dBFB3823B180754AF;
	fma.rn.f64 	%fd156, %fd155, %fd154, 0d3FB11E52CC2F79AE;
	fma.rn.f64 	%fd157, %fd156, %fd154, 0dBF924EAF3526861B;
	fma.rn.f64 	%fd158, %fd157, %fd154, 0d3F91DF02A31E6CB7;
	fma.rn.f64 	%fd159, %fd158, %fd154, 0d3F847D18B0EEC6CC;
	fma.rn.f64 	%fd160, %fd159, %fd154, 0d3F8D0AF961BA53B0;
	fma.rn.f64 	%fd161, %fd160, %fd154, 0d3F91BF7734CF1C48;
	fma.rn.f64 	%fd162, %fd161, %fd154, 0d3F96E91483144EF7;
	fma.rn.f64 	%fd163, %fd162, %fd154, 0d3F9F1C6E0A4F9F81;
	fma.rn.f64 	%fd164, %fd163, %fd154, 0d3FA6DB6DC27FA92B;
	fma.rn.f64 	%fd165, %fd164, %fd154, 0d3FB333333320F91B;
	fma.rn.f64 	%fd166, %fd165, %fd154, 0d3FC5555555555F4D;
	mul.f64 	%fd167, %fd154, %fd166;
	fma.rn.f64 	%fd51, %fd167, %fd50, %fd50;
	setp.gt.s32 	%p24, %r95, -1;
	@%p24 bra 	$L__BB1_64;
	mov.f64 	%fd172, 0d3C91A62633145C07;
	add.rn.f64 	%fd173, %fd51, %fd172;
	mov.f64 	%fd174, 0d3FF921FB54442D18;
	add.rn.f64 	%fd371, %fd174, %fd173;
	bra.uni 	$L__BB1_66;
$L__BB1_64:
	mov.f64 	%fd168, 0dBC91A62633145C07;
	add.rn.f64 	%fd169, %fd51, %fd168;
	neg.f64 	%fd170, %fd169;
	mov.f64 	%fd171, 0d3FF921FB54442D18;
	add.rn.f64 	%fd371, %fd171, %fd170;
	bra.uni 	$L__BB1_66;
$L__BB1_65:
	mov.f64 	%fd114, 0d3FF0000000000000;
	sub.f64 	%fd115, %fd114, %fd50;
	{
	.reg .b32 %temp; 
	mov.b64 	{%r235, %temp}, %fd115;
	}
	{
	.reg .b32 %temp; 
	mov.b64 	{%temp, %r236}, %fd115;
	}
	add.s32 	%r237, %r236, -1048576;
	mov.b64 	%fd116, {%r235, %r237};
	rsqrt.approx.ftz.f64 	%fd117, %fd116;
	{
	.reg .b32 %temp; 
	mov.b64 	{%r238, %temp}, %fd117;
	}
	{
	.reg .b32 %temp; 
	mov.b64 	{%temp, %r239}, %fd117;
	}
	add.s32 	%r240, %r239, -1048576;
	mov.b64 	%fd118, {%r238, %r240};
	mul.f64 	%fd119, %fd116, %fd117;
	neg.f64 	%fd120, %fd119;
	fma.rn.f64 	%fd121, %fd119, %fd120, %fd116;
	fma.rn.f64 	%fd122, %fd121, %fd118, %fd119;
	neg.f64 	%fd123, %fd122;
	fma.rn.f64 	%fd124, %fd117, %fd123, 0d3FF0000000000000;
	fma.rn.f64 	%fd125, %fd124, %fd118, %fd118;
	fma.rn.f64 	%fd126, %fd122, %fd123, %fd116;
	fma.rn.f64 	%fd127, %fd126, %fd125, %fd122;
	{
	.reg .b32 %temp; 
	mov.b64 	{%r241, %temp}, %fd127;
	}
	{
	.reg .b32 %temp; 
	mov.b64 	{%temp, %r242}, %fd127;
	}
	add.s32 	%r243, %r242, 1048576;
	mov.b64 	%fd128, {%r241, %r243};
	fma.rn.f64 	%fd129, %fd115, 0d3EC715B371155F70, 0dBEBAC2FE66FAAC4B;
	fma.rn.f64 	%fd130, %fd129, %fd115, 0d3ED9A9B88EFCD9B8;
	fma.rn.f64 	%fd131, %fd130, %fd115, 0d3EDD0F40A8A0C4C3;
	fma.rn.f64 	%fd132, %fd131, %fd115, 0d3EF46D4CFA9E0E1F;
	fma.rn.f64 	%fd133, %fd132, %fd115, 0d3F079C168D1E2422;
	fma.rn.f64 	%fd134, %fd133, %fd115, 0d3F1C9A88C3BCA540;
	fma.rn.f64 	%fd135, %fd134, %fd115, 0d3F31C4E64BD476DF;
	fma.rn.f64 	%fd136, %fd135, %fd115, 0d3F46E8BA60009C8F;
	fma.rn.f64 	%fd137, %fd136, %fd115, 0d3F5F1C71C62B05A2;
	fma.rn.f64 	%fd138, %fd137, %fd115, 0d3F76DB6DB6DC9F2C;
	fma.rn.f64 	%fd139, %fd138, %fd115, 0d3F9333333333329C;
	fma.rn.f64 	%fd140, %fd139, %fd115, 0d3FB5555555555555;
	setp.lt.s32 	%p21, %r236, 1;
	mov.f64 	%fd141, 0d0000000000000000;
	mul.rn.f64 	%fd142, %fd50, %fd141;
	mul.f64 	%fd143, %fd115, %fd140;
	fma.rn.f64 	%fd144, %fd143, %fd128, %fd128;
	selp.f64 	%fd145, %fd142, %fd144, %p21;
	setp.lt.s32 	%p22, %r236, 0;
	mov.f64 	%fd146, 0d7FF0000000000000;
	mul.rn.f64 	%fd147, %fd145, %fd146;
	selp.f64 	%fd148, %fd147, %fd145, %p22;
	setp.lt.s32 	%p23, %r95, 0;
	mov.f64 	%fd149, 0dBCA1A62633145C07;
	add.rn.f64 	%fd150, %fd148, %fd149;
	neg.f64 	%fd151, %fd150;
	mov.f64 	%fd152, 0d400921FB54442D18;
	add.rn.f64 	%fd153, %fd152, %fd151;
	selp.f64 	%fd371, %fd153, %fd148, %p23;
$L__BB1_66:
	ld.const.u32 	%r244, [nAmpfunc];
	add.s32 	%r245, %r244, -1;
	cvt.rn.f64.u32 	%fd175, %r245;
	mul.f64 	%fd176, %fd371, %fd175;
	div.rn.f64 	%fd177, %fd176, 0d401921FB54442D18;
	cvt.rni.s32.f64 	%r246, %fd177;
	mul.wide.s32 	%rd85, %r246, 8;
	add.s64 	%rd86, %rd1, %rd85;
	ld.global.f64 	%fd372, [%rd86];
	bra.uni 	$L__BB1_70;
$L__BB1_67:
	ld.const.f64 	%fd57, [fw];
	setp.neu.f64 	%p25, %fd57, 0d3FF0000000000000;
	@%p25 bra 	$L__BB1_69;
	ld.const.f64 	%fd191, [g_up];
	ld.const.f64 	%fd192, [g_down2];
	ld.const.f64 	%fd193, [g_down1];
	fma.rn.f64 	%fd194, %fd192, %fd12, %fd193;
	div.rn.f64 	%fd195, %fd191, %fd194;
	sqrt.rn.f64 	%fd372, %fd195;
	bra.uni 	$L__BB1_70;
$L__BB1_69:
	ld.const.f64 	%fd178, [g_up];
	mul.f64 	%fd179, %fd57, %fd178;
	ld.const.f64 	%fd180, [g_down2];
	ld.const.f64 	%fd181, [g_down1];
	fma.rn.f64 	%fd182, %fd180, %fd12, %fd181;
	div.rn.f64 	%fd183, %fd179, %fd182;
	mov.f64 	%fd184, 0d3FF0000000000000;
	sub.f64 	%fd185, %fd184, %fd57;
	mul.f64 	%fd186, %fd185, %fd178;
	neg.f64 	%fd187, %fd180;
	fma.rn.f64 	%fd188, %fd187, %fd12, %fd181;
	div.rn.f64 	%fd189, %fd186, %fd188;
	add.f64 	%fd190, %fd183, %fd189;
	sqrt.rn.f64 	%fd372, %fd190;
$L__BB1_70:
	ld.param.u64 	%rd100, [_Z9ff_calcElP7double2S0_PKdS2_S2_S2_S2_S2_S2_S2_S2_S2_S2__param_2];
	cvta.to.global.u64 	%rd89, %rd14;
	mul.wide.u32 	%rd90, %r86, 8;
	add.s64 	%rd91, %rd89, %rd90;
	ld.global.f64 	%fd293, [%rd91];
	div.rn.f64 	%fd61, %fd372, %fd293;
	cvta.to.global.u64 	%rd92, %rd100;
	mul.wide.u32 	%rd93, %r364, 8;
	add.s64 	%rd94, %rd92, %rd93;
	ld.global.f64 	%fd62, [%rd94];
	setp.ltu.f64 	%p70, %fd3, 0d0000000000000000;
	@%p70 bra 	$L__BB1_72;
	ld.global.f64 	%fd373, [%rd8];
	ld.const.f64 	%fd375, [box_min];
	mov.f64 	%fd374, %fd373;
	bra.uni 	$L__BB1_73;
$L__BB1_72:
	ld.const.f64 	%fd374, [box_max];
	ld.global.f64 	%fd373, [%rd8];
	mov.f64 	%fd375, %fd373;
$L__BB1_73:
	sub.f64 	%fd294, %fd374, %fd375;
	abs.f64 	%fd295, %fd3;
	div.rn.f64 	%fd70, %fd294, %fd295;
	setp.ltu.f64 	%p71, %fd4, 0d0000000000000000;
	@%p71 bra 	$L__BB1_75;
	ld.global.f64 	%fd376, [%rd8+8];
	ld.const.f64 	%fd378, [box_min+8];
	mov.f64 	%fd377, %fd376;
	bra.uni 	$L__BB1_76;
$L__BB1_75:
	ld.const.f64 	%fd377, [box_max+8];
	ld.global.f64 	%fd376, [%rd8+8];
	mov.f64 	%fd378, %fd376;
$L__BB1_76:
	setp.eq.s32 	%p72, %r85, 3;
	sub.f64 	%fd296, %fd377, %fd378;
	abs.f64 	%fd297, %fd4;
	div.rn.f64 	%fd78, %fd296, %fd297;
	@%p72 bra 	$L__BB1_78;
	ld.global.f64 	%fd379, [%rd8+16];
	bra.uni 	$L__BB1_81;
$L__BB1_78:
	setp.ltu.f64 	%p73, %fd9, 0d0000000000000000;
	@%p73 bra 	$L__BB1_80;
	ld.global.f64 	%fd379, [%rd8+16];
	ld.const.f64 	%fd299, [box_min+16];
	sub.f64 	%fd300, %fd379, %fd299;
	abs.f64 	%fd301, %fd9;
	div.rn.f64 	%fd380, %fd300, %fd301;
	bra.uni 	$L__BB1_81;
$L__BB1_80:
	ld.const.f64 	%fd302, [box_max+16];
	ld.global.f64 	%fd379, [%rd8+16];
	sub.f64 	%fd303, %fd302, %fd379;
	abs.f64 	%fd304, %fd9;
	div.rn.f64 	%fd380, %fd303, %fd304;
$L__BB1_81:
	min.f64 	%fd305, %fd70, %fd78;
	min.f64 	%fd306, %fd305, %fd380;
	abs.f64 	%fd307, %fd306;
	ld.const.f64 	%fd308, [sigt];
	neg.f64 	%fd309, %fd308;
	mul.f64 	%fd86, %fd307, %fd309;
	mov.f64 	%fd310, 0d401921FB54442D18;
	div.rn.f64 	%fd311, %fd310, %fd62;
	mul.f64 	%fd312, %fd2, %fd376;
	fma.rn.f64 	%fd313, %fd1, %fd373, %fd312;
	fma.rn.f64 	%fd314, %fd362, %fd379, %fd313;
	mul.f64 	%fd87, %fd311, %fd314;
	abs.f64 	%fd88, %fd87;
	setp.neu.f64 	%p74, %fd88, 0d7FF0000000000000;
	@%p74 bra 	$L__BB1_83;
	mov.f64 	%fd320, 0d0000000000000000;
	mul.rn.f64 	%fd381, %fd87, %fd320;
	mov.b32 	%r371, 0;
	bra.uni 	$L__BB1_85;
$L__BB1_83:
	mul.f64 	%fd315, %fd87, 0d3FE45F306DC9C883;
	cvt.rni.s32.f64 	%r371, %fd315;
	cvt.rn.f64.s32 	%fd316, %r371;
	fma.rn.f64 	%fd317, %fd316, 0dBFF921FB54442D18, %fd87;
	fma.rn.f64 	%fd318, %fd316, 0dBC91A62633145C00, %fd317;
	fma.rn.f64 	%fd381, %fd316, 0dB97B839A252049C0, %fd318;
	setp.ltu.f64 	%p75, %fd88, 0d41E0000000000000;
	@%p75 bra 	$L__BB1_85;
	{ // callseq 6, 0
	.param .b64 param0;
	st.param.f64 	[param0], %fd87;
	.param .align 16 .b8 retval0[16];
	call.uni (retval0), 
	__internal_trig_reduction_slowpathd, 
	(
	param0
	);
	ld.param.f64 	%fd381, [retval0];
	ld.param.b32 	%r371, [retval0+8];
	} // callseq 6
$L__BB1_85:
	mul.rn.f64 	%fd321, %fd381, %fd381;
	fma.rn.f64 	%fd322, %fd321, 0dBDA8FF8320FD8164, 0d3E21EEA7C1EF8528;
	fma.rn.f64 	%fd323, %fd322, %fd321, 0dBE927E4F8E06E6D9;
	fma.rn.f64 	%fd324, %fd323, %fd321, 0d3EFA01A019DDBCE9;
	fma.rn.f64 	%fd325, %fd324, %fd321, 0dBF56C16C16C15D47;
	fma.rn.f64 	%fd326, %fd325, %fd321, 0d3FA5555555555551;
	fma.rn.f64 	%fd327, %fd326, %fd321, 0dBFE0000000000000;
	fma.rn.f64 	%fd328, %fd327, %fd321, 0d3FF0000000000000;
	fma.rn.f64 	%fd329, %fd321, 0d3DE5DB65F9785EBA, 0dBE5AE5F12CB0D246;
	fma.rn.f64 	%fd330, %fd329, %fd321, 0d3EC71DE369ACE392;
	fma.rn.f64 	%fd331, %fd330, %fd321, 0dBF2A01A019DB62A1;
	fma.rn.f64 	%fd332, %fd331, %fd321, 0d3F81111111110818;
	fma.rn.f64 	%fd333, %fd332, %fd321, 0dBFC5555555555554;
	fma.rn.f64 	%fd334, %fd333, %fd321, 0d0000000000000000;
	fma.rn.f64 	%fd335, %fd334, %fd381, %fd381;
	and.b32  	%r305, %r371, 1;
	setp.eq.b32 	%p76, %r305, 1;
	{
	.reg .b32 %temp; 
	mov.b64 	{%temp, %r306}, %fd335;
	}
	{
	.reg .b32 %temp; 
	mov.b64 	{%r307, %temp}, %fd335;
	}
	xor.b32  	%r308, %r306, -2147483648;
	mov.b64 	%fd336, {%r307, %r308};
	selp.f64 	%fd382, %fd328, %fd335, %p76;
	selp.f64 	%fd383, %fd336, %fd328, %p76;
	and.b32  	%r309, %r371, 2;
	setp.eq.s32 	%p77, %r309, 0;
	@%p77 bra 	$L__BB1_87;
	{
	.reg .b32 %temp; 
	mov.b64 	{%temp, %r310}, %fd382;
	}
	{
	.reg .b32 %temp; 
	mov.b64 	{%r311, %temp}, %fd382;
	}
	xor.b32  	%r312, %r310, -2147483648;
	mov.b64 	%fd382, {%r311, %r312};
	{
	.reg .b32 %temp; 
	mov.b64 	{%temp, %r313}, %fd383;
	}
	{
	.reg .b32 %temp; 
	mov.b64 	{%r314, %temp}, %fd383;
	}
	xor.b32  	%r315, %r313, -2147483648;
	mov.b64 	%fd383, {%r314, %r315};
$L__BB1_87:
	fma.rn.f64 	%fd337, %fd86, 0d3FF71547652B82FE, 0d4338000000000000;
	{
	.reg .b32 %temp; 
	mov.b64 	{%r99, %temp}, %fd337;
	}
	mov.f64 	%fd338, 0dC338000000000000;
	add.rn.f64 	%fd339, %fd337, %fd338;
	fma.rn.f64 	%fd340, %fd339, 0dBFE62E42FEFA39EF, %fd86;
	fma.rn.f64 	%fd341, %fd339, 0dBC7ABC9E3B39803F, %fd340;
	fma.rn.f64 	%fd342, %fd341, 0d3E5ADE1569CE2BDF, 0d3E928AF3FCA213EA;
	fma.rn.f64 	%fd343, %fd342, %fd341, 0d3EC71DEE62401315;
	fma.rn.f64 	%fd344, %fd343, %fd341, 0d3EFA01997C89EB71;
	fma.rn.f64 	%fd345, %fd344, %fd341, 0d3F2A01A014761F65;
	fma.rn.f64 	%fd346, %fd345, %fd341, 0d3F56C16C1852B7AF;
	fma.rn.f64 	%fd347, %fd346, %fd341, 0d3F81111111122322;
	fma.rn.f64 	%fd348, %fd347, %fd341, 0d3FA55555555502A1;
	fma.rn.f64 	%fd349, %fd348, %fd341, 0d3FC5555555555511;
	fma.rn.f64 	%fd350, %fd349, %fd341, 0d3FE000000000000B;
	fma.rn.f64 	%fd351, %fd350, %fd341, 0d3FF0000000000000;
	fma.rn.f64 	%fd352, %fd351, %fd341, 0d3FF0000000000000;
	{
	.reg .b32 %temp; 
	mov.b64 	{%r100, %temp}, %fd352;
	}
	{
	.reg .b32 %temp; 
	mov.b64 	{%temp, %r101}, %fd352;
	}
	shl.b32 	%r316, %r99, 20;
	add.s32 	%r317, %r316, %r101;
	mov.b64 	%fd384, {%r100, %r317};
	{
	.reg .b32 %temp; 
	mov.b64 	{%temp, %r318}, %fd86;
	}
	mov.b32 	%f2, %r318;
	abs.f32 	%f1, %f2;
	setp.lt.f32 	%p78, %f1, 0f4086232B;
	@%p78 bra 	$L__BB1_90;
	setp.lt.f64 	%p79, %fd86, 0d0000000000000000;
	add.f64 	%fd353, %fd86, 0d7FF0000000000000;
	selp.f64 	%fd384, 0d0000000000000000, %fd353, %p79;
	setp.geu.f32 	%p80, %f1, 0f40874800;
	@%p80 bra 	$L__BB1_90;
	shr.u32 	%r319, %r99, 31;
	add.s32 	%r320, %r99, %r319;
	shr.s32 	%r321, %r320, 1;
	shl.b32 	%r322, %r321, 20;
	add.s32 	%r323, %r101, %r322;
	mov.b64 	%fd354, {%r100, %r323};
	sub.s32 	%r324, %r99, %r321;
	shl.b32 	%r325, %r324, 20;
	add.s32 	%r326, %r325, 1072693248;
	mov.b32 	%r327, 0;
	mov.b64 	%fd355, {%r327, %r326};
	mul.f64 	%fd384, %fd355, %fd354;
$L__BB1_90:
	mul.f64 	%fd356, %fd383, %fd384;
	mul.f64 	%fd357, %fd382, %fd384;
	cvta.to.global.u64 	%rd95, %rd9;
	mul.wide.s32 	%rd96, %r1, 16;
	add.s64 	%rd97, %rd95, %rd96;
	st.global.v2.f64 	[%rd97], {%fd356, %fd357};
	mul.f64 	%fd358, %fd61, %fd356;
	mul.f64 	%fd359, %fd61, %fd357;
	cvta.to.global.u64 	%rd98, %rd10;
	add.s64 	%rd99, %rd98, %rd96;
	st.global.v2.f64 	[%rd99], {%fd358, %fd359};
$L__BB1_91:
	ret;

}
	// .globl	_Z9ff_singleP7double2PKS_PKdS4_S4_S2_S4_S4_S4_S4_S4_S4_
.visible .entry _Z9ff_singleP7double2PKS_PKdS4_S4_S2_S4_S4_S4_S4_S4_S4_(
	.param .u64 .ptr .align 1 _Z9ff_singleP7double2PKS_PKdS4_S4_S2_S4_S4_S4_S4_S4_S4__param_0,
	.param .u64 .ptr .align 1 _Z9ff_singleP7double2PKS_PKdS4_S4_S2_S4_S4_S4_S4_S4_S4__param_1,
	.param .u64 .ptr .align 1 _Z9ff_singleP7double2PKS_PKdS4_S4_S2_S4_S4_S4_S4_S4_S4__param_2,
	.param .u64 .ptr .align 1 _Z9ff_singleP7double2PKS_PKdS4_S4_S2_S4_S4_S4_S4_S4_S4__param_3,
	.param .u64 .ptr .align 1 _Z9ff_singleP7double2PKS_PKdS4_S4_S2_S4_S4_S4_S4_S4_S4__param_4,
	.param .u64 .ptr .align 1 _Z9ff_singleP7double2PKS_PKdS4_S4_S2_S4_S4_S4_S4_S4_S4__param_5,
	.param .u64 .ptr .align 1 _Z9ff_singleP7double2PKS_PKdS4_S4_S2_S4_S4_S4_S4_S4_S4__param_6,
	.param .u64 .ptr .align 1 _Z9ff_singleP7double2PKS_PKdS4_S4_S2_S4_S4_S4_S4_S4_S4__param_7,
	.param .u64 .ptr .align 1 _Z9ff_singleP7double2PKS_PKdS4_S4_S2_S4_S4_S4_S4_S4_S4__param_8,
	.param .u64 .ptr .align 1 _Z9ff_singleP7double2PKS_PKdS4_S4_S2_S4_S4_S4_S4_S4_S4__param_9,
	.param .u64 .ptr .align 1 _Z9ff_singleP7double2PKS_PKdS4_S4_S2_S4_S4_S4_S4_S4_S4__param_10,
	.param .u64 .ptr .align 1 _Z9ff_singleP7double2PKS_PKdS4_S4_S2_S4_S4_S4_S4_S4_S4__param_11
)
{
	.local .align 16 .b8 	__local_depot2[128];
	.reg .b64 	%SP;
	.reg .b64 	%SPL;
	.reg .pred 	%p<41>;
	.reg .b32 	%r<377>;
	.reg .b32 	%f<5>;
	.reg .b64 	%rd<131>;
	.reg .b64 	%fd<274>;

	mov.u64 	%SPL, __local_depot2;
	ld.param.u64 	%rd21, [_Z9ff_singleP7double2PKS_PKdS4_S4_S2_S4_S4_S4_S4_S4_S4__param_6];
	ld.param.u64 	%rd22, [_Z9ff_singleP7double2PKS_PKdS4_S4_S2_S4_S4_S4_S4_S4_S4__param_7];
	ld.param.u64 	%rd18, [_Z9ff_singleP7double2PKS_PKdS4_S4_S2_S4_S4_S4_S4_S4_S4__param_8];
	ld.param.u64 	%rd23, [_Z9ff_singleP7double2PKS_PKdS4_S4_S2_S4_S4_S4_S4_S4_S4__param_9];
	ld.param.u64 	%rd19, [_Z9ff_singleP7double2PKS_PKdS4_S4_S2_S4_S4_S4_S4_S4_S4__param_10];
	cvta.to.global.u64 	%rd1, %rd18;
	cvta.to.global.u64 	%rd2, %rd19;
	cvta.to.global.u64 	%rd3, %rd23;
	cvta.to.global.u64 	%rd4, %rd22;
	cvta.to.global.u64 	%rd5, %rd21;
	add.u64 	%rd6, %SPL, 0;
	mov.u32 	%r115, %ctaid.x;
	mov.u32 	%r116, %ntid.x;
	mov.u32 	%r117, %tid.x;
	mad.lo.s32 	%r1, %r115, %r116, %r117;
	ld.const.u32 	%r2, [ff_scattering_maxDim];
	add.s32 	%r3, %r2, -1;
	mul.wide.u32 	%rd25, %r3, 4;
	mov.u64 	%rd26, ff_scattering_dimProd;
	add.s64 	%rd27, %rd26, %rd25;
	ld.const.u32 	%r118, [%rd27];
	setp.ge.u32 	%p1, %r1, %r118;
	@%p1 bra 	$L__BB2_60;
	setp.eq.s32 	%p2, %r3, 0;
	mov.u32 	%r335, %r1;
	@%p2 bra 	$L__BB2_11;
	add.s32 	%r325, %r2, -2;
	and.b32  	%r5, %r3, 3;
	setp.lt.u32 	%p3, %r325, 3;
	mov.u32 	%r332, %r3;
	mov.u32 	%r333, %r2;
	mov.u32 	%r335, %r1;
	@%p3 bra 	$L__BB2_6;
	and.b32  	%r120, %r3, -4;
	neg.s32 	%r324, %r120;
	mov.u32 	%r335, %r1;
$L__BB2_4:
	.pragma "nounroll";
	add.s32 	%r121, %r325, 1;
	add.s32 	%r122, %r325, -3;
	mul.wide.u32 	%rd28, %r325, 4;
	add.s64 	%rd30, %rd26, %rd28;
	ld.const.u32 	%r123, [%rd30];
	div.u32 	%r124, %r335, %r123;
	mul.lo.s32 	%r125, %r124, %r123;
	sub.s32 	%r126, %r335, %r125;
	mul.wide.u32 	%rd31, %r121, 4;
	add.s64 	%rd32, %rd6, %rd31;
	st.local.u32 	[%rd32], %r124;
	add.s32 	%r127, %r325, -1;
	mul.wide.u32 	%rd33, %r127, 4;
	add.s64 	%rd34, %rd26, %rd33;
	ld.const.u32 	%r128, [%rd34];
	div.u32 	%r129, %r126, %r128;
	mul.lo.s32 	%r130, %r129, %r128;
	sub.s32 	%r131, %r126, %r130;
	add.s64 	%rd35, %rd6, %rd28;
	st.local.u32 	[%rd35], %r129;
	add.s32 	%r132, %r325, -2;
	mul.wide.u32 	%rd36, %r132, 4;
	add.s64 	%rd37, %rd26, %rd36;
	ld.const.u32 	%r133, [%rd37];
	div.u32 	%r134, %r131, %r133;
	mul.lo.s32 	%r135, %r134, %r133;
	sub.s32 	%r136, %r131, %r135;
	add.s64 	%rd38, %rd6, %rd33;
	st.local.u32 	[%rd38], %r134;
	mul.wide.u32 	%rd39, %r122, 4;
	add.s64 	%rd40, %rd26, %rd39;
	ld.const.u32 	%r137, [%rd40];
	div.u32 	%r138, %r136, %r137;
	mul.lo.s32 	%r139, %r138, %r137;
	sub.s32 	%r335, %r136, %r139;
	add.s64 	%rd41, %rd6, %rd36;
	st.local.u32 	[%rd41], %r138;
	add.s32 	%r325, %r325, -4;
	add.s32 	%r324, %r324, 4;
	setp.ne.s32 	%p4, %r324, 0;
	@%p4 bra 	$L__BB2_4;
	add.s32 	%r332, %r325, 1;
	add.s32 	%r333, %r325, 2;
$L__BB2_6:
	setp.eq.s32 	%p5, %r5, 0;
	@%p5 bra 	$L__BB2_11;
	setp.eq.s32 	%p6, %r5, 1;
	@%p6 bra 	$L__BB2_9;
	add.s32 	%r141, %r333, -2;
	mul.wide.u32 	%rd42, %r141, 4;
	add.s64 	%rd44, %rd26, %rd42;
	ld.const.u32 	%r142, [%rd44];
	div.u32 	%r143, %r335, %r142;
	mul.lo.s32 	%r144, %r143, %r142;
	sub.s32 	%r145, %r335, %r144;
	mul.wide.u32 	%rd45, %r332, 4;
	add.s64 	%rd46, %rd6, %rd45;
	st.local.u32 	[%rd46], %r143;
	add.s32 	%r333, %r332, -1;
	add.s32 	%r332, %r332, -2;
	mul.wide.u32 	%rd47, %r332, 4;
	add.s64 	%rd48, %rd26, %rd47;
	ld.const.u32 	%r146, [%rd48];
	div.u32 	%r147, %r145, %r146;
	mul.lo.s32 	%r148, %r147, %r146;
	sub.s32 	%r335, %r145, %r148;
	mul.wide.u32 	%rd49, %r333, 4;
	add.s64 	%rd50, %rd6, %rd49;
	st.local.u32 	[%rd50], %r147;
$L__BB2_9:
	and.b32  	%r149, %r3, 1;
	setp.eq.b32 	%p7, %r149, 1;
	not.pred 	%p8, %p7;
	@%p8 bra 	$L__BB2_11;
	add.s32 	%r150, %r333, -2;
	mul.wide.u32 	%rd51, %r150, 4;
	add.s64 	%rd53, %rd26, %rd51;
	ld.const.u32 	%r151, [%rd53];
	div.u32 	%r152, %r335, %r151;
	mul.lo.s32 	%r153, %r152, %r151;
	sub.s32 	%r335, %r335, %r153;
	mul.wide.u32 	%rd54, %r332, 4;
	add.s64 	%rd55, %rd6, %rd54;
	st.local.u32 	[%rd55], %r152;
$L__BB2_11:
	ld.const.u32 	%r28, [ff_scattering_dimProd];
	rem.u32 	%r29, %r335, %r28;
	st.local.u32 	[%rd6], %r29;
	setp.eq.s32 	%p9, %r2, 0;
	mov.b32 	%r366, 0;
	mov.u32 	%r367, %r366;
	mov.u32 	%r368, %r366;
	mov.u32 	%r369, %r366;
	mov.u32 	%r370, %r366;
	mov.u32 	%r371, %r366;
	mov.u32 	%r372, %r366;
	mov.u32 	%r373, %r366;
	mov.u32 	%r374, %r366;
	@%p9 bra 	$L__BB2_20;
	setp.lt.u32 	%p10, %r2, 4;
	mov.b32 	%r366, 0;
	mov.u32 	%r365, %r366;
	@%p10 bra 	$L__BB2_15;
	mov.u64 	%rd57, ff_scattering_inDimProd;
	add.s64 	%rd129, %rd57, 520;
	and.b32  	%r365, %r2, -4;
	neg.s32 	%r336, %r365;
	mov.b32 	%r366, 0;
	mov.u64 	%rd130, %rd6;
	mov.u32 	%r367, %r366;
	mov.u32 	%r368, %r366;
	mov.u32 	%r369, %r366;
	mov.u32 	%r370, %r366;
	mov.u32 	%r371, %r366;
	mov.u32 	%r372, %r366;
	mov.u32 	%r373, %r366;
	mov.u32 	%r374, %r366;
$L__BB2_14:
	.pragma "nounroll";
	ld.local.v4.u32 	{%r158, %r159, %r160, %r161}, [%rd130];
	ld.const.u32 	%r162, [%rd129+-520];
	mad.lo.s32 	%r163, %r158, %r162, %r374;
	ld.const.u32 	%r164, [%rd129+-392];
	mad.lo.s32 	%r165, %r158, %r164, %r373;
	ld.const.u32 	%r166, [%rd129+-264];
	mad.lo.s32 	%r167, %r158, %r166, %r372;
	ld.const.u32 	%r168, [%rd129+-136];
	mad.lo.s32 	%r169, %r158, %r168, %r371;
	ld.const.u32 	%r170, [%rd129+-8];
	mad.lo.s32 	%r171, %r158, %r170, %r370;
	ld.const.u32 	%r172, [%rd129+120];
	mad.lo.s32 	%r173, %r158, %r172, %r369;
	ld.const.u32 	%r174, [%rd129+248];
	mad.lo.s32 	%r175, %r158, %r174, %r368;
	ld.const.u32 	%r176, [%rd129+376];
	mad.lo.s32 	%r177, %r158, %r176, %r367;
	ld.const.u32 	%r178, [%rd129+504];
	mad.lo.s32 	%r179, %r158, %r178, %r366;
	ld.const.u32 	%r180, [%rd129+-516];
	mad.lo.s32 	%r181, %r159, %r180, %r163;
	ld.const.u32 	%r182, [%rd129+-388];
	mad.lo.s32 	%r183, %r159, %r182, %r165;
	ld.const.u32 	%r184, [%rd129+-260];
	mad.lo.s32 	%r185, %r159, %r184, %r167;
	ld.const.u32 	%r186, [%rd129+-132];
	mad.lo.s32 	%r187, %r159, %r186, %r169;
	ld.const.u32 	%r188, [%rd129+-4];
	mad.lo.s32 	%r189, %r159, %r188, %r171;
	ld.const.u32 	%r190, [%rd129+124];
	mad.lo.s32 	%r191, %r159, %r190, %r173;
	ld.const.u32 	%r192, [%rd129+252];
	mad.lo.s32 	%r193, %r159, %r192, %r175;
	ld.const.u32 	%r194, [%rd129+380];
	mad.lo.s32 	%r195, %r159, %r194, %r177;
	ld.const.u32 	%r196, [%rd129+508];
	mad.lo.s32 	%r197, %r159, %r196, %r179;
	ld.const.u32 	%r198, [%rd129+-512];
	mad.lo.s32 	%r199, %r160, %r198, %r181;
	ld.const.u32 	%r200, [%rd129+-384];
	mad.lo.s32 	%r201, %r160, %r200, %r183;
	ld.const.u32 	%r202, [%rd129+-256];
	mad.lo.s32 	%r203, %r160, %r202, %r185;
	ld.const.u32 	%r204, [%rd129+-128];
	mad.lo.s32 	%r205, %r160, %r204, %r187;
	ld.const.u32 	%r206, [%rd129];
	mad.lo.s32 	%r207, %r160, %r206, %r189;
	ld.const.u32 	%r208, [%rd129+128];
	mad.lo.s32 	%r209, %r160, %r208, %r191;
	ld.const.u32 	%r210, [%rd129+256];
	mad.lo.s32 	%r211, %r160, %r210, %r193;
	ld.const.u32 	%r212, [%rd129+384];
	mad.lo.s32 	%r213, %r160, %r212, %r195;
	ld.const.u32 	%r214, [%rd129+512];
	mad.lo.s32 	%r215, %r160, %r214, %r197;
	ld.const.u32 	%r216, [%rd129+-508];
	mad.lo.s32 	%r374, %r161, %r216, %r199;
	ld.const.u32 	%r217, [%rd129+-380];
	mad.lo.s32 	%r373, %r161, %r217, %r201;
	ld.const.u32 	%r218, [%rd129+-252];
	mad.lo.s32 	%r372, %r161, %r218, %r203;
	ld.const.u32 	%r219, [%rd129+-124];
	mad.lo.s32 	%r371, %r161, %r219, %r205;
	ld.const.u32 	%r220, [%rd129+4];
	mad.lo.s32 	%r370, %r161, %r220, %r207;
	ld.const.u32 	%r221, [%rd129+132];
	mad.lo.s32 	%r369, %r161, %r221, %r209;
	ld.const.u32 	%r222, [%rd129+260];
	mad.lo.s32 	%r368, %r161, %r222, %r211;
	ld.const.u32 	%r223, [%rd129+388];
	mad.lo.s32 	%r367, %r161, %r223, %r213;
	ld.const.u32 	%r224, [%rd129+516];
	mad.lo.s32 	%r366, %r161, %r224, %r215;
	add.s32 	%r336, %r336, 4;
	add.s64 	%rd130, %rd130, 16;
	add.s64 	%rd129, %rd129, 16;
	setp.ne.s32 	%p11, %r336, 0;
	@%p11 bra 	$L__BB2_14;
$L__BB2_15:
	and.b32  	%r62, %r2, 3;
	setp.eq.s32 	%p12, %r62, 0;
	@%p12 bra 	$L__BB2_20;
	setp.eq.s32 	%p13, %r62, 1;
	@%p13 bra 	$L__BB2_18;
	mul.wide.u32 	%rd58, %r365, 4;
	add.s64 	%rd59, %rd6, %rd58;
	ld.local.u32 	%r225, [%rd59];
	mov.u64 	%rd60, ff_scattering_inDimProd;
	add.s64 	%rd61, %rd60, %rd58;
	ld.const.u32 	%r226, [%rd61];
	mad.lo.s32 	%r227, %r225, %r226, %r374;
	ld.const.u32 	%r228, [%rd61+128];
	mad.lo.s32 	%r229, %r225, %r228, %r373;
	ld.const.u32 	%r230, [%rd61+256];
	mad.lo.s32 	%r231, %r225, %r230, %r372;
	ld.const.u32 	%r232, [%rd61+384];
	mad.lo.s32 	%r233, %r225, %r232, %r371;
	ld.const.u32 	%r234, [%rd61+512];
	mad.lo.s32 	%r235, %r225, %r234, %r370;
	ld.const.u32 	%r236, [%rd61+640];
	mad.lo.s32 	%r237, %r225, %r236, %r369;
	ld.const.u32 	%r238, [%rd61+768];
	mad.lo.s32 	%r239, %r225, %r238, %r368;
	ld.const.u32 	%r240, [%rd61+896];
	mad.lo.s32 	%r241, %r225, %r240, %r367;
	ld.const.u32 	%r242, [%rd61+1024];
	mad.lo.s32 	%r243, %r225, %r242, %r366;
	ld.local.u32 	%r244, [%rd59+4];
	ld.const.u32 	%r245, [%rd61+4];
	mad.lo.s32 	%r374, %r244, %r245, %r227;
	ld.const.u32 	%r246, [%rd61+132];
	mad.lo.s32 	%r373, %r244, %r246, %r229;
	ld.const.u32 	%r247, [%rd61+260];
	mad.lo.s32 	%r372, %r244, %r247, %r231;
	ld.const.u32 	%r248, [%rd61+388];
	mad.lo.s32 	%r371, %r244, %r248, %r233;
	ld.const.u32 	%r249, [%rd61+516];
	mad.lo.s32 	%r370, %r244, %r249, %r235;
	ld.const.u32 	%r250, [%rd61+644];
	mad.lo.s32 	%r369, %r244, %r250, %r237;
	ld.const.u32 	%r251, [%rd61+772];
	mad.lo.s32 	%r368, %r244, %r251, %r239;
	ld.const.u32 	%r252, [%rd61+900];
	mad.lo.s32 	%r367, %r244, %r252, %r241;
	ld.const.u32 	%r253, [%rd61+1028];
	mad.lo.s32 	%r366, %r244, %r253, %r243;
	add.s32 	%r365, %r365, 2;
$L__BB2_18:
	and.b32  	%r254, %r2, 1;
	setp.eq.b32 	%p14, %r254, 1;
	not.pred 	%p15, %p14;
	@%p15 bra 	$L__BB2_20;
	mul.wide.u32 	%rd62, %r365, 4;
	add.s64 	%rd63, %rd6, %rd62;
	ld.local.u32 	%r255, [%rd63];
	mov.u64 	%rd64, ff_scattering_inDimProd;
	add.s64 	%rd65, %rd64, %rd62;
	ld.const.u32 	%r256, [%rd65];
	mad.lo.s32 	%r374, %r255, %r256, %r374;
	ld.const.u32 	%r257, [%rd65+128];
	mad.lo.s32 	%r373, %r255, %r257, %r373;
	ld.const.u32 	%r258, [%rd65+256];
	mad.lo.s32 	%r372, %r255, %r258, %r372;
	ld.const.u32 	%r259, [%rd65+384];
	mad.lo.s32 	%r371, %r255, %r259, %r371;
	ld.const.u32 	%r260, [%rd65+512];
	mad.lo.s32 	%r370, %r255, %r260, %r370;
	ld.const.u32 	%r261, [%rd65+640];
	mad.lo.s32 	%r369, %r255, %r261, %r369;
	ld.const.u32 	%r262, [%rd65+768];
	mad.lo.s32 	%r368, %r255, %r262, %r368;
	ld.const.u32 	%r263, [%rd65+896];
	mad.lo.s32 	%r367, %r255, %r263, %r367;
	ld.const.u32 	%r264, [%rd65+1024];
	mad.lo.s32 	%r366, %r255, %r264, %r366;
$L__BB2_20:
	ld.param.u64 	%rd124, [_Z9ff_singleP7double2PKS_PKdS4_S4_S2_S4_S4_S4_S4_S4_S4__param_5];
	ld.param.u64 	%rd123, [_Z9ff_singleP7double2PKS_PKdS4_S4_S2_S4_S4_S4_S4_S4_S4__param_4];
	ld.param.u64 	%rd122, [_Z9ff_singleP7double2PKS_PKdS4_S4_S2_S4_S4_S4_S4_S4_S4__param_3];
	div.u32 	%r101, %r1, %r28;
	cvta.to.global.u64 	%rd66, %rd122;
	mul.wide.u32 	%rd67, %r368, 8;
	add.s64 	%rd68, %rd66, %rd67;
	ld.global.f64 	%fd1, [%rd68];
	ld.const.u32 	%r102, [dims];
	mul.lo.s32 	%r265, %r29, %r102;
	cvta.to.global.u64 	%rd69, %rd123;
	mul.wide.u32 	%rd70, %r265, 8;
	add.s64 	%rd11, %rd69, %rd70;
	cvta.to.global.u64 	%rd71, %rd124;
	mul.wide.u32 	%rd72, %r29, 16;
	add.s64 	%rd73, %rd71, %rd72;
	ld.global.v2.f64 	{%fd2, %fd3}, [%rd73];
	mul.wide.u32 	%rd74, %r374, 8;
	add.s64 	%rd75, %rd5, %rd74;
	ld.global.f64 	%fd4, [%rd75];
	mul.wide.u32 	%rd76, %r373, 8;
	add.s64 	%rd77, %rd4, %rd76;
	ld.global.f64 	%fd5, [%rd77];
	mul.wide.u32 	%rd78, %r371, 8;
	add.s64 	%rd79, %rd3, %rd78;
	ld.global.f64 	%fd6, [%rd79];
	mul.wide.u32 	%rd80, %r370, 8;
	add.s64 	%rd81, %rd2, %rd80;
	ld.global.f64 	%fd7, [%rd81];
	setp.ne.s32 	%p16, %r102, 3;
	@%p16 bra 	$L__BB2_22;
	ld.param.u64 	%rd127, [_Z9ff_singleP7double2PKS_PKdS4_S4_S2_S4_S4_S4_S4_S4_S4__param_11];
	mul.wide.u32 	%rd82, %r372, 8;
	add.s64 	%rd83, %rd1, %rd82;
	ld.global.f64 	%fd268, [%rd83];
	cvta.to.global.u64 	%rd84, %rd127;
	mul.wide.u32 	%rd85, %r369, 8;
	add.s64 	%rd86, %rd84, %rd85;
	ld.global.f64 	%fd267, [%rd86];
$L__BB2_22:
	ld.param.u64 	%rd121, [_Z9ff_singleP7double2PKS_PKdS4_S4_S2_S4_S4_S4_S4_S4_S4__param_2];
	cvta.to.global.u64 	%rd87, %rd121;
	mul.wide.u32 	%rd88, %r366, 8;
	add.s64 	%rd89, %rd87, %rd88;
	ld.global.f64 	%fd12, [%rd89];
	setp.gtu.f64 	%p17, %fd6, 0d0000000000000000;
	@%p17 bra 	$L__BB2_24;
	ld.global.f64 	%fd255, [%rd11];
	ld.const.f64 	%fd257, [box_min];
	mov.f64 	%fd256, %fd255;
	bra.uni 	$L__BB2_25;
$L__BB2_24:
	ld.const.f64 	%fd256, [box_max];
	ld.global.f64 	%fd255, [%rd11];
	mov.f64 	%fd257, %fd255;
$L__BB2_25:
	sub.f64 	%fd88, %fd256, %fd257;
	abs.f64 	%fd89, %fd6;
	div.rn.f64 	%fd20, %fd88, %fd89;
	setp.gtu.f64 	%p18, %fd7, 0d0000000000000000;
	@%p18 bra 	$L__BB2_27;
	ld.global.f64 	%fd258, [%rd11+8];
	ld.const.f64 	%fd260, [box_min+8];
	mov.f64 	%fd259, %fd258;
	bra.uni 	$L__BB2_28;
$L__BB2_27:
	ld.const.f64 	%fd259, [box_max+8];
	ld.global.f64 	%fd258, [%rd11+8];
	mov.f64 	%fd260, %fd258;
$L__BB2_28:
	setp.eq.s32 	%p19, %r102, 3;
	sub.f64 	%fd90, %fd259, %fd260;
	abs.f64 	%fd91, %fd7;
	div.rn.f64 	%fd28, %fd90, %fd91;
	@%p19 bra 	$L__BB2_30;
	ld.global.f64 	%fd261, [%rd11+16];
	bra.uni 	$L__BB2_33;
$L__BB2_30:
	setp.gtu.f64 	%p20, %fd267, 0d0000000000000000;
	@%p20 bra 	$L__BB2_32;
	ld.global.f64 	%fd261, [%rd11+16];
	ld.const.f64 	%fd93, [box_min+16];
	sub.f64 	%fd94, %fd261, %fd93;
	abs.f64 	%fd95, %fd267;
	div.rn.f64 	%fd262, %fd94, %fd95;
	bra.uni 	$L__BB2_33;
$L__BB2_32:
	ld.const.f64 	%fd96, [box_max+16];
	ld.global.f64 	%fd261, [%rd11+16];
	sub.f64 	%fd97, %fd96, %fd261;
	abs.f64 	%fd98, %fd267;
	div.rn.f64 	%fd262, %fd97, %fd98;
$L__BB2_33:
	min.f64 	%fd99, %fd20, %fd28;
	min.f64 	%fd100, %fd99, %fd262;
	abs.f64 	%fd101, %fd100;
	ld.const.f64 	%fd102, [sigt];
	neg.f64 	%fd36, %fd102;
	mul.f64 	%fd37, %fd101, %fd36;
	mov.f64 	%fd103, 0dC01921FB54442D18;
	div.rn.f64 	%fd38, %fd103, %fd12;
	mul.f64 	%fd104, %fd5, %fd258;
	fma.rn.f64 	%fd105, %fd4, %fd255, %fd104;
	fma.rn.f64 	%fd106, %fd268, %fd261, %fd105;
	mul.f64 	%fd39, %fd38, %fd106;
	abs.f64 	%fd40, %fd39;
	setp.neu.f64 	%p21, %fd40, 0d7FF0000000000000;
	@%p21 bra 	$L__BB2_35;
	mov.f64 	%fd112, 0d0000000000000000;
	mul.rn.f64 	%fd263, %fd39, %fd112;
	mov.b32 	%r375, 0;
	bra.uni 	$L__BB2_37;
$L__BB2_35:
	mul.f64 	%fd107, %fd39, 0d3FE45F306DC9C883;
	cvt.rni.s32.f64 	%r375, %fd107;
	cvt.rn.f64.s32 	%fd108, %r375;
	fma.rn.f64 	%fd109, %fd108, 0dBFF921FB54442D18, %fd39;
	fma.rn.f64 	%fd110, %fd108, 0dBC91A62633145C00, %fd109;
	fma.rn.f64 	%fd263, %fd108, 0dB97B839A252049C0, %fd110;
	setp.ltu.f64 	%p22, %fd40, 0d41E0000000000000;
	@%p22 bra 	$L__BB2_37;
	{ // callseq 7, 0
	.param .b64 param0;
	st.param.f64 	[param0], %fd39;
	.param .align 16 .b8 retval0[16];
	call.uni (retval0), 
	__internal_trig_reduction_slowpathd, 
	(
	param0
	);
	ld.param.f64 	%fd263, [retval0];
	ld.param.b32 	%r375, [retval0+8];
	} // callseq 7
$L__BB2_37:
	mul.rn.f64 	%fd113, %fd263, %fd263;
	fma.rn.f64 	%fd114, %fd113, 0dBDA8FF8320FD8164, 0d3E21EEA7C1EF8528;
	fma.rn.f64 	%fd115, %fd114, %fd113, 0dBE927E4F8E06E6D9;
	fma.rn.f64 	%fd116, %fd115, %fd113, 0d3EFA01A019DDBCE9;
	fma.rn.f64 	%fd117, %fd116, %fd113, 0dBF56C16C16C15D47;
	fma.rn.f64 	%fd118, %fd117, %fd113, 0d3FA5555555555551;
	fma.rn.f64 	%fd119, %fd118, %fd113, 0dBFE0000000000000;
	fma.rn.f64 	%fd120, %fd119, %fd113, 0d3FF0000000000000;
	fma.rn.f64 	%fd121, %fd113, 0d3DE5DB65F9785EBA, 0dBE5AE5F12CB0D246;
	fma.rn.f64 	%fd122, %fd121, %fd113, 0d3EC71DE369ACE392;
	fma.rn.f64 	%fd123, %fd122, %fd113, 0dBF2A01A019DB62A1;
	fma.rn.f64 	%fd124, %fd123, %fd113, 0d3F81111111110818;
	fma.rn.f64 	%fd125, %fd124, %fd113, 0dBFC5555555555554;
	fma.rn.f64 	%fd126, %fd125, %fd113, 0d0000000000000000;
	fma.rn.f64 	%fd127, %fd126, %fd263, %fd263;
	and.b32  	%r268, %r375, 1;
	setp.eq.b32 	%p23, %r268, 1;
	{
	.reg .b32 %temp; 
	mov.b64 	{%temp, %r269}, %fd127;
	}
	{
	.reg .b32 %temp; 
	mov.b64 	{%r270, %temp}, %fd127;
	}
	xor.b32  	%r271, %r269, -2147483648;
	mov.b64 	%fd128, {%r270, %r271};
	selp.f64 	%fd264, %fd120, %fd127, %p23;
	selp.f64 	%fd265, %fd128, %fd120, %p23;
	and.b32  	%r272, %r375, 2;
	setp.eq.s32 	%p24, %r272, 0;
	@%p24 bra 	$L__BB2_39;
	{
	.reg .b32 %temp; 
	mov.b64 	{%temp, %r273}, %fd264;
	}
	{
	.reg .b32 %temp; 
	mov.b64 	{%r274, %temp}, %fd264;
	}
	xor.b32  	%r275, %r273, -2147483648;
	mov.b64 	%fd264, {%r274, %r275};
	{
	.reg .b32 %temp; 
	mov.b64 	{%temp, %r276}, %fd265;
	}
	{
	.reg .b32 %temp; 
	mov.b64 	{%r277, %temp}, %fd265;
	}
	xor.b32  	%r278, %r276, -2147483648;
	mov.b64 	%fd265, {%r277, %r278};
$L__BB2_39:
	fma.rn.f64 	%fd129, %fd37, 0d3FF71547652B82FE, 0d4338000000000000;
	{
	.reg .b32 %temp; 
	mov.b64 	{%r106, %temp}, %fd129;
	}
	mov.f64 	%fd130, 0dC338000000000000;
	add.rn.f64 	%fd131, %fd129, %fd130;
	fma.rn.f64 	%fd132, %fd131, 0dBFE62E42FEFA39EF, %fd37;
	fma.rn.f64 	%fd133, %fd131, 0dBC7ABC9E3B39803F, %fd132;
	fma.rn.f64 	%fd134, %fd133, 0d3E5ADE1569CE2BDF, 0d3E928AF3FCA213EA;
	fma.rn.f64 	%fd135, %fd134, %fd133, 0d3EC71DEE62401315;
	fma.rn.f64 	%fd136, %fd135, %fd133, 0d3EFA01997C89EB71;
	fma.rn.f64 	%fd137, %fd136, %fd133, 0d3F2A01A014761F65;
	fma.rn.f64 	%fd138, %fd137, %fd133, 0d3F56C16C1852B7AF;
	fma.rn.f64 	%fd139, %fd138, %fd133, 0d3F81111111122322;
	fma.rn.f64 	%fd140, %fd139, %fd133, 0d3FA55555555502A1;
	fma.rn.f64 	%fd141, %fd140, %fd133, 0d3FC5555555555511;
	fma.rn.f64 	%fd142, %fd141, %fd133, 0d3FE000000000000B;
	fma.rn.f64 	%fd143, %fd142, %fd133, 0d3FF0000000000000;
	fma.rn.f64 	%fd144, %fd143, %fd133, 0d3FF0000000000000;
	{
	.reg .b32 %temp; 
	mov.b64 	{%r107, %temp}, %fd144;
	}
	{
	.reg .b32 %temp; 
	mov.b64 	{%temp, %r108}, %fd144;
	}
	shl.b32 	%r279, %r106, 20;
	add.s32 	%r280, %r279, %r108;
	mov.b64 	%fd266, {%r107, %r280};
	{
	.reg .b32 %temp; 
	mov.b64 	{%temp, %r281}, %fd37;
	}
	mov.b32 	%f3, %r281;
	abs.f32 	%f1, %f3;
	setp.lt.f32 	%p25, %f1, 0f4086232B;
	@%p25 bra 	$L__BB2_42;
	setp.lt.f64 	%p26, %fd37, 0d0000000000000000;
	add.f64 	%fd145, %fd37, 0d7FF0000000000000;
	selp.f64 	%fd266, 0d0000000000000000, %fd145, %p26;
	setp.geu.f32 	%p27, %f1, 0f40874800;
	@%p27 bra 	$L__BB2_42;
	shr.u32 	%r282, %r106, 31;
	add.s32 	%r283, %r106, %r282;
	shr.s32 	%r284, %r283, 1;
	shl.b32 	%r285, %r284, 20;
	add.s32 	%r286, %r108, %r285;
	mov.b64 	%fd146, {%r107, %r286};
	sub.s32 	%r287, %r106, %r284;
	shl.b32 	%r288, %r287, 20;
	add.s32 	%r289, %r288, 1072693248;
	mov.b32 	%r290, 0;
	mov.b64 	%fd147, {%r290, %r289};
	mul.f64 	%fd266, %fd147, %fd146;
$L__BB2_42:
	ld.param.u64 	%rd119, [_Z9ff_singleP7double2PKS_PKdS4_S4_S2_S4_S4_S4_S4_S4_S4__param_1];
	mul.f64 	%fd148, %fd265, %fd266;
	mul.f64 	%fd149, %fd264, %fd266;
	mul.f64 	%fd150, %fd1, %fd148;
	mul.f64 	%fd151, %fd1, %fd149;
	neg.f64 	%fd152, %fd151;
	mul.f64 	%fd153, %fd3, %fd152;
	fma.rn.f64 	%fd154, %fd150, %fd2, %fd153;
	mul.f64 	%fd155, %fd2, %fd151;
	fma.rn.f64 	%fd156, %fd150, %fd3, %fd155;
	cvta.to.global.u64 	%rd90, %rd119;
	mul.wide.u32 	%rd91, %r367, 16;
	add.s64 	%rd92, %rd90, %rd91;
	ld.global.v2.f64 	{%fd157, %fd158}, [%rd92];
	neg.f64 	%fd159, %fd156;
	mul.f64 	%fd160, %fd158, %fd159;
	fma.rn.f64 	%fd55, %fd154, %fd157, %fd160;
	mul.f64 	%fd161, %fd157, %fd156;
	fma.rn.f64 	%fd56, %fd154, %fd158, %fd161;
	ld.const.u32 	%r291, [ff_corrParamNum];
	setp.ne.s32 	%p28, %r291, 2;
	@%p28 bra 	$L__BB2_59;
	ld.param.u64 	%rd126, [_Z9ff_singleP7double2PKS_PKdS4_S4_S2_S4_S4_S4_S4_S4_S4__param_10];
	add.s32 	%r292, %r374, 1;
	mul.wide.u32 	%rd96, %r292, 8;
	add.s64 	%rd97, %rd5, %rd96;
	ld.global.f64 	%fd57, [%rd97];
	add.s32 	%r293, %r373, 1;
	mul.wide.u32 	%rd98, %r293, 8;
	add.s64 	%rd99, %rd4, %rd98;
	ld.global.f64 	%fd58, [%rd99];
	add.s32 	%r294, %r371, 1;
	mul.wide.u32 	%rd100, %r294, 8;
	add.s64 	%rd101, %rd3, %rd100;
	ld.global.f64 	%fd59, [%rd101];
	add.s32 	%r295, %r370, 1;
	cvta.to.global.u64 	%rd102, %rd126;
	mul.wide.u32 	%rd103, %r295, 8;
	add.s64 	%rd104, %rd102, %rd103;
	ld.global.f64 	%fd60, [%rd104];
	@%p16 bra 	$L__BB2_45;
	ld.param.u64 	%rd128, [_Z9ff_singleP7double2PKS_PKdS4_S4_S2_S4_S4_S4_S4_S4_S4__param_11];
	ld.param.u64 	%rd125, [_Z9ff_singleP7double2PKS_PKdS4_S4_S2_S4_S4_S4_S4_S4_S4__param_8];
	add.s32 	%r296, %r372, 1;
	cvta.to.global.u64 	%rd105, %rd125;
	mul.wide.u32 	%rd106, %r296, 8;
	add.s64 	%rd107, %rd105, %rd106;
	ld.global.f64 	%fd268, [%rd107];
	add.s32 	%r297, %r369, 1;
	cvta.to.global.u64 	%rd108, %rd128;
	mul.wide.u32 	%rd109, %r297, 8;
	add.s64 	%rd110, %rd108, %rd109;
	ld.global.f64 	%fd267, [%rd110];
$L__BB2_45:
	setp.gtu.f64 	%p31, %fd59, 0d0000000000000000;
	ld.const.f64 	%fd165, [box_max];
	ld.const.f64 	%fd166, [box_min];
	selp.f64 	%fd167, %fd165, %fd255, %p31;
	selp.f64 	%fd168, %fd255, %fd166, %p31;
	sub.f64 	%fd169, %fd167, %fd168;
	abs.f64 	%fd170, %fd59;
	div.rn.f64 	%fd65, %fd169, %fd170;
	setp.gtu.f64 	%p32, %fd60, 0d0000000000000000;
	ld.const.f64 	%fd171, [box_max+8];
	ld.const.f64 	%fd172, [box_min+8];
	selp.f64 	%fd173, %fd171, %fd258, %p32;
	selp.f64 	%fd174, %fd258, %fd172, %p32;
	sub.f64 	%fd175, %fd173, %fd174;
	abs.f64 	%fd176, %fd60;
	div.rn.f64 	%fd66, %fd175, %fd176;
	@%p16 bra 	$L__BB2_49;
	setp.gtu.f64 	%p33, %fd267, 0d0000000000000000;
	@%p33 bra 	$L__BB2_48;
	ld.const.f64 	%fd177, [box_min+16];
	sub.f64 	%fd178, %fd261, %fd177;
	abs.f64 	%fd179, %fd267;
	div.rn.f64 	%fd269, %fd178, %fd179;
	bra.uni 	$L__BB2_49;
$L__BB2_48:
	ld.const.f64 	%fd180, [box_max+16];
	sub.f64 	%fd181, %fd180, %fd261;
	abs.f64 	%fd182, %fd267;
	div.rn.f64 	%fd269, %fd181, %fd182;
$L__BB2_49:
	min.f64 	%fd183, %fd65, %fd66;
	min.f64 	%fd184, %fd183, %fd269;
	abs.f64 	%fd185, %fd184;
	mul.f64 	%fd70, %fd185, %fd36;
	mul.f64 	%fd186, %fd58, %fd258;
	fma.rn.f64 	%fd187, %fd57, %fd255, %fd186;
	fma.rn.f64 	%fd188, %fd268, %fd261, %fd187;
	mul.f64 	%fd71, %fd38, %fd188;
	abs.f64 	%fd72, %fd71;
	setp.neu.f64 	%p34, %fd72, 0d7FF0000000000000;
	@%p34 bra 	$L__BB2_51;
	mov.f64 	%fd194, 0d0000000000000000;
	mul.rn.f64 	%fd270, %fd71, %fd194;
	mov.b32 	%r376, 0;
	bra.uni 	$L__BB2_53;
$L__BB2_51:
	mul.f64 	%fd189, %fd71, 0d3FE45F306DC9C883;
	cvt.rni.s32.f64 	%r376, %fd189;
	cvt.rn.f64.s32 	%fd190, %r376;
	fma.rn.f64 	%fd191, %fd190, 0dBFF921FB54442D18, %fd71;
	fma.rn.f64 	%fd192, %fd190, 0dBC91A62633145C00, %fd191;
	fma.rn.f64 	%fd270, %fd190, 0dB97B839A252049C0, %fd192;
	setp.ltu.f64 	%p35, %fd72, 0d41E0000000000000;
	@%p35 bra 	$L__BB2_53;
	{ // callseq 8, 0
	.param .b64 param0;
	st.param.f64 	[param0], %fd71;
	.param .align 16 .b8 retval0[16];
	call.uni (retval0), 
	__internal_trig_reduction_slowpathd, 
	(
	param0
	);
	ld.param.f64 	%fd270, [retval0];
	ld.param.b32 	%r376, [retval0+8];
	} // callseq 8
$L__BB2_53:
	mul.rn.f64 	%fd195, %fd270, %fd270;
	fma.rn.f64 	%fd196, %fd195, 0dBDA8FF8320FD8164, 0d3E21EEA7C1EF8528;
	fma.rn.f64 	%fd197, %fd196, %fd195, 0dBE927E4F8E06E6D9;
	fma.rn.f64 	%fd198, %fd197, %fd195, 0d3EFA01A019DDBCE9;
	fma.rn.f64 	%fd199, %fd198, %fd195, 0dBF56C16C16C15D47;
	fma.rn.f64 	%fd200, %fd199, %fd195, 0d3FA5555555555551;
	fma.rn.f64 	%fd201, %fd200, %fd195, 0dBFE0000000000000;
	fma.rn.f64 	%fd202, %fd201, %fd195, 0d3FF0000000000000;
	fma.rn.f64 	%fd203, %fd195, 0d3DE5DB65F9785EBA, 0dBE5AE5F12CB0D246;
	fma.rn.f64 	%fd204, %fd203, %fd195, 0d3EC71DE369ACE392;
	fma.rn.f64 	%fd205, %fd204, %fd195, 0dBF2A01A019DB62A1;
	fma.rn.f64 	%fd206, %fd205, %fd195, 0d3F81111111110818;
	fma.rn.f64 	%fd207, %fd206, %fd195, 0dBFC5555555555554;
	fma.rn.f64 	%fd208, %fd207, %fd195, 0d0000000000000000;
	fma.rn.f64 	%fd209, %fd208, %fd270, %fd270;
	and.b32  	%r300, %r376, 1;
	setp.eq.b32 	%p36, %r300, 1;
	{
	.reg .b32 %temp; 
	mov.b64 	{%temp, %r301}, %fd209;
	}
	{
	.reg .b32 %temp; 
	mov.b64 	{%r302, %temp}, %fd209;
	}
	xor.b32  	%r303, %r301, -2147483648;
	mov.b64 	%fd210, {%r302, %r303};
	selp.f64 	%fd271, %fd202, %fd209, %p36;
	selp.f64 	%fd272, %fd210, %fd202, %p36;
	and.b32  	%r304, %r376, 2;
	setp.eq.s32 	%p37, %r304, 0;
	@%p37 bra 	$L__BB2_55;
	{
	.reg .b32 %temp; 
	mov.b64 	{%temp, %r305}, %fd271;
	}
	{
	.reg .b32 %temp; 
	mov.b64 	{%r306, %temp}, %fd271;
	}
	xor.b32  	%r307, %r305, -2147483648;
	mov.b64 	%fd271, {%r306, %r307};
	{
	.reg .b32 %temp; 
	mov.b64 	{%temp, %r308}, %fd272;
	}
	{
	.reg .b32 %temp; 
	mov.b64 	{%r309, %temp}, %fd272;
	}
	xor.b32  	%r310, %r308, -2147483648;
	mov.b64 	%fd272, {%r309, %r310};
$L__BB2_55:
	fma.rn.f64 	%fd211, %fd70, 0d3FF71547652B82FE, 0d4338000000000000;
	{
	.reg .b32 %temp; 
	mov.b64 	{%r112, %temp}, %fd211;
	}
	mov.f64 	%fd212, 0dC338000000000000;
	add.rn.f64 	%fd213, %fd211, %fd212;
	fma.rn.f64 	%fd214, %fd213, 0dBFE62E42FEFA39EF, %fd70;
	fma.rn.f64 	%fd215, %fd213, 0dBC7ABC9E3B39803F, %fd214;
	fma.rn.f64 	%fd216, %fd215, 0d3E5ADE1569CE2BDF, 0d3E928AF3FCA213EA;
	fma.rn.f64 	%fd217, %fd216, %fd215, 0d3EC71DEE62401315;
	fma.rn.f64 	%fd218, %fd217, %fd215, 0d3EFA01997C89EB71;
	fma.rn.f64 	%fd219, %fd218, %fd215, 0d3F2A01A014761F65;
	fma.rn.f64 	%fd220, %fd219, %fd215, 0d3F56C16C1852B7AF;
	fma.rn.f64 	%fd221, %fd220, %fd215, 0d3F81111111122322;
	fma.rn.f64 	%fd222, %fd221, %fd215, 0d3FA55555555502A1;
	fma.rn.f64 	%fd223, %fd222, %fd215, 0d3FC5555555555511;
	fma.rn.f64 	%fd224, %fd223, %fd215, 0d3FE000000000000B;
	fma.rn.f64 	%fd225, %fd224, %fd215, 0d3FF0000000000000;
	fma.rn.f64 	%fd226, %fd225, %fd215, 0d3FF0000000000000;
	{
	.reg .b32 %temp; 
	mov.b64 	{%r113, %temp}, %fd226;
	}
	{
	.reg .b32 %temp; 
	mov.b64 	{%temp, %r114}, %fd226;
	}
	shl.b32 	%r311, %r112, 20;
	add.s32 	%r312, %r311, %r114;
	mov.b64 	%fd273, {%r113, %r312};
	{
	.reg .b32 %temp; 
	mov.b64 	{%temp, %r313}, %fd70;
	}
	mov.b32 	%f4, %r313;
	abs.f32 	%f2, %f4;
	setp.lt.f32 	%p38, %f2, 0f4086232B;
	@%p38 bra 	$L__BB2_58;
	setp.lt.f64 	%p39, %fd70, 0d0000000000000000;
	add.f64 	%fd227, %fd70, 0d7FF0000000000000;
	selp.f64 	%fd273, 0d0000000000000000, %fd227, %p39;
	setp.geu.f32 	%p40, %f2, 0f40874800;
	@%p40 bra 	$L__BB2_58;
	shr.u32 	%r314, %r112, 31;
	add.s32 	%r315, %r112, %r314;
	shr.s32 	%r316, %r315, 1;
	shl.b32 	%r317, %r316, 20;
	add.s32 	%r318, %r114, %r317;
	mov.b64 	%fd228, {%r113, %r318};
	sub.s32 	%r319, %r112, %r316;
	shl.b32 	%r320, %r319, 20;
	add.s32 	%r321, %r320, 1072693248;
	mov.b32 	%r322, 0;
	mov.b64 	%fd229, {%r322, %r321};
	mul.f64 	%fd273, %fd229, %fd228;
$L__BB2_58:
	ld.param.u64 	%rd120, [_Z9ff_singleP7double2PKS_PKdS4_S4_S2_S4_S4_S4_S4_S4_S4__param_1];
	ld.param.u64 	%rd118, [_Z9ff_singleP7double2PKS_PKdS4_S4_S2_S4_S4_S4_S4_S4_S4__param_0];
	mul.f64 	%fd230, %fd272, %fd273;
	mul.f64 	%fd231, %fd271, %fd273;
	mul.f64 	%fd232, %fd1, %fd230;
	mul.f64 	%fd233, %fd1, %fd231;
	neg.f64 	%fd234, %fd233;
	mul.f64 	%fd235, %fd3, %fd234;
	fma.rn.f64 	%fd236, %fd232, %fd2, %fd235;
	mul.f64 	%fd237, %fd2, %fd233;
	fma.rn.f64 	%fd238, %fd232, %fd3, %fd237;
	add.s32 	%r323, %r367, 1;
	cvta.to.global.u64 	%rd111, %rd120;
	mul.wide.u32 	%rd112, %r323, 16;
	add.s64 	%rd113, %rd111, %rd112;
	ld.global.v2.f64 	{%fd239, %fd240}, [%rd113];
	neg.f64 	%fd241, %fd238;
	mul.f64 	%fd242, %fd240, %fd241;
	fma.rn.f64 	%fd243, %fd236, %fd239, %fd242;
	mul.f64 	%fd244, %fd239, %fd238;
	fma.rn.f64 	%fd245, %fd236, %fd240, %fd244;
	cvta.to.global.u64 	%rd114, %rd118;
	mul.wide.u32 	%rd115, %r101, 16;
	add.s64 	%rd116, %rd114, %rd115;
	mul.f64 	%fd246, %fd56, %fd245;
	fma.rn.f64 	%fd247, %fd55, %fd243, %fd246;
	neg.f64 	%fd248, %fd245;
	mul.f64 	%fd249, %fd56, %fd243;
	fma.rn.f64 	%fd250, %fd55, %fd248, %fd249;
	atom.global.add.f64 	%fd251, [%rd116], %fd247;
	atom.global.add.f64 	%fd252, [%rd116+8], %fd250;
	bra.uni 	$L__BB2_60;
$L__BB2_59:
	ld.param.u64 	%rd117, [_Z9ff_singleP7double2PKS_PKdS4_S4_S2_S4_S4_S4_S4_S4_S4__param_0];
	cvta.to.global.u64 	%rd93, %rd117;
	mul.wide.u32 	%rd94, %r101, 16;
	add.s64 	%rd95, %rd93, %rd94;
	atom.global.add.f64 	%fd162, [%rd95], %fd55;
	atom.global.add.f64 	%fd163, [%rd95+8], %fd56;
$L__BB2_60:
	ret;

}
	// .globl	_Z11ff_multipleP7double2PKS_PKdPKbS4_S4_S4_S2_S4_S4_S4_S4_S4_S4_
.visible .entry _Z11ff_multipleP7double2PKS_PKdPKbS4_S4_S4_S2_S4_S4_S4_S4_S4_S4_(
	.param .u64 .ptr .align 1 _Z11ff_multipleP7double2PKS_PKdPKbS4_S4_S4_S2_S4_S4_S4_S4_S4_S4__param_0,
	.param .u64 .ptr .align 1 _Z11ff_multipleP7double2PKS_PKdPKbS4_S4_S4_S2_S4_S4_S4_S4_S4_S4__param_1,
	.param .u64 .ptr .align 1 _Z11ff_multipleP7double2PKS_PKdPKbS4_S4_S4_S2_S4_S4_S4_S4_S4_S4__param_2,
	.param .u64 .ptr .align 1 _Z11ff_multipleP7double2PKS_PKdPKbS4_S4_S4_S2_S4_S4_S4_S4_S4_S4__param_3,
	.param .u64 .ptr .align 1 _Z11ff_multipleP7double2PKS_PKdPKbS4_S4_S4_S2_S4_S4_S4_S4_S4_S4__param_4,
	.param .u64 .ptr .align 1 _Z11ff_multipleP7double2PKS_PKdPKbS4_S4_S4_S2_S4_S4_S4_S4_S4_S4__param_5,
	.param .u64 .ptr .align 1 _Z11ff_multipleP7double2PKS_PKdPKbS4_S4_S4_S2_S4_S4_S4_S4_S4_S4__param_6,
	.param .u64 .ptr .align 1 _Z11ff_multipleP7double2PKS_PKdPKbS4_S4_S4_S2_S4_S4_S4_S4_S4_S4__param_7,
	.param .u64 .ptr .align 1 _Z11ff_multipleP7double2PKS_PKdPKbS4_S4_S4_S2_S4_S4_S4_S4_S4_S4__param_8,
	.param .u64 .ptr .align 1 _Z11ff_multipleP7double2PKS_PKdPKbS4_S4_S4_S2_S4_S4_S4_S4_S4_S4__param_9,
	.param .u64 .ptr .align 1 _Z11ff_multipleP7double2PKS_PKdPKbS4_S4_S4_S2_S4_S4_S4_S4_S4_S4__param_10,
	.param .u64 .ptr .align 1 _Z11ff_multipleP7double2PKS_PKdPKbS4_S4_S4_S2_S4_S4_S4_S4_S4_S4__param_11,
	.param .u64 .ptr .align 1 _Z11ff_multipleP7double2PKS_PKdPKbS4_S4_S4_S2_S4_S4_S4_S4_S4_S4__param_12,
	.param .u64 .ptr .align 1 _Z11ff_multipleP7double2PKS_PKdPKbS4_S4_S4_S2_S4_S4_S4_S4_S4_S4__param_13
)
{
	.local .align 16 .b8 	__local_depot3[128];
	.reg .b64 	%SP;
	.reg .b64 	%SPL;
	.reg .pred 	%p<150>;
	.reg .b16 	%rs<2>;
	.reg .b32 	%r<520>;
	.reg .b32 	%f<5>;
	.reg .b64 	%rd<135>;
	.reg .b64 	%fd<779>;

	mov.u64 	%SPL, __local_depot3;
	ld.param.u64 	%rd24, [_Z11ff_multipleP7double2PKS_PKdPKbS4_S4_S4_S2_S4_S4_S4_S4_S4_S4__param_1];
	ld.param.u64 	%rd18, [_Z11ff_multipleP7double2PKS_PKdPKbS4_S4_S4_S2_S4_S4_S4_S4_S4_S4__param_3];
	ld.param.u64 	%rd25, [_Z11ff_multipleP7double2PKS_PKdPKbS4_S4_S4_S2_S4_S4_S4_S4_S4_S4__param_4];
	ld.param.u64 	%rd19, [_Z11ff_multipleP7double2PKS_PKdPKbS4_S4_S4_S2_S4_S4_S4_S4_S4_S4__param_5];
	ld.param.u64 	%rd20, [_Z11ff_multipleP7double2PKS_PKdPKbS4_S4_S4_S2_S4_S4_S4_S4_S4_S4__param_6];
	ld.param.u64 	%rd21, [_Z11ff_multipleP7double2PKS_PKdPKbS4_S4_S4_S2_S4_S4_S4_S4_S4_S4__param_7];
	ld.param.u64 	%rd26, [_Z11ff_multipleP7double2PKS_PKdPKbS4_S4_S4_S2_S4_S4_S4_S4_S4_S4__param_8];
	ld.param.u64 	%rd22, [_Z11ff_multipleP7double2PKS_PKdPKbS4_S4_S4_S2_S4_S4_S4_S4_S4_S4__param_9];
	ld.param.u64 	%rd27, [_Z11ff_multipleP7double2PKS_PKdPKbS4_S4_S4_S2_S4_S4_S4_S4_S4_S4__param_10];
	ld.param.u64 	%rd28, [_Z11ff_multipleP7double2PKS_PKdPKbS4_S4_S4_S2_S4_S4_S4_S4_S4_S4__param_11];
	ld.param.u64 	%rd29, [_Z11ff_multipleP7double2PKS_PKdPKbS4_S4_S4_S2_S4_S4_S4_S4_S4_S4__param_12];
	ld.param.u64 	%rd23, [_Z11ff_multipleP7double2PKS_PKdPKbS4_S4_S4_S2_S4_S4_S4_S4_S4_S4__param_13];
	cvta.to.global.u64 	%rd1, %rd24;
	cvta.to.global.u64 	%rd2, %rd25;
	cvta.to.global.u64 	%rd3, %rd23;
	cvta.to.global.u64 	%rd4, %rd27;
	cvta.to.global.u64 	%rd5, %rd29;
	cvta.to.global.u64 	%rd6, %rd28;
	cvta.to.global.u64 	%rd7, %rd22;
	cvta.to.global.u64 	%rd8, %rd26;
	add.u64 	%rd9, %SPL, 0;
	mov.u32 	%r127, %ctaid.x;
	mov.u32 	%r128, %ntid.x;
	mov.u32 	%r129, %tid.x;
	mad.lo.s32 	%r1, %r127, %r128, %r129;
	ld.const.u32 	%r2, [ff_scattering_maxDim];
	add.s32 	%r3, %r2, -1;
	mul.wide.u32 	%rd31, %r3, 4;
	mov.u64 	%rd32, ff_scattering_dimProd;
	add.s64 	%rd33, %rd32, %rd31;
	ld.const.u32 	%r130, [%rd33];
	setp.ge.u32 	%p1, %r1, %r130;
	@%p1 bra 	$L__BB3_161;
	cvta.to.global.u64 	%rd34, %rd18;
	ld.const.u32 	%r4, [ff_scattering_dimProd];
	rem.u32 	%r131, %r1, %r4;
	cvt.u64.u32 	%rd35, %r131;
	add.s64 	%rd36, %rd34, %rd35;
	ld.global.u8 	%rs1, [%rd36];
	setp.eq.s16 	%p2, %rs1, 0;
	@%p2 bra 	$L__BB3_161;
	setp.eq.s32 	%p3, %r3, 0;
	mov.u32 	%r481, %r1;
	@%p3 bra 	$L__BB3_12;
	add.s32 	%r471, %r2, -2;
	and.b32  	%r6, %r3, 3;
	setp.lt.u32 	%p4, %r471, 3;
	mov.u32 	%r478, %r3;
	mov.u32 	%r479, %r2;
	mov.u32 	%r481, %r1;
	@%p4 bra 	$L__BB3_7;
	and.b32  	%r133, %r3, -4;
	neg.s32 	%r470, %r133;
	mov.u32 	%r481, %r1;
$L__BB3_5:
	.pragma "nounroll";
	add.s32 	%r134, %r471, 1;
	add.s32 	%r135, %r471, -3;
	mul.wide.u32 	%rd37, %r471, 4;
	add.s64 	%rd39, %rd32, %rd37;
	ld.const.u32 	%r136, [%rd39];
	div.u32 	%r137, %r481, %r136;
	mul.lo.s32 	%r138, %r137, %r136;
	sub.s32 	%r139, %r481, %r138;
	mul.wide.u32 	%rd40, %r134, 4;
	add.s64 	%rd41, %rd9, %rd40;
	st.local.u32 	[%rd41], %r137;
	add.s32 	%r140, %r471, -1;
	mul.wide.u32 	%rd42, %r140, 4;
	add.s64 	%rd43, %rd32, %rd42;
	ld.const.u32 	%r141, [%rd43];
	div.u32 	%r142, %r139, %r141;
	mul.lo.s32 	%r143, %r142, %r141;
	sub.s32 	%r144, %r139, %r143;
	add.s64 	%rd44, %rd9, %rd37;
	st.local.u32 	[%rd44], %r142;
	add.s32 	%r145, %r471, -2;
	mul.wide.u32 	%rd45, %r145, 4;
	add.s64 	%rd46, %rd32, %rd45;
	ld.const.u32 	%r146, [%rd46];
	div.u32 	%r147, %r144, %r146;
	mul.lo.s32 	%r148, %r147, %r146;
	sub.s32 	%r149, %r144, %r148;
	add.s64 	%rd47, %rd9, %rd42;
	st.local.u32 	[%rd47], %r147;
	mul.wide.u32 	%rd48, %r135, 4;
	add.s64 	%rd49, %rd32, %rd48;
	ld.const.u32 	%r150, [%rd49];
	div.u32 	%r151, %r149, %r150;
	mul.lo.s32 	%r152, %r151, %r150;
	sub.s32 	%r481, %r149, %r152;
	add.s64 	%rd50, %rd9, %rd45;
	st.local.u32 	[%rd50], %r151;
	add.s32 	%r471, %r471, -4;
	add.s32 	%r470, %r470, 4;
	setp.ne.s32 	%p5, %r470, 0;
	@%p5 bra 	$L__BB3_5;
	add.s32 	%r478, %r471, 1;
	add.s32 	%r479, %r471, 2;
$L__BB3_7:
	setp.eq.s32 	%p6, %r6, 0;
	@%p6 bra 	$L__BB3_12;
	setp.eq.s32 	%p7, %r6, 1;
	@%p7 bra 	$L__BB3_10;
	add.s32 	%r154, %r479, -2;
	mul.wide.u32 	%rd51, %r154, 4;
	add.s64 	%rd53, %rd32, %rd51;
	ld.const.u32 	%r155, [%rd53];
	div.u32 	%r156, %r481, %r155;
	mul.lo.s32 	%r157, %r156, %r155;
	sub.s32 	%r158, %r481, %r157;
	mul.wide.u32 	%rd54, %r478, 4;
	add.s64 	%rd55, %rd9, %rd54;
	st.local.u32 	[%rd55], %r156;
	add.s32 	%r479, %r478, -1;
	add.s32 	%r478, %r478, -2;
	mul.wide.u32 	%rd56, %r478, 4;
	add.s64 	%rd57, %rd32, %rd56;
	ld.const.u32 	%r159, [%rd57];
	div.u32 	%r160, %r158, %r159;
	mul.lo.s32 	%r161, %r160, %r159;
	sub.s32 	%r481, %r158, %r161;
	mul.wide.u32 	%rd58, %r479, 4;
	add.s64 	%rd59, %rd9, %rd58;
	st.local.u32 	[%rd59], %r160;
$L__BB3_10:
	and.b32  	%r162, %r3, 1;
	setp.eq.b32 	%p8, %r162, 1;
	not.pred 	%p9, %p8;
	@%p9 bra 	$L__BB3_12;
	add.s32 	%r163, %r479, -2;
	mul.wide.u32 	%rd60, %r163, 4;
	add.s64 	%rd62, %rd32, %rd60;
	ld.const.u32 	%r164, [%rd62];
	div.u32 	%r165, %r481, %r164;
	mul.lo.s32 	%r166, %r165, %r164;
	sub.s32 	%r481, %r481, %r166;
	mul.wide.u32 	%rd63, %r478, 4;
	add.s64 	%rd64, %rd9, %rd63;
	st.local.u32 	[%rd64], %r165;
$L__BB3_12:
	rem.u32 	%r29, %r481, %r4;
	st.local.u32 	[%rd9], %r29;
	setp.eq.s32 	%p10, %r2, 0;
	mov.b32 	%r509, 0;
	mov.u32 	%r510, %r509;
	mov.u32 	%r511, %r509;
	mov.u32 	%r512, %r509;
	mov.u32 	%r513, %r509;
	mov.u32 	%r514, %r509;
	mov.u32 	%r515, %r509;
	mov.u32 	%r516, %r509;
	@%p10 bra 	$L__BB3_21;
	and.b32  	%r30, %r2, 3;
	setp.lt.u32 	%p11, %r2, 4;
	mov.b32 	%r509, 0;
	mov.u32 	%r508, %r509;
	@%p11 bra 	$L__BB3_16;
	and.b32  	%r508, %r2, -4;
	mov.u64 	%rd66, ff_scattering_inDimProd;
	add.s64 	%rd133, %rd66, 520;
	neg.s32 	%r482, %r508;
	mov.b32 	%r509, 0;
	mov.u64 	%rd134, %rd9;
	mov.u32 	%r510, %r509;
	mov.u32 	%r511, %r509;
	mov.u32 	%r512, %r509;
	mov.u32 	%r513, %r509;
	mov.u32 	%r514, %r509;
	mov.u32 	%r515, %r509;
	mov.u32 	%r516, %r509;
$L__BB3_15:
	.pragma "nounroll";
	ld.local.v4.u32 	{%r170, %r171, %r172, %r173}, [%rd134];
	ld.const.u32 	%r174, [%rd133+-520];
	mad.lo.s32 	%r175, %r170, %r174, %r516;
	ld.const.u32 	%r176, [%rd133+-392];
	mad.lo.s32 	%r177, %r170, %r176, %r515;
	ld.const.u32 	%r178, [%rd133+-264];
	mad.lo.s32 	%r179, %r170, %r178, %r514;
	ld.const.u32 	%r180, [%rd133+-136];
	mad.lo.s32 	%r181, %r170, %r180, %r513;
	ld.const.u32 	%r182, [%rd133+-8];
	mad.lo.s32 	%r183, %r170, %r182, %r512;
	ld.const.u32 	%r184, [%rd133+120];
	mad.lo.s32 	%r185, %r170, %r184, %r511;
	ld.const.u32 	%r186, [%rd133+376];
	mad.lo.s32 	%r187, %r170, %r186, %r510;
	ld.const.u32 	%r188, [%rd133+504];
	mad.lo.s32 	%r189, %r170, %r188, %r509;
	ld.const.u32 	%r190, [%rd133+-516];
	mad.lo.s32 	%r191, %r171, %r190, %r175;
	ld.const.u32 	%r192, [%rd133+-388];
	mad.lo.s32 	%r193, %r171, %r192, %r177;
	ld.const.u32 	%r194, [%rd133+-260];
	mad.lo.s32 	%r195, %r171, %r194, %r179;
	ld.const.u32 	%r196, [%rd133+-132];
	mad.lo.s32 	%r197, %r171, %r196, %r181;
	ld.const.u32 	%r198, [%rd133+-4];
	mad.lo.s32 	%r199, %r171, %r198, %r183;
	ld.const.u32 	%r200, [%rd133+124];
	mad.lo.s32 	%r201, %r171, %r200, %r185;
	ld.const.u32 	%r202, [%rd133+380];
	mad.lo.s32 	%r203, %r171, %r202, %r187;
	ld.const.u32 	%r204, [%rd133+508];
	mad.lo.s32 	%r205, %r171, %r204, %r189;
	ld.const.u32 	%r206, [%rd133+-512];
	mad.lo.s32 	%r207, %r172, %r206, %r191;
	ld.const.u32 	%r208, [%rd133+-384];
	mad.lo.s32 	%r209, %r172, %r208, %r193;
	ld.const.u32 	%r210, [%rd133+-256];
	mad.lo.s32 	%r211, %r172, %r210, %r195;
	ld.const.u32 	%r212, [%rd133+-128];
	mad.lo.s32 	%r213, %r172, %r212, %r197;
	ld.const.u32 	%r214, [%rd133];
	mad.lo.s32 	%r215, %r172, %r214, %r199;
	ld.const.u32 	%r216, [%rd133+128];
	mad.lo.s32 	%r217, %r172, %r216, %r201;
	ld.const.u32 	%r218, [%rd133+384];
	mad.lo.s32 	%r219, %r172, %r218, %r203;
	ld.const.u32 	%r220, [%rd133+512];
	mad.lo.s32 	%r221, %r172, %r220, %r205;
	ld.const.u32 	%r222, [%rd133+-508];
	mad.lo.s32 	%r516, %r173, %r222, %r207;
	ld.const.u32 	%r223, [%rd133+-380];
	mad.lo.s32 	%r515, %r173, %r223, %r209;
	ld.const.u32 	%r224, [%rd133+-252];
	mad.lo.s32 	%r514, %r173, %r224, %r211;
	ld.const.u32 	%r225, [%rd133+-124];
	mad.lo.s32 	%r513, %r173, %r225, %r213;
	ld.const.u32 	%r226, [%rd133+4];
	mad.lo.s32 	%r512, %r173, %r226, %r215;
	ld.const.u32 	%r227, [%rd133+132];
	mad.lo.s32 	%r511, %r173, %r227, %r217;
	ld.const.u32 	%r228, [%rd133+388];
	mad.lo.s32 	%r510, %r173, %r228, %r219;
	ld.const.u32 	%r229, [%rd133+516];
	mad.lo.s32 	%r509, %r173, %r229, %r221;
	add.s32 	%r482, %r482, 4;
	add.s64 	%rd134, %rd134, 16;
	add.s64 	%rd133, %rd133, 16;
	setp.ne.s32 	%p12, %r482, 0;
	@%p12 bra 	$L__BB3_15;
$L__BB3_16:
	setp.eq.s32 	%p13, %r30, 0;
	@%p13 bra 	$L__BB3_21;
	setp.eq.s32 	%p14, %r30, 1;
	@%p14 bra 	$L__BB3_19;
	mul.wide.u32 	%rd67, %r508, 4;
	add.s64 	%rd68, %rd9, %rd67;
	ld.local.u32 	%r230, [%rd68];
	mov.u64 	%rd69, ff_scattering_inDimProd;
	add.s64 	%rd70, %rd69, %rd67;
	ld.const.u32 	%r231, [%rd70];
	mad.lo.s32 	%r232, %r230, %r231, %r516;
	ld.const.u32 	%r233, [%rd70+128];
	mad.lo.s32 	%r234, %r230, %r233, %r515;
	ld.const.u32 	%r235, [%rd70+256];
	mad.lo.s32 	%r236, %r230, %r235, %r514;
	ld.const.u32 	%r237, [%rd70+384];
	mad.lo.s32 	%r238, %r230, %r237, %r513;
	ld.const.u32 	%r239, [%rd70+512];
	mad.lo.s32 	%r240, %r230, %r239, %r512;
	ld.const.u32 	%r241, [%rd70+640];
	mad.lo.s32 	%r242, %r230, %r241, %r511;
	ld.const.u32 	%r243, [%rd70+896];
	mad.lo.s32 	%r244, %r230, %r243, %r510;
	ld.const.u32 	%r245, [%rd70+1024];
	mad.lo.s32 	%r246, %r230, %r245, %r509;
	ld.local.u32 	%r247, [%rd68+4];
	ld.const.u32 	%r248, [%rd70+4];
	mad.lo.s32 	%r516, %r247, %r248, %r232;
	ld.const.u32 	%r249, [%rd70+132];
	mad.lo.s32 	%r515, %r247, %r249, %r234;
	ld.const.u32 	%r250, [%rd70+260];
	mad.lo.s32 	%r514, %r247, %r250, %r236;
	ld.const.u32 	%r251, [%rd70+388];
	mad.lo.s32 	%r513, %r247, %r251, %r238;
	ld.const.u32 	%r252, [%rd70+516];
	mad.lo.s32 	%r512, %r247, %r252, %r240;
	ld.const.u32 	%r253, [%rd70+644];
	mad.lo.s32 	%r511, %r247, %r253, %r242;
	ld.const.u32 	%r254, [%rd70+900];
	mad.lo.s32 	%r510, %r247, %r254, %r244;
	ld.const.u32 	%r255, [%rd70+1028];
	mad.lo.s32 	%r509, %r247, %r255, %r246;
	add.s32 	%r508, %r508, 2;
$L__BB3_19:
	and.b32  	%r256, %r2, 1;
	setp.eq.b32 	%p15, %r256, 1;
	not.pred 	%p16, %p15;
	@%p16 bra 	$L__BB3_21;
	mul.wide.u32 	%rd71, %r508, 4;
	add.s64 	%rd72, %rd9, %rd71;
	ld.local.u32 	%r257, [%rd72];
	mov.u64 	%rd73, ff_scattering_inDimProd;
	add.s64 	%rd74, %rd73, %rd71;
	ld.const.u32 	%r258, [%rd74];
	mad.lo.s32 	%r516, %r257, %r258, %r516;
	ld.const.u32 	%r259, [%rd74+128];
	mad.lo.s32 	%r515, %r257, %r259, %r515;
	ld.const.u32 	%r260, [%rd74+256];
	mad.lo.s32 	%r514, %r257, %r260, %r514;
	ld.const.u32 	%r261, [%rd74+384];
	mad.lo.s32 	%r513, %r257, %r261, %r513;
	ld.const.u32 	%r262, [%rd74+512];
	mad.lo.s32 	%r512, %r257, %r262, %r512;
	ld.const.u32 	%r263, [%rd74+640];
	mad.lo.s32 	%r511, %r257, %r263, %r511;
	ld.const.u32 	%r264, [%rd74+896];
	mad.lo.s32 	%r510, %r257, %r264, %r510;
	ld.const.u32 	%r265, [%rd74+1024];
	mad.lo.s32 	%r509, %r257, %r265, %r509;
$L__BB3_21:
	div.u32 	%r94, %r1, %r4;
	ld.const.u32 	%r95, [dims];
	mul.lo.s32 	%r266, %r29, %r95;
	cvta.to.global.u64 	%rd75, %rd20;
	mul.wide.u32 	%rd76, %r266, 8;
	add.s64 	%rd14, %rd75, %rd76;
	cvta.to.global.u64 	%rd77, %rd19;
	add.s64 	%rd15, %rd77, %rd76;
	cvta.to.global.u64 	%rd78, %rd21;
	mul.wide.u32 	%rd79, %r29, 16;
	add.s64 	%rd80, %rd78, %rd79;
	ld.global.v2.f64 	{%fd1, %fd2}, [%rd80];
	mul.wide.u32 	%rd81, %r516, 8;
	add.s64 	%rd82, %rd8, %rd81;
	ld.global.f64 	%fd3, [%rd82];
	mul.wide.u32 	%rd83, %r515, 8;
	add.s64 	%rd84, %rd7, %rd83;
	ld.global.f64 	%fd4, [%rd84];
	mul.wide.u32 	%rd85, %r513, 8;
	add.s64 	%rd86, %rd6, %rd85;
	ld.global.f64 	%fd5, [%rd86];
	mul.wide.u32 	%rd87, %r512, 8;
	add.s64 	%rd88, %rd5, %rd87;
	ld.global.f64 	%fd6, [%rd88];
	setp.ne.s32 	%p17, %r95, 3;
	@%p17 bra 	$L__BB3_23;
	mul.wide.u32 	%rd89, %r514, 8;
	add.s64 	%rd90, %rd4, %rd89;
	ld.global.f64 	%fd739, [%rd90];
	mul.wide.u32 	%rd91, %r511, 8;
	add.s64 	%rd92, %rd3, %rd91;
	ld.global.f64 	%fd762, [%rd92];
	ld.global.f64 	%fd737, [%rd14];
	ld.global.f64 	%fd736, [%rd14+8];
	ld.global.f64 	%fd196, [%rd14+16];
	mul.f64 	%fd197, %fd739, %fd196;
	fma.rn.f64 	%fd198, %fd736, %fd4, %fd197;
	fma.rn.f64 	%fd740, %fd737, %fd3, %fd198;
	bra.uni 	$L__BB3_24;
$L__BB3_23:
	ld.global.f64 	%fd737, [%rd14];
	ld.global.f64 	%fd736, [%rd14+8];
	mul.f64 	%fd195, %fd4, %fd736;
	fma.rn.f64 	%fd740, %fd737, %fd3, %fd195;
$L__BB3_24:
	min.f64 	%fd199, %fd740, 0d3FEFFFFFFFFEA028;
	max.f64 	%fd20, %fd199, 0dBFEFFFFFFFFEA028;
	mov.f64 	%fd749, 0d3FF0000000000000;
	ld.const.u32 	%r517, [scatteringType];
	@%p17 bra 	$L__BB3_61;
	setp.eq.s32 	%p28, %r517, 1;
	@%p28 bra 	$L__BB3_75;
	setp.eq.s32 	%p29, %r517, 3;
	@%p29 bra 	$L__BB3_34;
	setp.ne.s32 	%p30, %r517, 2;
	@%p30 bra 	$L__BB3_73;
	{
	.reg .b32 %temp; 
	mov.b64 	{%temp, %r97}, %fd20;
	}
	abs.f64 	%fd21, %fd20;
	{
	.reg .b32 %temp; 
	mov.b64 	{%temp, %r330}, %fd21;
	}
	setp.gt.s32 	%p68, %r330, 1071801957;
	@%p68 bra 	$L__BB3_32;
	mul.f64 	%fd359, %fd20, %fd20;
	fma.rn.f64 	%fd360, %fd359, 0d3FB0066BDC1895E9, 0dBFB3823B180754AF;
	fma.rn.f64 	%fd361, %fd360, %fd359, 0d3FB11E52CC2F79AE;
	fma.rn.f64 	%fd362, %fd361, %fd359, 0dBF924EAF3526861B;
	fma.rn.f64 	%fd363, %fd362, %fd359, 0d3F91DF02A31E6CB7;
	fma.rn.f64 	%fd364, %fd363, %fd359, 0d3F847D18B0EEC6CC;
	fma.rn.f64 	%fd365, %fd364, %fd359, 0d3F8D0AF961BA53B0;
	fma.rn.f64 	%fd366, %fd365, %fd359, 0d3F91BF7734CF1C48;
	fma.rn.f64 	%fd367, %fd366, %fd359, 0d3F96E91483144EF7;
	fma.rn.f64 	%fd368, %fd367, %fd359, 0d3F9F1C6E0A4F9F81;
	fma.rn.f64 	%fd369, %fd368, %fd359, 0d3FA6DB6DC27FA92B;
	fma.rn.f64 	%fd370, %fd369, %fd359, 0d3FB333333320F91B;
	fma.rn.f64 	%fd371, %fd370, %fd359, 0d3FC5555555555F4D;
	mul.f64 	%fd372, %fd359, %fd371;
	fma.rn.f64 	%fd22, %fd372, %fd21, %fd21;
	setp.gt.s32 	%p72, %r97, -1;
	@%p72 bra 	$L__BB3_31;
	mov.f64 	%fd377, 0d3C91A62633145C07;
	add.rn.f64 	%fd378, %fd22, %fd377;
	mov.f64 	%fd379, 0d3FF921FB54442D18;
	add.rn.f64 	%fd741, %fd379, %fd378;
	bra.uni 	$L__BB3_33;
$L__BB3_31:
	mov.f64 	%fd373, 0dBC91A62633145C07;
	add.rn.f64 	%fd374, %fd22, %fd373;
	neg.f64 	%fd375, %fd374;
	mov.f64 	%fd376, 0d3FF921FB54442D18;
	add.rn.f64 	%fd741, %fd376, %fd375;
	bra.uni 	$L__BB3_33;
$L__BB3_32:
	mov.f64 	%fd319, 0d3FF0000000000000;
	sub.f64 	%fd320, %fd319, %fd21;
	{
	.reg .b32 %temp; 
	mov.b64 	{%r331, %temp}, %fd320;
	}
	{
	.reg .b32 %temp; 
	mov.b64 	{%temp, %r332}, %fd320;
	}
	add.s32 	%r333, %r332, -1048576;
	mov.b64 	%fd321, {%r331, %r333};
	rsqrt.approx.ftz.f64 	%fd322, %fd321;
	{
	.reg .b32 %temp; 
	mov.b64 	{%r334, %temp}, %fd322;
	}
	{
	.reg .b32 %temp; 
	mov.b64 	{%temp, %r335}, %fd322;
	}
	add.s32 	%r336, %r335, -1048576;
	mov.b64 	%fd323, {%r334, %r336};
	mul.f64 	%fd324, %fd321, %fd322;
	neg.f64 	%fd325, %fd324;
	fma.rn.f64 	%fd326, %fd324, %fd325, %fd321;
	fma.rn.f64 	%fd327, %fd326, %fd323, %fd324;
	neg.f64 	%fd328, %fd327;
	fma.rn.f64 	%fd329, %fd322, %fd328, 0d3FF0000000000000;
	fma.rn.f64 	%fd330, %fd329, %fd323, %fd323;
	fma.rn.f64 	%fd331, %fd327, %fd328, %fd321;
	fma.rn.f64 	%fd332, %fd331, %fd330, %fd327;
	{
	.reg .b32 %temp; 
	mov.b64 	{%r337, %temp}, %fd332;
	}
	{
	.reg .b32 %temp; 
	mov.b64 	{%temp, %r338}, %fd332;
	}
	add.s32 	%r339, %r338, 1048576;
	mov.b64 	%fd333, {%r337, %r339};
	fma.rn.f64 	%fd334, %fd320, 0d3EC715B371155F70, 0dBEBAC2FE66FAAC4B;
	fma.rn.f64 	%fd335, %fd334, %fd320, 0d3ED9A9B88EFCD9B8;
	fma.rn.f64 	%fd336, %fd335, %fd320, 0d3EDD0F40A8A0C4C3;
	fma.rn.f64 	%fd337, %fd336, %fd320, 0d3EF46D4CFA9E0E1F;
	fma.rn.f64 	%fd338, %fd337, %fd320, 0d3F079C168D1E2422;
	fma.rn.f64 	%fd339, %fd338, %fd320, 0d3F1C9A88C3BCA540;
	fma.rn.f64 	%fd340, %fd339, %fd320, 0d3F31C4E64BD476DF;
	fma.rn.f64 	%fd341, %fd340, %fd320, 0d3F46E8BA60009C8F;
	fma.rn.f64 	%fd342, %fd341, %fd320, 0d3F5F1C71C62B05A2;
	fma.rn.f64 	%fd343, %fd342, %fd320, 0d3F76DB6DB6DC9F2C;
	fma.rn.f64 	%fd344, %fd343, %fd320, 0d3F9333333333329C;
	fma.rn.f64 	%fd345, %fd344, %fd320, 0d3FB5555555555555;
	setp.lt.s32 	%p69, %r332, 1;
	mov.f64 	%fd346, 0d0000000000000000;
	mul.rn.f64 	%fd347, %fd21, %fd346;
	mul.f64 	%fd348, %fd320, %fd345;
	fma.rn.f64 	%fd349, %fd348, %fd333, %fd333;
	selp.f64 	%fd350, %fd347, %fd349, %p69;
	setp.lt.s32 	%p70, %r332, 0;
	mov.f64 	%fd351, 0d7FF0000000000000;
	mul.rn.f64 	%fd352, %fd350, %fd351;
	selp.f64 	%fd353, %fd352, %fd350, %p70;
	setp.lt.s32 	%p71, %r97, 0;
	mov.f64 	%fd354, 0dBCA1A62633145C07;
	add.rn.f64 	%fd355, %fd353, %fd354;
	neg.f64 	%fd356, %fd355;
	mov.f64 	%fd357, 0d400921FB54442D18;
	add.rn.f64 	%fd358, %fd357, %fd356;
	selp.f64 	%fd741, %fd358, %fd353, %p71;
$L__BB3_33:
	ld.const.u32 	%r341, [nAmpfunc];
	add.s32 	%r342, %r341, -1;
	cvt.rn.f64.u32 	%fd380, %r342;
	mul.f64 	%fd381, %fd741, %fd380;
	div.rn.f64 	%fd382, %fd381, 0d400921FB54442D18;
	cvt.rni.s32.f64 	%r343, %fd382;
	mul.wide.s32 	%rd95, %r343, 8;
	add.s64 	%rd96, %rd2, %rd95;
	ld.global.f64 	%fd749, [%rd96];
	mov.b32 	%r517, 2;
	bra.uni 	$L__BB3_75;
$L__BB3_34:
	ld.const.f64 	%fd28, [fw];
	setp.neu.f64 	%p31, %fd28, 0d3FF0000000000000;
	@%p31 bra 	$L__BB3_44;
	ld.const.f64 	%fd307, [g_down2];
	ld.const.f64 	%fd308, [g_down1];
	fma.rn.f64 	%fd29, %fd307, %fd20, %fd308;
	{
	.reg .b32 %temp; 
	mov.b64 	{%temp, %r98}, %fd29;
	}
	mov.f64 	%fd309, 0d3FF8000000000000;
	{
	.reg .b32 %temp; 
	mov.b64 	{%temp, %r99}, %fd309;
	}
	setp.neu.f64 	%p56, %fd29, 0d0000000000000000;
	@%p56 bra 	$L__BB3_37;
	and.b32  	%r314, %r99, 2146435072;
	setp.eq.s32 	%p58, %r314, 1073741824;
	selp.b32 	%r315, %r98, 0, %p58;
	setp.lt.s32 	%p59, %r99, 0;
	or.b32  	%r316, %r315, 2146435072;
	selp.b32 	%r317, %r316, %r315, %p59;
	mov.b32 	%r318, 0;
	mov.b64 	%fd743, {%r318, %r317};
	bra.uni 	$L__BB3_38;
$L__BB3_37:
	abs.f64 	%fd310, %fd29;
	{ // callseq 11, 0
	.param .b64 param0;
	st.param.f64 	[param0], %fd310;
	.param .b64 retval0;
	call.uni (retval0), 
	__internal_accurate_pow, 
	(
	param0
	);
	ld.param.f64 	%fd311, [retval0];
	} // callseq 11
	setp.lt.s32 	%p57, %r98, 0;
	selp.f64 	%fd743, 0dFFF8000000000000, %fd311, %p57;
$L__BB3_38:
	add.f64 	%fd313, %fd29, 0d3FF8000000000000;
	{
	.reg .b32 %temp; 
	mov.b64 	{%temp, %r319}, %fd313;
	}
	and.b32  	%r320, %r319, 2146435072;
	setp.ne.s32 	%p60, %r320, 2146435072;
	@%p60 bra 	$L__BB3_43;
	setp.num.f64 	%p61, %fd29, %fd29;
	@%p61 bra 	$L__BB3_41;
	mov.f64 	%fd315, 0d3FF8000000000000;
	add.rn.f64 	%fd743, %fd29, %fd315;
	bra.uni 	$L__BB3_43;
$L__BB3_41:
	abs.f64 	%fd314, %fd29;
	setp.neu.f64 	%p62, %fd314, 0d7FF0000000000000;
	@%p62 bra 	$L__BB3_43;
	and.b32  	%r321, %r99, 2146435072;
	setp.eq.s32 	%p63, %r321, 1073741824;
	setp.lt.s32 	%p64, %r99, 0;
	selp.b32 	%r322, 0, 2146435072, %p64;
	setp.lt.s32 	%p65, %r98, 0;
	and.b32  	%r323, %r99, 2147483647;
	setp.ne.s32 	%p66, %r323, 1071644672;
	or.b32  	%r324, %r322, -2147483648;
	selp.b32 	%r325, %r324, %r322, %p66;
	selp.b32 	%r326, %r325, %r322, %p63;
	selp.b32 	%r327, %r326, %r322, %p65;
	mov.b32 	%r328, 0;
	mov.b64 	%fd743, {%r328, %r327};
$L__BB3_43:
	setp.eq.f64 	%p67, %fd29, 0d3FF0000000000000;
	selp.f64 	%fd316, 0d3FF0000000000000, %fd743, %p67;
	ld.const.f64 	%fd317, [g_up];
	div.rn.f64 	%fd318, %fd317, %fd316;
	sqrt.rn.f64 	%fd749, %fd318;
	mov.b32 	%r517, 3;
	bra.uni 	$L__BB3_75;
$L__BB3_44:
	ld.const.f64 	%fd37, [g_down2];
	ld.const.f64 	%fd38, [g_down1];
	fma.rn.f64 	%fd39, %fd37, %fd20, %fd38;
	{
	.reg .b32 %temp; 
	mov.b64 	{%temp, %r100}, %fd39;
	}
	mov.f64 	%fd285, 0d3FF8000000000000;
	{
	.reg .b32 %temp; 
	mov.b64 	{%temp, %r101}, %fd285;
	}
	setp.neu.f64 	%p32, %fd39, 0d0000000000000000;
	@%p32 bra 	$L__BB3_46;
	and.b32  	%r283, %r101, 2146435072;
	setp.eq.s32 	%p34, %r283, 1073741824;
	selp.b32 	%r284, %r100, 0, %p34;
	setp.lt.s32 	%p35, %r101, 0;
	or.b32  	%r285, %r284, 2146435072;
	selp.b32 	%r286, %r285, %r284, %p35;
	mov.b32 	%r287, 0;
	mov.b64 	%fd745, {%r287, %r286};
	bra.uni 	$L__BB3_47;
$L__BB3_46:
	abs.f64 	%fd286, %fd39;
	{ // callseq 9, 0
	.param .b64 param0;
	st.param.f64 	[param0], %fd286;
	.param .b64 retval0;
	call.uni (retval0), 
	__internal_accurate_pow, 
	(
	param0
	);
	ld.param.f64 	%fd287, [retval0];
	} // callseq 9
	setp.lt.s32 	%p33, %r100, 0;
	selp.f64 	%fd745, 0dFFF8000000000000, %fd287, %p33;
$L__BB3_47:
	add.f64 	%fd289, %fd39, 0d3FF8000000000000;
	{
	.reg .b32 %temp; 
	mov.b64 	{%temp, %r288}, %fd289;
	}
	and.b32  	%r289, %r288, 2146435072;
	setp.ne.s32 	%p36, %r289, 2146435072;
	@%p36 bra 	$L__BB3_52;
	setp.num.f64 	%p37, %fd39, %fd39;
	@%p37 bra 	$L__BB3_50;
	mov.f64 	%fd291, 0d3FF8000000000000;
	add.rn.f64 	%fd745, %fd39, %fd291;
	bra.uni 	$L__BB3_52;
$L__BB3_50:
	abs.f64 	%fd290, %fd39;
	setp.neu.f64 	%p38, %fd290, 0d7FF0000000000000;
	@%p38 bra 	$L__BB3_52;
	and.b32  	%r290, %r101, 2146435072;
	setp.eq.s32 	%p39, %r290, 1073741824;
	setp.lt.s32 	%p40, %r101, 0;
	selp.b32 	%r291, 0, 2146435072, %p40;
	setp.lt.s32 	%p41, %r100, 0;
	and.b32  	%r292, %r101, 2147483647;
	setp.ne.s32 	%p42, %r292, 1071644672;
	or.b32  	%r293, %r291, -2147483648;
	selp.b32 	%r294, %r293, %r291, %p42;
	selp.b32 	%r295, %r294, %r291, %p39;
	selp.b32 	%r296, %r295, %r291, %p41;
	mov.b32 	%r297, 0;
	mov.b64 	%fd745, {%r297, %r296};
$L__BB3_52:
	setp.eq.f64 	%p43, %fd39, 0d3FF0000000000000;
	selp.f64 	%fd292, 0d3FF0000000000000, %fd745, %p43;
	ld.const.f64 	%fd293, [g_up];
	mul.f64 	%fd294, %fd28, %fd293;
	div.rn.f64 	%fd46, %fd294, %fd292;
	mov.f64 	%fd295, 0d3FF0000000000000;
	sub.f64 	%fd296, %fd295, %fd28;
	mul.f64 	%fd47, %fd296, %fd293;
	neg.f64 	%fd297, %fd37;
	fma.rn.f64 	%fd48, %fd297, %fd20, %fd38;
	{
	.reg .b32 %temp; 
	mov.b64 	{%temp, %r102}, %fd48;
	}
	setp.neu.f64 	%p44, %fd48, 0d0000000000000000;
	@%p44 bra 	$L__BB3_54;
	and.b32  	%r298, %r101, 2146435072;
	setp.eq.s32 	%p46, %r298, 1073741824;
	selp.b32 	%r299, %r102, 0, %p46;
	setp.lt.s32 	%p47, %r101, 0;
	or.b32  	%r300, %r299, 2146435072;
	selp.b32 	%r301, %r300, %r299, %p47;
	mov.b32 	%r302, 0;
	mov.b64 	%fd747, {%r302, %r301};
	bra.uni 	$L__BB3_55;
$L__BB3_54:
	abs.f64 	%fd298, %fd48;
	{ // callseq 10, 0
	.param .b64 param0;
	st.param.f64 	[param0], %fd298;
	.param .b64 retval0;
	call.uni (retval0), 
	__internal_accurate_pow, 
	(
	param0
	);
	ld.param.f64 	%fd299, [retval0];
	} // callseq 10
	setp.lt.s32 	%p45, %r102, 0;
	selp.f64 	%fd747, 0dFFF8000000000000, %fd299, %p45;
$L__BB3_55:
	add.f64 	%fd301, %fd48, 0d3FF8000000000000;
	{
	.reg .b32 %temp; 
	mov.b64 	{%temp, %r303}, %fd301;
	}
	and.b32  	%r304, %r303, 2146435072;
	setp.ne.s32 	%p48, %r304, 2146435072;
	@%p48 bra 	$L__BB3_60;
	setp.num.f64 	%p49, %fd48, %fd48;
	@%p49 bra 	$L__BB3_58;
	mov.f64 	%fd303, 0d3FF8000000000000;
	add.rn.f64 	%fd747, %fd48, %fd303;
	bra.uni 	$L__BB3_60;
$L__BB3_58:
	abs.f64 	%fd302, %fd48;
	setp.neu.f64 	%p50, %fd302, 0d7FF0000000000000;
	@%p50 bra 	$L__BB3_60;
	and.b32  	%r305, %r101, 2146435072;
	setp.eq.s32 	%p51, %r305, 1073741824;
	setp.lt.s32 	%p52, %r101, 0;
	selp.b32 	%r306, 0, 2146435072, %p52;
	setp.lt.s32 	%p53, %r102, 0;
	and.b32  	%r307, %r101, 2147483647;
	setp.ne.s32 	%p54, %r307, 1071644672;
	or.b32  	%r308, %r306, -2147483648;
	selp.b32 	%r309, %r308, %r306, %p54;
	selp.b32 	%r310, %r309, %r306, %p51;
	selp.b32 	%r311, %r310, %r306, %p53;
	mov.b32 	%r312, 0;
	mov.b64 	%fd747, {%r312, %r311};
$L__BB3_60:
	setp.eq.f64 	%p55, %fd48, 0d3FF0000000000000;
	selp.f64 	%fd304, 0d3FF0000000000000, %fd747, %p55;
	div.rn.f64 	%fd305, %fd47, %fd304;
	add.f64 	%fd306, %fd46, %fd305;
	sqrt.rn.f64 	%fd749, %fd306;
	mov.b32 	%r517, 3;
	bra.uni 	$L__BB3_75;
$L__BB3_61:
	setp.eq.s32 	%p19, %r517, 1;
	@%p19 bra 	$L__BB3_75;
	setp.eq.s32 	%p20, %r517, 3;
	@%p20 bra 	$L__BB3_70;
	setp.ne.s32 	%p21, %r517, 2;
	@%p21 bra 	$L__BB3_74;
	{
	.reg .b32 %temp; 
	mov.b64 	{%temp, %r104}, %fd20;
	}
	abs.f64 	%fd56, %fd20;
	{
	.reg .b32 %temp; 
	mov.b64 	{%temp, %r269}, %fd56;
	}
	setp.gt.s32 	%p23, %r269, 1071801957;
	@%p23 bra 	$L__BB3_68;
	mul.f64 	%fd259, %fd20, %fd20;
	fma.rn.f64 	%fd260, %fd259, 0d3FB0066BDC1895E9, 0dBFB3823B180754AF;
	fma.rn.f64 	%fd261, %fd260, %fd259, 0d3FB11E52CC2F79AE;
	fma.rn.f64 	%fd262, %fd261, %fd259, 0dBF924EAF3526861B;
	fma.rn.f64 	%fd263, %fd262, %fd259, 0d3F91DF02A31E6CB7;
	fma.rn.f64 	%fd264, %fd263, %fd259, 0d3F847D18B0EEC6CC;
	fma.rn.f64 	%fd265, %fd264, %fd259, 0d3F8D0AF961BA53B0;
	fma.rn.f64 	%fd266, %fd265, %fd259, 0d3F91BF7734CF1C48;
	fma.rn.f64 	%fd267, %fd266, %fd259, 0d3F96E91483144EF7;
	fma.rn.f64 	%fd268, %fd267, %fd259, 0d3F9F1C6E0A4F9F81;
	fma.rn.f64 	%fd269, %fd268, %fd259, 0d3FA6DB6DC27FA92B;
	fma.rn.f64 	%fd270, %fd269, %fd259, 0d3FB333333320F91B;
	fma.rn.f64 	%fd271, %fd270, %fd259, 0d3FC5555555555F4D;
	mul.f64 	%fd272, %fd259, %fd271;
	fma.rn.f64 	%fd57, %fd272, %fd56, %fd56;
	setp.gt.s32 	%p27, %r104, -1;
	@%p27 bra 	$L__BB3_67;
	mov.f64 	%fd277, 0d3C91A62633145C07;
	add.rn.f64 	%fd278, %fd57, %fd277;
	mov.f64 	%fd279, 0d3FF921FB54442D18;
	add.rn.f64 	%fd748, %fd279, %fd278;
	bra.uni 	$L__BB3_69;
$L__BB3_67:
	mov.f64 	%fd273, 0dBC91A62633145C07;
	add.rn.f64 	%fd274, %fd57, %fd273;
	neg.f64 	%fd275, %fd274;
	mov.f64 	%fd276, 0d3FF921FB54442D18;
	add.rn.f64 	%fd748, %fd276, %fd275;
	bra.uni 	$L__BB3_69;
$L__BB3_68:
	mov.f64 	%fd219, 0d3FF0000000000000;
	sub.f64 	%fd220, %fd219, %fd56;
	{
	.reg .b32 %temp; 
	mov.b64 	{%r270, %temp}, %fd220;
	}
	{
	.reg .b32 %temp; 
	mov.b64 	{%temp, %r271}, %fd220;
	}
	add.s32 	%r272, %r271, -1048576;
	mov.b64 	%fd221, {%r270, %r272};
	rsqrt.approx.ftz.f64 	%fd222, %fd221;
	{
	.reg .b32 %temp; 
	mov.b64 	{%r273, %temp}, %fd222;
	}
	{
	.reg .b32 %temp; 
	mov.b64 	{%temp, %r274}, %fd222;
	}
	add.s32 	%r275, %r274, -1048576;
	mov.b64 	%fd223, {%r273, %r275};
	mul.f64 	%fd224, %fd221, %fd222;
	neg.f64 	%fd225, %fd224;
	fma.rn.f64 	%fd226, %fd224, %fd225, %fd221;
	fma.rn.f64 	%fd227, %fd226, %fd223, %fd224;
	neg.f64 	%fd228, %fd227;
	fma.rn.f64 	%fd229, %fd222, %fd228, 0d3FF0000000000000;
	fma.rn.f64 	%fd230, %fd229, %fd223, %fd223;
	fma.rn.f64 	%fd231, %fd227, %fd228, %fd221;
	fma.rn.f64 	%fd232, %fd231, %fd230, %fd227;
	{
	.reg .b32 %temp; 
	mov.b64 	{%r276, %temp}, %fd232;
	}
	{
	.reg .b32 %temp; 
	mov.b64 	{%temp, %r277}, %fd232;
	}
	add.s32 	%r278, %r277, 1048576;
	mov.b64 	%fd233, {%r276, %r278};
	fma.rn.f64 	%fd234, %fd220, 0d3EC715B371155F70, 0dBEBAC2FE66FAAC4B;
	fma.rn.f64 	%fd235, %fd234, %fd220, 0d3ED9A9B88EFCD9B8;
	fma.rn.f64 	%fd236, %fd235, %fd220, 0d3EDD0F40A8A0C4C3;
	fma.rn.f64 	%fd237, %fd236, %fd220, 0d3EF46D4CFA9E0E1F;
	fma.rn.f64 	%fd238, %fd237, %fd220, 0d3F079C168D1E2422;
	fma.rn.f64 	%fd239, %fd238, %fd220, 0d3F1C9A88C3BCA540;
	fma.rn.f64 	%fd240, %fd239, %fd220, 0d3F31C4E64BD476DF;
	fma.rn.f64 	%fd241, %fd240, %fd220, 0d3F46E8BA60009C8F;
	fma.rn.f64 	%fd242, %fd241, %fd220, 0d3F5F1C71C62B05A2;
	fma.rn.f64 	%fd243, %fd242, %fd220, 0d3F76DB6DB6DC9F2C;
	fma.rn.f64 	%fd244, %fd243, %fd220, 0d3F9333333333329C;
	fma.rn.f64 	%fd245, %fd244, %fd220, 0d3FB5555555555555;
	setp.lt.s32 	%p24, %r271, 1;
	mov.f64 	%fd246, 0d0000000000000000;
	mul.rn.f64 	%fd247, %fd56, %fd246;
	mul.f64 	%fd248, %fd220, %fd245;
	fma.rn.f64 	%fd249, %fd248, %fd233, %fd233;
	selp.f64 	%fd250, %fd247, %fd249, %p24;
	setp.lt.s32 	%p25, %r271, 0;
	mov.f64 	%fd251, 0d7FF0000000000000;
	mul.rn.f64 	%fd252, %fd250, %fd251;
	selp.f64 	%fd253, %fd252, %fd250, %p25;
	setp.lt.s32 	%p26, %r104, 0;
	mov.f64 	%fd254, 0dBCA1A62633145C07;
	add.rn.f64 	%fd255, %fd253, %fd254;
	neg.f64 	%fd256, %fd255;
	mov.f64 	%fd257, 0d400921FB54442D18;
	add.rn.f64 	%fd258, %fd257, %fd256;
	selp.f64 	%fd748, %fd258, %fd253, %p26;
$L__BB3_69:
	ld.const.u32 	%r280, [nAmpfunc];
	add.s32 	%r281, %r280, -1;
	cvt.rn.f64.u32 	%fd280, %r281;
	mul.f64 	%fd281, %fd748, %fd280;
	div.rn.f64 	%fd282, %fd281, 0d401921FB54442D18;
	cvt.rni.s32.f64 	%r282, %fd282;
	mul.wide.s32 	%rd93, %r282, 8;
	add.s64 	%rd94, %rd2, %rd93;
	ld.global.f64 	%fd749, [%rd94];
	mov.b32 	%r517, 2;
	bra.uni 	$L__BB3_75;
$L__BB3_70:
	ld.const.f64 	%fd63, [fw];
	setp.neu.f64 	%p22, %fd63, 0d3FF0000000000000;
	@%p22 bra 	$L__BB3_72;
	ld.const.f64 	%fd214, [g_up];
	ld.const.f64 	%fd215, [g_down2];
	ld.const.f64 	%fd216, [g_down1];
	fma.rn.f64 	%fd217, %fd215, %fd20, %fd216;
	div.rn.f64 	%fd218, %fd214, %fd217;
	sqrt.rn.f64 	%fd749, %fd218;
	mov.b32 	%r517, 3;
	bra.uni 	$L__BB3_75;
$L__BB3_72:
	ld.const.f64 	%fd201, [g_up];
	mul.f64 	%fd202, %fd63, %fd201;
	ld.const.f64 	%fd203, [g_down2];
	ld.const.f64 	%fd204, [g_down1];
	fma.rn.f64 	%fd205, %fd203, %fd20, %fd204;
	div.rn.f64 	%fd206, %fd202, %fd205;
	mov.f64 	%fd207, 0d3FF0000000000000;
	sub.f64 	%fd208, %fd207, %fd63;
	mul.f64 	%fd209, %fd208, %fd201;
	neg.f64 	%fd210, %fd203;
	fma.rn.f64 	%fd211, %fd210, %fd20, %fd204;
	div.rn.f64 	%fd212, %fd209, %fd211;
	add.f64 	%fd213, %fd206, %fd212;
	sqrt.rn.f64 	%fd749, %fd213;
	mov.b32 	%r517, 3;
	bra.uni 	$L__BB3_75;
$L__BB3_73:
	bra.uni 	$L__BB3_75;
$L__BB3_74:
$L__BB3_75:
	ld.param.u64 	%rd130, [_Z11ff_multipleP7double2PKS_PKdPKbS4_S4_S4_S2_S4_S4_S4_S4_S4_S4__param_2];
	cvta.to.global.u64 	%rd97, %rd130;
	mul.wide.u32 	%rd98, %r509, 8;
	add.s64 	%rd99, %rd97, %rd98;
	ld.global.f64 	%fd67, [%rd99];
	setp.gtu.f64 	%p73, %fd5, 0d0000000000000000;
	@%p73 bra 	$L__BB3_77;
	ld.global.f64 	%fd750, [%rd15];
	ld.const.f64 	%fd752, [box_min];
	mov.f64 	%fd751, %fd750;
	bra.uni 	$L__BB3_78;
$L__BB3_77:
	ld.const.f64 	%fd751, [box_max];
	ld.global.f64 	%fd750, [%rd15];
	mov.f64 	%fd752, %fd750;
$L__BB3_78:
	sub.f64 	%fd384, %fd751, %fd752;
	abs.f64 	%fd385, %fd5;
	div.rn.f64 	%fd75, %fd384, %fd385;
	setp.gtu.f64 	%p74, %fd6, 0d0000000000000000;
	@%p74 bra 	$L__BB3_80;
	ld.global.f64 	%fd753, [%rd15+8];
	ld.const.f64 	%fd755, [box_min+8];
	mov.f64 	%fd754, %fd753;
	bra.uni 	$L__BB3_81;
$L__BB3_80:
	ld.const.f64 	%fd754, [box_max+8];
	ld.global.f64 	%fd753, [%rd15+8];
	mov.f64 	%fd755, %fd753;
$L__BB3_81:
	setp.eq.s32 	%p75, %r95, 3;
	sub.f64 	%fd386, %fd754, %fd755;
	abs.f64 	%fd387, %fd6;
	div.rn.f64 	%fd83, %fd386, %fd387;
	@%p75 bra 	$L__BB3_83;
	ld.global.f64 	%fd756, [%rd15+16];
	bra.uni 	$L__BB3_86;
$L__BB3_83:
	setp.gtu.f64 	%p76, %fd762, 0d0000000000000000;
	@%p76 bra 	$L__BB3_85;
	ld.global.f64 	%fd756, [%rd15+16];
	ld.const.f64 	%fd389, [box_min+16];
	sub.f64 	%fd390, %fd756, %fd389;
	abs.f64 	%fd391, %fd762;
	div.rn.f64 	%fd757, %fd390, %fd391;
	bra.uni 	$L__BB3_86;
$L__BB3_85:
	ld.const.f64 	%fd392, [box_max+16];
	ld.global.f64 	%fd756, [%rd15+16];
	sub.f64 	%fd393, %fd392, %fd756;
	abs.f64 	%fd394, %fd762;
	div.rn.f64 	%fd757, %fd393, %fd394;
$L__BB3_86:
	min.f64 	%fd395, %fd75, %fd83;
	min.f64 	%fd396, %fd395, %fd757;
	abs.f64 	%fd397, %fd396;
	ld.const.f64 	%fd398, [sigt];
	neg.f64 	%fd91, %fd398;
	mul.f64 	%fd92, %fd397, %fd91;
	mov.f64 	%fd399, 0dC01921FB54442D18;
	div.rn.f64 	%fd93, %fd399, %fd67;
	mul.f64 	%fd400, %fd4, %fd753;
	fma.rn.f64 	%fd401, %fd3, %fd750, %fd400;
	fma.rn.f64 	%fd402, %fd739, %fd756, %fd401;
	mul.f64 	%fd94, %fd93, %fd402;
	abs.f64 	%fd95, %fd94;
	setp.neu.f64 	%p77, %fd95, 0d7FF0000000000000;
	@%p77 bra 	$L__BB3_88;
	mov.f64 	%fd408, 0d0000000000000000;
	mul.rn.f64 	%fd758, %fd94, %fd408;
	mov.b32 	%r518, 0;
	bra.uni 	$L__BB3_90;
$L__BB3_88:
	mul.f64 	%fd403, %fd94, 0d3FE45F306DC9C883;
	cvt.rni.s32.f64 	%r518, %fd403;
	cvt.rn.f64.s32 	%fd404, %r518;
	fma.rn.f64 	%fd405, %fd404, 0dBFF921FB54442D18, %fd94;
	fma.rn.f64 	%fd406, %fd404, 0dBC91A62633145C00, %fd405;
	fma.rn.f64 	%fd758, %fd404, 0dB97B839A252049C0, %fd406;
	setp.ltu.f64 	%p78, %fd95, 0d41E0000000000000;
	@%p78 bra 	$L__BB3_90;
	{ // callseq 12, 0
	.param .b64 param0;
	st.param.f64 	[param0], %fd94;
	.param .align 16 .b8 retval0[16];
	call.uni (retval0), 
	__internal_trig_reduction_slowpathd, 
	(
	param0
	);
	ld.param.f64 	%fd758, [retval0];
	ld.param.b32 	%r518, [retval0+8];
	} // callseq 12
$L__BB3_90:
	mul.rn.f64 	%fd409, %fd758, %fd758;
	fma.rn.f64 	%fd410, %fd409, 0dBDA8FF8320FD8164, 0d3E21EEA7C1EF8528;
	fma.rn.f64 	%fd411, %fd410, %fd409, 0dBE927E4F8E06E6D9;
	fma.rn.f64 	%fd412, %fd411, %fd409, 0d3EFA01A019DDBCE9;
	fma.rn.f64 	%fd413, %fd412, %fd409, 0dBF56C16C16C15D47;
	fma.rn.f64 	%fd414, %fd413, %fd409, 0d3FA5555555555551;
	fma.rn.f64 	%fd415, %fd414, %fd409, 0dBFE0000000000000;
	fma.rn.f64 	%fd416, %fd415, %fd409, 0d3FF0000000000000;
	fma.rn.f64 	%fd417, %fd409, 0d3DE5DB65F9785EBA, 0dBE5AE5F12CB0D246;
	fma.rn.f64 	%fd418, %fd417, %fd409, 0d3EC71DE369ACE392;
	fma.rn.f64 	%fd419, %fd418, %fd409, 0dBF2A01A019DB62A1;
	fma.rn.f64 	%fd420, %fd419, %fd409, 0d3F81111111110818;
	fma.rn.f64 	%fd421, %fd420, %fd409, 0dBFC5555555555554;
	fma.rn.f64 	%fd422, %fd421, %fd409, 0d0000000000000000;
	fma.rn.f64 	%fd423, %fd422, %fd758, %fd758;
	and.b32  	%r346, %r518, 1;
	setp.eq.b32 	%p79, %r346, 1;
	{
	.reg .b32 %temp; 
	mov.b64 	{%temp, %r347}, %fd423;
	}
	{
	.reg .b32 %temp; 
	mov.b64 	{%r348, %temp}, %fd423;
	}
	xor.b32  	%r349, %r347, -2147483648;
	mov.b64 	%fd424, {%r348, %r349};
	selp.f64 	%fd759, %fd416, %fd423, %p79;
	selp.f64 	%fd760, %fd424, %fd416, %p79;
	and.b32  	%r350, %r518, 2;
	setp.eq.s32 	%p80, %r350, 0;
	@%p80 bra 	$L__BB3_92;
	{
	.reg .b32 %temp; 
	mov.b64 	{%temp, %r351}, %fd759;
	}
	{
	.reg .b32 %temp; 
	mov.b64 	{%r352, %temp}, %fd759;
	}
	xor.b32  	%r353, %r351, -2147483648;
	mov.b64 	%fd759, {%r352, %r353};
	{
	.reg .b32 %temp; 
	mov.b64 	{%temp, %r354}, %fd760;
	}
	{
	.reg .b32 %temp; 
	mov.b64 	{%r355, %temp}, %fd760;
	}
	xor.b32  	%r356, %r354, -2147483648;
	mov.b64 	%fd760, {%r355, %r356};
$L__BB3_92:
	fma.rn.f64 	%fd425, %fd92, 0d3FF71547652B82FE, 0d4338000000000000;
	{
	.reg .b32 %temp; 
	mov.b64 	{%r109, %temp}, %fd425;
	}
	mov.f64 	%fd426, 0dC338000000000000;
	add.rn.f64 	%fd427, %fd425, %fd426;
	fma.rn.f64 	%fd428, %fd427, 0dBFE62E42FEFA39EF, %fd92;
	fma.rn.f64 	%fd429, %fd427, 0dBC7ABC9E3B39803F, %fd428;
	fma.rn.f64 	%fd430, %fd429, 0d3E5ADE1569CE2BDF, 0d3E928AF3FCA213EA;
	fma.rn.f64 	%fd431, %fd430, %fd429, 0d3EC71DEE62401315;
	fma.rn.f64 	%fd432, %fd431, %fd429, 0d3EFA01997C89EB71;
	fma.rn.f64 	%fd433, %fd432, %fd429, 0d3F2A01A014761F65;
	fma.rn.f64 	%fd434, %fd433, %fd429, 0d3F56C16C1852B7AF;
	fma.rn.f64 	%fd435, %fd434, %fd429, 0d3F81111111122322;
	fma.rn.f64 	%fd436, %fd435, %fd429, 0d3FA55555555502A1;
	fma.rn.f64 	%fd437, %fd436, %fd429, 0d3FC5555555555511;
	fma.rn.f64 	%fd438, %fd437, %fd429, 0d3FE000000000000B;
	fma.rn.f64 	%fd439, %fd438, %fd429, 0d3FF0000000000000;
	fma.rn.f64 	%fd440, %fd439, %fd429, 0d3FF0000000000000;
	{
	.reg .b32 %temp; 
	mov.b64 	{%r110, %temp}, %fd440;
	}
	{
	.reg .b32 %temp; 
	mov.b64 	{%temp, %r111}, %fd440;
	}
	shl.b32 	%r357, %r109, 20;
	add.s32 	%r358, %r357, %r111;
	mov.b64 	%fd761, {%r110, %r358};
	{
	.reg .b32 %temp; 
	mov.b64 	{%temp, %r359}, %fd92;
	}
	mov.b32 	%f3, %r359;
	abs.f32 	%f1, %f3;
	setp.lt.f32 	%p81, %f1, 0f4086232B;
	@%p81 bra 	$L__BB3_95;
	setp.lt.f64 	%p82, %fd92, 0d0000000000000000;
	add.f64 	%fd441, %fd92, 0d7FF0000000000000;
	selp.f64 	%fd761, 0d0000000000000000, %fd441, %p82;
	setp.geu.f32 	%p83, %f1, 0f40874800;
	@%p83 bra 	$L__BB3_95;
	shr.u32 	%r360, %r109, 31;
	add.s32 	%r361, %r109, %r360;
	shr.s32 	%r362, %r361, 1;
	shl.b32 	%r363, %r362, 20;
	add.s32 	%r364, %r111, %r363;
	mov.b64 	%fd442, {%r110, %r364};
	sub.s32 	%r365, %r109, %r362;
	shl.b32 	%r366, %r365, 20;
	add.s32 	%r367, %r366, 1072693248;
	mov.b32 	%r368, 0;
	mov.b64 	%fd443, {%r368, %r367};
	mul.f64 	%fd761, %fd443, %fd442;
$L__BB3_95:
	mul.f64 	%fd444, %fd760, %fd761;
	mul.f64 	%fd445, %fd759, %fd761;
	mul.f64 	%fd446, %fd749, %fd444;
	mul.f64 	%fd447, %fd749, %fd445;
	mul.wide.u32 	%rd100, %r510, 16;
	add.s64 	%rd101, %rd1, %rd100;
	ld.global.v2.f64 	{%fd448, %fd449}, [%rd101];
	neg.f64 	%fd450, %fd447;
	mul.f64 	%fd451, %fd449, %fd450;
	fma.rn.f64 	%fd452, %fd446, %fd448, %fd451;
	mul.f64 	%fd453, %fd447, %fd448;
	fma.rn.f64 	%fd454, %fd446, %fd449, %fd453;
	neg.f64 	%fd455, %fd454;
	mul.f64 	%fd456, %fd2, %fd455;
	fma.rn.f64 	%fd110, %fd452, %fd1, %fd456;
	mul.f64 	%fd457, %fd1, %fd454;
	fma.rn.f64 	%fd111, %fd452, %fd2, %fd457;
	ld.const.u32 	%r369, [ff_corrParamNum];
	setp.ne.s32 	%p84, %r369, 2;
	@%p84 bra 	$L__BB3_160;
	ld.param.u64 	%rd131, [_Z11ff_multipleP7double2PKS_PKdPKbS4_S4_S4_S2_S4_S4_S4_S4_S4_S4__param_9];
	add.s32 	%r370, %r516, 1;
	mul.wide.u32 	%rd105, %r370, 8;
	add.s64 	%rd106, %rd8, %rd105;
	ld.global.f64 	%fd112, [%rd106];
	add.s32 	%r371, %r515, 1;
	cvta.to.global.u64 	%rd107, %rd131;
	mul.wide.u32 	%rd108, %r371, 8;
	add.s64 	%rd109, %rd107, %rd108;
	ld.global.f64 	%fd113, [%rd109];
	add.s32 	%r372, %r513, 1;
	mul.wide.u32 	%rd110, %r372, 8;
	add.s64 	%rd111, %rd6, %rd110;
	ld.global.f64 	%fd114, [%rd111];
	add.s32 	%r373, %r512, 1;
	mul.wide.u32 	%rd112, %r373, 8;
	add.s64 	%rd113, %rd5, %rd112;
	ld.global.f64 	%fd115, [%rd113];
	@%p17 bra 	$L__BB3_98;
	ld.param.u64 	%rd132, [_Z11ff_multipleP7double2PKS_PKdPKbS4_S4_S4_S2_S4_S4_S4_S4_S4_S4__param_13];
	add.s32 	%r374, %r514, 1;
	mul.wide.u32 	%rd114, %r374, 8;
	add.s64 	%rd115, %rd4, %rd114;
	ld.global.f64 	%fd739, [%rd115];
	add.s32 	%r375, %r511, 1;
	cvta.to.global.u64 	%rd116, %rd132;
	mul.wide.u32 	%rd117, %r375, 8;
	add.s64 	%rd118, %rd116, %rd117;
	ld.global.f64 	%fd762, [%rd118];
	ld.global.f64 	%fd461, [%rd14+16];
	mul.f64 	%fd462, %fd739, %fd461;
	fma.rn.f64 	%fd463, %fd736, %fd113, %fd462;
	fma.rn.f64 	%fd764, %fd737, %fd112, %fd463;
	bra.uni 	$L__BB3_99;
$L__BB3_98:
	mul.f64 	%fd460, %fd113, %fd736;
	fma.rn.f64 	%fd764, %fd737, %fd112, %fd460;
$L__BB3_99:
	min.f64 	%fd464, %fd764, 0d3FEFFFFFFFFEA028;
	max.f64 	%fd123, %fd464, 0dBFEFFFFFFFFEA028;
	mov.f64 	%fd773, 0d3FF0000000000000;
	@%p17 bra 	$L__BB3_135;
	setp.eq.s32 	%p95, %r517, 3;
	@%p95 bra 	$L__BB3_108;
	setp.ne.s32 	%p96, %r517, 2;
	@%p96 bra 	$L__BB3_146;
	{
	.reg .b32 %temp; 
	mov.b64 	{%temp, %r112}, %fd123;
	}
	abs.f64 	%fd124, %fd123;
	{
	.reg .b32 %temp; 
	mov.b64 	{%temp, %r389}, %fd124;
	}
	setp.gt.s32 	%p97, %r389, 1071801957;
	@%p97 bra 	$L__BB3_106;
	mul.f64 	%fd589, %fd123, %fd123;
	fma.rn.f64 	%fd590, %fd589, 0d3FB0066BDC1895E9, 0dBFB3823B180754AF;
	fma.rn.f64 	%fd591, %fd590, %fd589, 0d3FB11E52CC2F79AE;
	fma.rn.f64 	%fd592, %fd591, %fd589, 0dBF924EAF3526861B;
	fma.rn.f64 	%fd593, %fd592, %fd589, 0d3F91DF02A31E6CB7;
	fma.rn.f64 	%fd594, %fd593, %fd589, 0d3F847D18B0EEC6CC;
	fma.rn.f64 	%fd595, %fd594, %fd589, 0d3F8D0AF961BA53B0;
	fma.rn.f64 	%fd596, %fd595, %fd589, 0d3F91BF7734CF1C48;
	fma.rn.f64 	%fd597, %fd596, %fd589, 0d3F96E91483144EF7;
	fma.rn.f64 	%fd598, %fd597, %fd589, 0d3F9F1C6E0A4F9F81;
	fma.rn.f64 	%fd599, %fd598, %fd589, 0d3FA6DB6DC27FA92B;
	fma.rn.f64 	%fd600, %fd599, %fd589, 0d3FB333333320F91B;
	fma.rn.f64 	%fd601, %fd600, %fd589, 0d3FC5555555555F4D;
	mul.f64 	%fd602, %fd589, %fd601;
	fma.rn.f64 	%fd125, %fd602, %fd124, %fd124;
	setp.gt.s32 	%p101, %r112, -1;
	@%p101 bra 	$L__BB3_105;
	mov.f64 	%fd607, 0d3C91A62633145C07;
	add.rn.f64 	%fd608, %fd125, %fd607;
	mov.f64 	%fd609, 0d3FF921FB54442D18;
	add.rn.f64 	%fd765, %fd609, %fd608;
	bra.uni 	$L__BB3_107;
$L__BB3_105:
	mov.f64 	%fd603, 0dBC91A62633145C07;
	add.rn.f64 	%fd604, %fd125, %fd603;
	neg.f64 	%fd605, %fd604;
	mov.f64 	%fd606, 0d3FF921FB54442D18;
	add.rn.f64 	%fd765, %fd606, %fd605;
	bra.uni 	$L__BB3_107;
$L__BB3_106:
	mov.f64 	%fd549, 0d3FF0000000000000;
	sub.f64 	%fd550, %fd549, %fd124;
	{
	.reg .b32 %temp; 
	mov.b64 	{%r390, %temp}, %fd550;
	}
	{
	.reg .b32 %temp; 
	mov.b64 	{%temp, %r391}, %fd550;
	}
	add.s32 	%r392, %r391, -1048576;
	mov.b64 	%fd551, {%r390, %r392};
	rsqrt.approx.ftz.f64 	%fd552, %fd551;
	{
	.reg .b32 %temp; 
	mov.b64 	{%r393, %temp}, %fd552;
	}
	{
	.reg .b32 %temp; 
	mov.b64 	{%temp, %r394}, %fd552;
	}
	add.s32 	%r395, %r394, -1048576;
	mov.b64 	%fd553, {%r393, %r395};
	mul.f64 	%fd554, %fd551, %fd552;
	neg.f64 	%fd555, %fd554;
	fma.rn.f64 	%fd556, %fd554, %fd555, %fd551;
	fma.rn.f64 	%fd557, %fd556, %fd553, %fd554;
	neg.f64 	%fd558, %fd557;
	fma.rn.f64 	%fd559, %fd552, %fd558, 0d3FF0000000000000;
	fma.rn.f64 	%fd560, %fd559, %fd553, %fd553;
	fma.rn.f64 	%fd561, %fd557, %fd558, %fd551;
	fma.rn.f64 	%fd562, %fd561, %fd560, %fd557;
	{
	.reg .b32 %temp; 
	mov.b64 	{%r396, %temp}, %fd562;
	}
	{
	.reg .b32 %temp; 
	mov.b64 	{%temp, %r397}, %fd562;
	}
	add.s32 	%r398, %r397, 1048576;
	mov.b64 	%fd563, {%r396, %r398};
	fma.rn.f64 	%fd564, %fd550, 0d3EC715B371155F70, 0dBEBAC2FE66FAAC4B;
	fma.rn.f64 	%fd565, %fd564, %fd550, 0d3ED9A9B88EFCD9B8;
	fma.rn.f64 	%fd566, %fd565, %fd550, 0d3EDD0F40A8A0C4C3;
	fma.rn.f64 	%fd567, %fd566, %fd550, 0d3EF46D4CFA9E0E1F;
	fma.rn.f64 	%fd568, %fd567, %fd550, 0d3F079C168D1E2422;
	fma.rn.f64 	%fd569, %fd568, %fd550, 0d3F1C9A88C3BCA540;
	fma.rn.f64 	%fd570, %fd569, %fd550, 0d3F31C4E64BD476DF;
	fma.rn.f64 	%fd571, %fd570, %fd550, 0d3F46E8BA60009C8F;
	fma.rn.f64 	%fd572, %fd571, %fd550, 0d3F5F1C71C62B05A2;
	fma.rn.f64 	%fd573, %fd572, %fd550, 0d3F76DB6DB6DC9F2C;
	fma.rn.f64 	%fd574, %fd573, %fd550, 0d3F9333333333329C;
	fma.rn.f64 	%fd575, %fd574, %fd550, 0d3FB5555555555555;
	setp.lt.s32 	%p98, %r391, 1;
	mov.f64 	%fd576, 0d0000000000000000;
	mul.rn.f64 	%fd577, %fd124, %fd576;
	mul.f64 	%fd578, %fd550, %fd575;
	fma.rn.f64 	%fd579, %fd578, %fd563, %fd563;
	selp.f64 	%fd580, %fd577, %fd579, %p98;
	setp.lt.s32 	%p99, %r391, 0;
	mov.f64 	%fd581, 0d7FF0000000000000;
	mul.rn.f64 	%fd582, %fd580, %fd581;
	selp.f64 	%fd583, %fd582, %fd580, %p99;
	setp.lt.s32 	%p100, %r112, 0;
	mov.f64 	%fd584, 0dBCA1A62633145C07;
	add.rn.f64 	%fd585, %fd583, %fd584;
	neg.f64 	%fd586, %fd585;
	mov.f64 	%fd587, 0d400921FB54442D18;
	add.rn.f64 	%fd588, %fd587, %fd586;
	selp.f64 	%fd765, %fd588, %fd583, %p100;
$L__BB3_107:
	ld.const.u32 	%r399, [nAmpfunc];
	add.s32 	%r400, %r399, -1;
	cvt.rn.f64.u32 	%fd610, %r400;
	mul.f64 	%fd611, %fd765, %fd610;
	div.rn.f64 	%fd612, %fd611, 0d400921FB54442D18;
	cvt.rni.s32.f64 	%r401, %fd612;
	mul.wide.s32 	%rd121, %r401, 8;
	add.s64 	%rd122, %rd2, %rd121;
	ld.global.f64 	%fd773, [%rd122];
	bra.uni 	$L__BB3_146;
$L__BB3_108:
	ld.const.f64 	%fd131, [fw];
	setp.neu.f64 	%p102, %fd131, 0d3FF0000000000000;
	@%p102 bra 	$L__BB3_118;
	ld.const.f64 	%fd132, [g_up];
	ld.const.f64 	%fd634, [g_down2];
	ld.const.f64 	%fd635, [g_down1];
	fma.rn.f64 	%fd133, %fd634, %fd123, %fd635;
	{
	.reg .b32 %temp; 
	mov.b64 	{%temp, %r113}, %fd133;
	}
	mov.f64 	%fd636, 0d3FF8000000000000;
	{
	.reg .b32 %temp; 
	mov.b64 	{%temp, %r114}, %fd636;
	}
	and.b32  	%r115, %r114, 2146435072;
	setp.neu.f64 	%p127, %fd133, 0d0000000000000000;
	@%p127 bra 	$L__BB3_111;
	setp.eq.s32 	%p129, %r115, 1073741824;
	selp.b32 	%r430, %r113, 0, %p129;
	setp.lt.s32 	%p130, %r114, 0;
	or.b32  	%r431, %r430, 2146435072;
	selp.b32 	%r432, %r431, %r430, %p130;
	mov.b32 	%r433, 0;
	mov.b64 	%fd767, {%r433, %r432};
	bra.uni 	$L__BB3_112;
$L__BB3_111:
	abs.f64 	%fd637, %fd133;
	{ // callseq 15, 0
	.param .b64 param0;
	st.param.f64 	[param0], %fd637;
	.param .b64 retval0;
	call.uni (retval0), 
	__internal_accurate_pow, 
	(
	param0
	);
	ld.param.f64 	%fd638, [retval0];
	} // callseq 15
	setp.lt.s32 	%p128, %r113, 0;
	selp.f64 	%fd767, 0dFFF8000000000000, %fd638, %p128;
$L__BB3_112:
	add.f64 	%fd640, %fd133, 0d3FF8000000000000;
	{
	.reg .b32 %temp; 
	mov.b64 	{%temp, %r434}, %fd640;
	}
	and.b32  	%r435, %r434, 2146435072;
	setp.ne.s32 	%p131, %r435, 2146435072;
	@%p131 bra 	$L__BB3_117;
	setp.num.f64 	%p132, %fd133, %fd133;
	@%p132 bra 	$L__BB3_115;
	mov.f64 	%fd642, 0d3FF8000000000000;
	add.rn.f64 	%fd767, %fd133, %fd642;
	bra.uni 	$L__BB3_117;
$L__BB3_115:
	abs.f64 	%fd641, %fd133;
	setp.neu.f64 	%p133, %fd641, 0d7FF0000000000000;
	@%p133 bra 	$L__BB3_117;
	setp.eq.s32 	%p134, %r115, 1073741824;
	setp.lt.s32 	%p135, %r114, 0;
	selp.b32 	%r437, 0, 2146435072, %p135;
	setp.lt.s32 	%p136, %r113, 0;
	and.b32  	%r438, %r114, 2147483647;
	setp.ne.s32 	%p137, %r438, 1071644672;
	or.b32  	%r439, %r437, -2147483648;
	selp.b32 	%r440, %r439, %r437, %p137;
	selp.b32 	%r441, %r440, %r437, %p134;
	selp.b32 	%r442, %r441, %r437, %p136;
	mov.b32 	%r443, 0;
	mov.b64 	%fd767, {%r443, %r442};
$L__BB3_117:
	setp.eq.f64 	%p138, %fd133, 0d3FF0000000000000;
	selp.f64 	%fd643, 0d3FF0000000000000, %fd767, %p138;
	div.rn.f64 	%fd644, %fd132, %fd643;
	sqrt.rn.f64 	%fd773, %fd644;
	bra.uni 	$L__BB3_146;
$L__BB3_118:
	ld.const.f64 	%fd141, [g_up];
	ld.const.f64 	%fd142, [g_down2];
	ld.const.f64 	%fd143, [g_down1];
	fma.rn.f64 	%fd144, %fd142, %fd123, %fd143;
	{
	.reg .b32 %temp; 
	mov.b64 	{%temp, %r116}, %fd144;
	}
	mov.f64 	%fd613, 0d3FF8000000000000;
	{
	.reg .b32 %temp; 
	mov.b64 	{%temp, %r117}, %fd613;
	}
	and.b32  	%r118, %r117, 2146435072;
	setp.neu.f64 	%p103, %fd144, 0d0000000000000000;
	@%p103 bra 	$L__BB3_120;
	setp.eq.s32 	%p105, %r118, 1073741824;
	selp.b32 	%r402, %r116, 0, %p105;
	setp.lt.s32 	%p106, %r117, 0;
	or.b32  	%r403, %r402, 2146435072;
	selp.b32 	%r404, %r403, %r402, %p106;
	mov.b32 	%r405, 0;
	mov.b64 	%fd769, {%r405, %r404};
	bra.uni 	$L__BB3_121;
$L__BB3_120:
	abs.f64 	%fd614, %fd144;
	{ // callseq 13, 0
	.param .b64 param0;
	st.param.f64 	[param0], %fd614;
	.param .b64 retval0;
	call.uni (retval0), 
	__internal_accurate_pow, 
	(
	param0
	);
	ld.param.f64 	%fd615, [retval0];
	} // callseq 13
	setp.lt.s32 	%p104, %r116, 0;
	selp.f64 	%fd769, 0dFFF8000000000000, %fd615, %p104;
$L__BB3_121:
	add.f64 	%fd617, %fd144, 0d3FF8000000000000;
	{
	.reg .b32 %temp; 
	mov.b64 	{%temp, %r406}, %fd617;
	}
	and.b32  	%r407, %r406, 2146435072;
	setp.ne.s32 	%p107, %r407, 2146435072;
	@%p107 bra 	$L__BB3_126;
	setp.num.f64 	%p108, %fd144, %fd144;
	@%p108 bra 	$L__BB3_124;
	mov.f64 	%fd619, 0d3FF8000000000000;
	add.rn.f64 	%fd769, %fd144, %fd619;
	bra.uni 	$L__BB3_126;
$L__BB3_124:
	abs.f64 	%fd618, %fd144;
	setp.neu.f64 	%p109, %fd618, 0d7FF0000000000000;
	@%p109 bra 	$L__BB3_126;
	setp.eq.s32 	%p110, %r118, 1073741824;
	setp.lt.s32 	%p111, %r117, 0;
	selp.b32 	%r409, 0, 2146435072, %p111;
	setp.lt.s32 	%p112, %r116, 0;
	and.b32  	%r410, %r117, 2147483647;
	setp.ne.s32 	%p113, %r410, 1071644672;
	or.b32  	%r411, %r409, -2147483648;
	selp.b32 	%r412, %r411, %r409, %p113;
	selp.b32 	%r413, %r412, %r409, %p110;
	selp.b32 	%r414, %r413, %r409, %p112;
	mov.b32 	%r415, 0;
	mov.b64 	%fd769, {%r415, %r414};
$L__BB3_126:
	setp.eq.f64 	%p114, %fd144, 0d3FF0000000000000;
	selp.f64 	%fd620, 0d3FF0000000000000, %fd769, %p114;
	mul.f64 	%fd621, %fd131, %fd141;
	div.rn.f64 	%fd151, %fd621, %fd620;
	mov.f64 	%fd622, 0d3FF0000000000000;
	sub.f64 	%fd623, %fd622, %fd131;
	mul.f64 	%fd152, %fd623, %fd141;
	neg.f64 	%fd624, %fd142;
	fma.rn.f64 	%fd153, %fd624, %fd123, %fd143;
	{
	.reg .b32 %temp; 
	mov.b64 	{%temp, %r119}, %fd153;
	}
	setp.neu.f64 	%p115, %fd153, 0d0000000000000000;
	@%p115 bra 	$L__BB3_128;
	setp.eq.s32 	%p117, %r118, 1073741824;
	selp.b32 	%r416, %r119, 0, %p117;
	setp.lt.s32 	%p118, %r117, 0;
	or.b32  	%r417, %r416, 2146435072;
	selp.b32 	%r418, %r417, %r416, %p118;
	mov.b32 	%r419, 0;
	mov.b64 	%fd771, {%r419, %r418};
	bra.uni 	$L__BB3_129;
$L__BB3_128:
	abs.f64 	%fd625, %fd153;
	{ // callseq 14, 0
	.param .b64 param0;
	st.param.f64 	[param0], %fd625;
	.param .b64 retval0;
	call.uni (retval0), 
	__internal_accurate_pow, 
	(
	param0
	);
	ld.param.f64 	%fd626, [retval0];
	} // callseq 14
	setp.lt.s32 	%p116, %r119, 0;
	selp.f64 	%fd771, 0dFFF8000000000000, %fd626, %p116;
$L__BB3_129:
	add.f64 	%fd628, %fd153, 0d3FF8000000000000;
	{
	.reg .b32 %temp; 
	mov.b64 	{%temp, %r420}, %fd628;
	}
	and.b32  	%r421, %r420, 2146435072;
	setp.ne.s32 	%p119, %r421, 2146435072;
	@%p119 bra 	$L__BB3_134;
	setp.num.f64 	%p120, %fd153, %fd153;
	@%p120 bra 	$L__BB3_132;
	mov.f64 	%fd630, 0d3FF8000000000000;
	add.rn.f64 	%fd771, %fd153, %fd630;
	bra.uni 	$L__BB3_134;
$L__BB3_132:
	abs.f64 	%fd629, %fd153;
	setp.neu.f64 	%p121, %fd629, 0d7FF0000000000000;
	@%p121 bra 	$L__BB3_134;
	setp.eq.s32 	%p122, %r118, 1073741824;
	setp.lt.s32 	%p123, %r117, 0;
	selp.b32 	%r423, 0, 2146435072, %p123;
	setp.lt.s32 	%p124, %r119, 0;
	and.b32  	%r424, %r117, 2147483647;
	setp.ne.s32 	%p125, %r424, 1071644672;
	or.b32  	%r425, %r423, -2147483648;
	selp.b32 	%r426, %r425, %r423, %p125;
	selp.b32 	%r427, %r426, %r423, %p122;
	selp.b32 	%r428, %r427, %r423, %p124;
	mov.b32 	%r429, 0;
	mov.b64 	%fd771, {%r429, %r428};
$L__BB3_134:
	setp.eq.f64 	%p126, %fd153, 0d3FF0000000000000;
	selp.f64 	%fd631, 0d3FF0000000000000, %fd771, %p126;
	div.rn.f64 	%fd632, %fd152, %fd631;
	add.f64 	%fd633, %fd151, %fd632;
	sqrt.rn.f64 	%fd773, %fd633;
	bra.uni 	$L__BB3_146;
$L__BB3_135:
	setp.eq.s32 	%p87, %r517, 3;
	@%p87 bra 	$L__BB3_143;
	setp.ne.s32 	%p88, %r517, 2;
	@%p88 bra 	$L__BB3_146;
	{
	.reg .b32 %temp; 
	mov.b64 	{%temp, %r120}, %fd123;
	}
	abs.f64 	%fd161, %fd123;
	{
	.reg .b32 %temp; 
	mov.b64 	{%temp, %r376}, %fd161;
	}
	setp.gt.s32 	%p89, %r376, 1071801957;
	@%p89 bra 	$L__BB3_141;
	mul.f64 	%fd506, %fd123, %fd123;
	fma.rn.f64 	%fd507, %fd506, 0d3FB0066BDC1895E9, 0dBFB3823B180754AF;
	fma.rn.f64 	%fd508, %fd507, %fd506, 0d3FB11E52CC2F79AE;
	fma.rn.f64 	%fd509, %fd508, %fd506, 0dBF924EAF3526861B;
	fma.rn.f64 	%fd510, %fd509, %fd506, 0d3F91DF02A31E6CB7;
	fma.rn.f64 	%fd511, %fd510, %fd506, 0d3F847D18B0EEC6CC;
	fma.rn.f64 	%fd512, %fd511, %fd506, 0d3F8D0AF961BA53B0;
	fma.rn.f64 	%fd513, %fd512, %fd506, 0d3F91BF7734CF1C48;
	fma.rn.f64 	%fd514, %fd513, %fd506, 0d3F96E91483144EF7;
	fma.rn.f64 	%fd515, %fd514, %fd506, 0d3F9F1C6E0A4F9F81;
	fma.rn.f64 	%fd516, %fd515, %fd506, 0d3FA6DB6DC27FA92B;
	fma.rn.f64 	%fd517, %fd516, %fd506, 0d3FB333333320F91B;
	fma.rn.f64 	%fd518, %fd517, %fd506, 0d3FC5555555555F4D;
	mul.f64 	%fd519, %fd506, %fd518;
	fma.rn.f64 	%fd162, %fd519, %fd161, %fd161;
	setp.gt.s32 	%p93, %r120, -1;
	@%p93 bra 	$L__BB3_140;
	mov.f64 	%fd524, 0d3C91A62633145C07;
	add.rn.f64 	%fd525, %fd162, %fd524;
	mov.f64 	%fd526, 0d3FF921FB54442D18;
	add.rn.f64 	%fd772, %fd526, %fd525;
	bra.uni 	$L__BB3_142;
$L__BB3_140:
	mov.f64 	%fd520, 0dBC91A62633145C07;
	add.rn.f64 	%fd521, %fd162, %fd520;
	neg.f64 	%fd522, %fd521;
	mov.f64 	%fd523, 0d3FF921FB54442D18;
	add.rn.f64 	%fd772, %fd523, %fd522;
	bra.uni 	$L__BB3_142;
$L__BB3_141:
	mov.f64 	%fd466, 0d3FF0000000000000;
	sub.f64 	%fd467, %fd466, %fd161;
	{
	.reg .b32 %temp; 
	mov.b64 	{%r377, %temp}, %fd467;
	}
	{
	.reg .b32 %temp; 
	mov.b64 	{%temp, %r378}, %fd467;
	}
	add.s32 	%r379, %r378, -1048576;
	mov.b64 	%fd468, {%r377, %r379};
	rsqrt.approx.ftz.f64 	%fd469, %fd468;
	{
	.reg .b32 %temp; 
	mov.b64 	{%r380, %temp}, %fd469;
	}
	{
	.reg .b32 %temp; 
	mov.b64 	{%temp, %r381}, %fd469;
	}
	add.s32 	%r382, %r381, -1048576;
	mov.b64 	%fd470, {%r380, %r382};
	mul.f64 	%fd471, %fd468, %fd469;
	neg.f64 	%fd472, %fd471;
	fma.rn.f64 	%fd473, %fd471, %fd472, %fd468;
	fma.rn.f64 	%fd474, %fd473, %fd470, %fd471;
	neg.f64 	%fd475, %fd474;
	fma.rn.f64 	%fd476, %fd469, %fd475, 0d3FF0000000000000;
	fma.rn.f64 	%fd477, %fd476, %fd470, %fd470;
	fma.rn.f64 	%fd478, %fd474, %fd475, %fd468;
	fma.rn.f64 	%fd479, %fd478, %fd477, %fd474;
	{
	.reg .b32 %temp; 
	mov.b64 	{%r383, %temp}, %fd479;
	}
	{
	.reg .b32 %temp; 
	mov.b64 	{%temp, %r384}, %fd479;
	}
	add.s32 	%r385, %r384, 1048576;
	mov.b64 	%fd480, {%r383, %r385};
	fma.rn.f64 	%fd481, %fd467, 0d3EC715B371155F70, 0dBEBAC2FE66FAAC4B;
	fma.rn.f64 	%fd482, %fd481, %fd467, 0d3ED9A9B88EFCD9B8;
	fma.rn.f64 	%fd483, %fd482, %fd467, 0d3EDD0F40A8A0C4C3;
	fma.rn.f64 	%fd484, %fd483, %fd467, 0d3EF46D4CFA9E0E1F;
	fma.rn.f64 	%fd485, %fd484, %fd467, 0d3F079C168D1E2422;
	fma.rn.f64 	%fd486, %fd485, %fd467, 0d3F1C9A88C3BCA540;
	fma.rn.f64 	%fd487, %fd486, %fd467, 0d3F31C4E64BD476DF;
	fma.rn.f64 	%fd488, %fd487, %fd467, 0d3F46E8BA60009C8F;
	fma.rn.f64 	%fd489, %fd488, %fd467, 0d3F5F1C71C62B05A2;
	fma.rn.f64 	%fd490, %fd489, %fd467, 0d3F76DB6DB6DC9F2C;
	fma.rn.f64 	%fd491, %fd490, %fd467, 0d3F9333333333329C;
	fma.rn.f64 	%fd492, %fd491, %fd467, 0d3FB5555555555555;
	setp.lt.s32 	%p90, %r378, 1;
	mov.f64 	%fd493, 0d0000000000000000;
	mul.rn.f64 	%fd494, %fd161, %fd493;
	mul.f64 	%fd495, %fd467, %fd492;
	fma.rn.f64 	%fd496, %fd495, %fd480, %fd480;
	selp.f64 	%fd497, %fd494, %fd496, %p90;
	setp.lt.s32 	%p91, %r378, 0;
	mov.f64 	%fd498, 0d7FF0000000000000;
	mul.rn.f64 	%fd499, %fd497, %fd498;
	selp.f64 	%fd500, %fd499, %fd497, %p91;
	setp.lt.s32 	%p92, %r120, 0;
	mov.f64 	%fd501, 0dBCA1A62633145C07;
	add.rn.f64 	%fd502, %fd500, %fd501;
	neg.f64 	%fd503, %fd502;
	mov.f64 	%fd504, 0d400921FB54442D18;
	add.rn.f64 	%fd505, %fd504, %fd503;
	selp.f64 	%fd772, %fd505, %fd500, %p92;
$L__BB3_142:
	ld.const.u32 	%r386, [nAmpfunc];
	add.s32 	%r387, %r386, -1;
	cvt.rn.f64.u32 	%fd527, %r387;
	mul.f64 	%fd528, %fd772, %fd527;
	div.rn.f64 	%fd529, %fd528, 0d401921FB54442D18;
	cvt.rni.s32.f64 	%r388, %fd529;
	mul.wide.s32 	%rd119, %r388, 8;
	add.s64 	%rd120, %rd2, %rd119;
	ld.global.f64 	%fd773, [%rd120];
	bra.uni 	$L__BB3_146;
$L__BB3_143:
	ld.const.f64 	%fd168, [fw];
	setp.neu.f64 	%p94, %fd168, 0d3FF0000000000000;
	@%p94 bra 	$L__BB3_145;
	ld.const.f64 	%fd543, [g_up];
	ld.const.f64 	%fd544, [g_down2];
	ld.const.f64 	%fd545, [g_down1];
	fma.rn.f64 	%fd546, %fd544, %fd123, %fd545;
	div.rn.f64 	%fd547, %fd543, %fd546;
	sqrt.rn.f64 	%fd773, %fd547;
	bra.uni 	$L__BB3_146;
$L__BB3_145:
	ld.const.f64 	%fd530, [g_up];
	mul.f64 	%fd531, %fd168, %fd530;
	ld.const.f64 	%fd532, [g_down2];
	ld.const.f64 	%fd533, [g_down1];
	fma.rn.f64 	%fd534, %fd532, %fd123, %fd533;
	div.rn.f64 	%fd535, %fd531, %fd534;
	mov.f64 	%fd536, 0d3FF0000000000000;
	sub.f64 	%fd537, %fd536, %fd168;
	mul.f64 	%fd538, %fd537, %fd530;
	neg.f64 	%fd539, %fd532;
	fma.rn.f64 	%fd540, %fd539, %fd123, %fd533;
	div.rn.f64 	%fd541, %fd538, %fd540;
	add.f64 	%fd542, %fd535, %fd541;
	sqrt.rn.f64 	%fd773, %fd542;
$L__BB3_146:
	setp.gtu.f64 	%p140, %fd114, 0d0000000000000000;
	ld.const.f64 	%fd646, [box_max];
	ld.const.f64 	%fd647, [box_min];
	selp.f64 	%fd648, %fd646, %fd750, %p140;
	selp.f64 	%fd649, %fd750, %fd647, %p140;
	sub.f64 	%fd650, %fd648, %fd649;
	abs.f64 	%fd651, %fd114;
	div.rn.f64 	%fd172, %fd650, %fd651;
	setp.gtu.f64 	%p141, %fd115, 0d0000000000000000;
	ld.const.f64 	%fd652, [box_max+8];
	ld.const.f64 	%fd653, [box_min+8];
	selp.f64 	%fd654, %fd652, %fd753, %p141;
	selp.f64 	%fd655, %fd753, %fd653, %p141;
	sub.f64 	%fd656, %fd654, %fd655;
	abs.f64 	%fd657, %fd115;
	div.rn.f64 	%fd173, %fd656, %fd657;
	@%p17 bra 	$L__BB3_150;
	setp.gtu.f64 	%p142, %fd762, 0d0000000000000000;
	@%p142 bra 	$L__BB3_149;
	ld.const.f64 	%fd658, [box_min+16];
	sub.f64 	%fd659, %fd756, %fd658;
	abs.f64 	%fd660, %fd762;
	div.rn.f64 	%fd774, %fd659, %fd660;
	bra.uni 	$L__BB3_150;
$L__BB3_149:
	ld.const.f64 	%fd661, [box_max+16];
	sub.f64 	%fd662, %fd661, %fd756;
	abs.f64 	%fd663, %fd762;
	div.rn.f64 	%fd774, %fd662, %fd663;
$L__BB3_150:
	min.f64 	%fd664, %fd172, %fd173;
	min.f64 	%fd665, %fd664, %fd774;
	abs.f64 	%fd666, %fd665;
	mul.f64 	%fd177, %fd666, %fd91;
	mul.f64 	%fd667, %fd113, %fd753;
	fma.rn.f64 	%fd668, %fd112, %fd750, %fd667;
	fma.rn.f64 	%fd669, %fd739, %fd756, %fd668;
	mul.f64 	%fd178, %fd93, %fd669;
	abs.f64 	%fd179, %fd178;
	setp.neu.f64 	%p143, %fd179, 0d7FF0000000000000;
	@%p143 bra 	$L__BB3_152;
	mov.f64 	%fd675, 0d0000000000000000;
	mul.rn.f64 	%fd775, %fd178, %fd675;
	mov.b32 	%r519, 0;
	bra.uni 	$L__BB3_154;
$L__BB3_152:
	mul.f64 	%fd670, %fd178, 0d3FE45F306DC9C883;
	cvt.rni.s32.f64 	%r519, %fd670;
	cvt.rn.f64.s32 	%fd671, %r519;
	fma.rn.f64 	%fd672, %fd671, 0dBFF921FB54442D18, %fd178;
	fma.rn.f64 	%fd673, %fd671, 0dBC91A62633145C00, %fd672;
	fma.rn.f64 	%fd775, %fd671, 0dB97B839A252049C0, %fd673;
	setp.ltu.f64 	%p144, %fd179, 0d41E0000000000000;
	@%p144 bra 	$L__BB3_154;
	{ // callseq 16, 0
	.param .b64 param0;
	st.param.f64 	[param0], %fd178;
	.param .align 16 .b8 retval0[16];
	call.uni (retval0), 
	__internal_trig_reduction_slowpathd, 
	(
	param0
	);
	ld.param.f64 	%fd775, [retval0];
	ld.param.b32 	%r519, [retval0+8];
	} // callseq 16
$L__BB3_154:
	mul.rn.f64 	%fd676, %fd775, %fd775;
	fma.rn.f64 	%fd677, %fd676, 0dBDA8FF8320FD8164, 0d3E21EEA7C1EF8528;
	fma.rn.f64 	%fd678, %fd677, %fd676, 0dBE927E4F8E06E6D9;
	fma.rn.f64 	%fd679, %fd678, %fd676, 0d3EFA01A019DDBCE9;
	fma.rn.f64 	%fd680, %fd679, %fd676, 0dBF56C16C16C15D47;
	fma.rn.f64 	%fd681, %fd680, %fd676, 0d3FA5555555555551;
	fma.rn.f64 	%fd682, %fd681, %fd676, 0dBFE0000000000000;
	fma.rn.f64 	%fd683, %fd682, %fd676, 0d3FF0000000000000;
	fma.rn.f64 	%fd684, %fd676, 0d3DE5DB65F9785EBA, 0dBE5AE5F12CB0D246;
	fma.rn.f64 	%fd685, %fd684, %fd676, 0d3EC71DE369ACE392;
	fma.rn.f64 	%fd686, %fd685, %fd676, 0dBF2A01A019DB62A1;
	fma.rn.f64 	%fd687, %fd686, %fd676, 0d3F81111111110818;
	fma.rn.f64 	%fd688, %fd687, %fd676, 0dBFC5555555555554;
	fma.rn.f64 	%fd689, %fd688, %fd676, 0d0000000000000000;
	fma.rn.f64 	%fd690, %fd689, %fd775, %fd775;
	and.b32  	%r446, %r519, 1;
	setp.eq.b32 	%p145, %r446, 1;
	{
	.reg .b32 %temp; 
	mov.b64 	{%temp, %r447}, %fd690;
	}
	{
	.reg .b32 %temp; 
	mov.b64 	{%r448, %temp}, %fd690;
	}
	xor.b32  	%r449, %r447, -2147483648;
	mov.b64 	%fd691, {%r448, %r449};
	selp.f64 	%fd776, %fd683, %fd690, %p145;
	selp.f64 	%fd777, %fd691, %fd683, %p145;
	and.b32  	%r450, %r519, 2;
	setp.eq.s32 	%p146, %r450, 0;
	@%p146 bra 	$L__BB3_156;
	{
	.reg .b32 %temp; 
	mov.b64 	{%temp, %r451}, %fd776;
	}
	{
	.reg .b32 %temp; 
	mov.b64 	{%r452, %temp}, %fd776;
	}
	xor.b32  	%r453, %r451, -2147483648;
	mov.b64 	%fd776, {%r452, %r453};
	{
	.reg .b32 %temp; 
	mov.b64 	{%temp, %r454}, %fd777;
	}
	{
	.reg .b32 %temp; 
	mov.b64 	{%r455, %temp}, %fd777;
	}
	xor.b32  	%r456, %r454, -2147483648;
	mov.b64 	%fd777, {%r455, %r456};
$L__BB3_156:
	fma.rn.f64 	%fd692, %fd177, 0d3FF71547652B82FE, 0d4338000000000000;
	{
	.reg .b32 %temp; 
	mov.b64 	{%r124, %temp}, %fd692;
	}
	mov.f64 	%fd693, 0dC338000000000000;
	add.rn.f64 	%fd694, %fd692, %fd693;
	fma.rn.f64 	%fd695, %fd694, 0dBFE62E42FEFA39EF, %fd177;
	fma.rn.f64 	%fd696, %fd694, 0dBC7ABC9E3B39803F, %fd695;
	fma.rn.f64 	%fd697, %fd696, 0d3E5ADE1569CE2BDF, 0d3E928AF3FCA213EA;
	fma.rn.f64 	%fd698, %fd697, %fd696, 0d3EC71DEE62401315;
	fma.rn.f64 	%fd699, %fd698, %fd696, 0d3EFA01997C89EB71;
	fma.rn.f64 	%fd700, %fd699, %fd696, 0d3F2A01A014761F65;
	fma.rn.f64 	%fd701, %fd700, %fd696, 0d3F56C16C1852B7AF;
	fma.rn.f64 	%fd702, %fd701, %fd696, 0d3F81111111122322;
	fma.rn.f64 	%fd703, %fd702, %fd696, 0d3FA55555555502A1;
	fma.rn.f64 	%fd704, %fd703, %fd696, 0d3FC5555555555511;
	fma.rn.f64 	%fd705, %fd704, %fd696, 0d3FE000000000000B;
	fma.rn.f64 	%fd706, %fd705, %fd696, 0d3FF0000000000000;
	fma.rn.f64 	%fd707, %fd706, %fd696, 0d3FF0000000000000;
	{
	.reg .b32 %temp; 
	mov.b64 	{%r125, %temp}, %fd707;
	}
	{
	.reg .b32 %temp; 
	mov.b64 	{%temp, %r126}, %fd707;
	}
	shl.b32 	%r457, %r124, 20;
	add.s32 	%r458, %r457, %r126;
	mov.b64 	%fd778, {%r125, %r458};
	{
	.reg .b32 %temp; 
	mov.b64 	{%temp, %r459}, %fd177;
	}
	mov.b32 	%f4, %r459;
	abs.f32 	%f2, %f4;
	setp.lt.f32 	%p147, %f2, 0f4086232B;
	@%p147 bra 	$L__BB3_159;
	setp.lt.f64 	%p148, %fd177, 0d0000000000000000;
	add.f64 	%fd708, %fd177, 0d7FF0000000000000;
	selp.f64 	%fd778, 0d0000000000000000, %fd708, %p148;
	setp.geu.f32 	%p149, %f2, 0f40874800;
	@%p149 bra 	$L__BB3_159;
	shr.u32 	%r460, %r124, 31;
	add.s32 	%r461, %r124, %r460;
	shr.s32 	%r462, %r461, 1;
	shl.b32 	%r463, %r462, 20;
	add.s32 	%r464, %r126, %r463;
	mov.b64 	%fd709, {%r125, %r464};
	sub.s32 	%r465, %r124, %r462;
	shl.b32 	%r466, %r465, 20;
	add.s32 	%r467, %r466, 1072693248;
	mov.b32 	%r468, 0;
	mov.b64 	%fd710, {%r468, %r467};
	mul.f64 	%fd778, %fd710, %fd709;
$L__BB3_159:
	ld.param.u64 	%rd129, [_Z11ff_multipleP7double2PKS_PKdPKbS4_S4_S4_S2_S4_S4_S4_S4_S4_S4__param_0];
	mul.f64 	%fd711, %fd777, %fd778;
	mul.f64 	%fd712, %fd776, %fd778;
	mul.f64 	%fd713, %fd773, %fd711;
	mul.f64 	%fd714, %fd773, %fd712;
	add.s32 	%r469, %r510, 1;
	mul.wide.u32 	%rd123, %r469, 16;
	add.s64 	%rd124, %rd1, %rd123;
	ld.global.v2.f64 	{%fd715, %fd716}, [%rd124];
	neg.f64 	%fd717, %fd714;
	mul.f64 	%fd718, %fd716, %fd717;
	fma.rn.f64 	%fd719, %fd713, %fd715, %fd718;
	mul.f64 	%fd720, %fd714, %fd715;
	fma.rn.f64 	%fd721, %fd713, %fd716, %fd720;
	neg.f64 	%fd722, %fd721;
	mul.f64 	%fd723, %fd2, %fd722;
	fma.rn.f64 	%fd724, %fd719, %fd1, %fd723;
	mul.f64 	%fd725, %fd1, %fd721;
	fma.rn.f64 	%fd726, %fd719, %fd2, %fd725;
	cvta.to.global.u64 	%rd125, %rd129;
	mul.wide.u32 	%rd126, %r94, 16;
	add.s64 	%rd127, %rd125, %rd126;
	mul.f64 	%fd727, %fd111, %fd726;
	fma.rn.f64 	%fd728, %fd110, %fd724, %fd727;
	neg.f64 	%fd729, %fd726;
	mul.f64 	%fd730, %fd111, %fd724;
	fma.rn.f64 	%fd731, %fd110, %fd729, %fd730;
	atom.global.add.f64 	%fd732, [%rd127], %fd728;
	atom.global.add.f64 	%fd733, [%rd127+8], %fd731;
	bra.uni 	$L__BB3_161;
$L__BB3_160:
	ld.param.u64 	%rd128, [_Z11ff_multipleP7double2PKS_PKdPKbS4_S4_S4_S2_S4_S4_S4_S4_S4_S4__param_0];
	cvta.to.global.u64 	%rd102, %rd128;
	mul.wide.u32 	%rd103, %r94, 16;
	add.s64 	%rd104, %rd102, %rd103;
	atom.global.add.f64 	%fd458, [%rd104], %fd110;
	atom.global.add.f64 	%fd459, [%rd104+8], %fd111;
$L__BB3_161:
	ret;

}
	// .globl	_Z19refocus_correlationP7double2PKS_S2_
.visible .entry _Z19refocus_correlationP7double2PKS_S2_(
	.param .u64 .ptr .align 1 _Z19refocus_correlationP7double2PKS_S2__param_0,
	.param .u64 .ptr .align 1 _Z19refocus_correlationP7double2PKS_S2__param_1,
	.param .u64 .ptr .align 1 _Z19refocus_correlationP7double2PKS_S2__param_2
)
{
	.local .align 16 .b8 	__local_depot4[128];
	.reg .b64 	%SP;
	.reg .b64 	%SPL;
	.reg .pred 	%p<25>;
	.reg .b32 	%r<261>;
	.reg .b64 	%rd<128>;
	.reg .b64 	%fd<217>;

	mov.u64 	%SPL, __local_depot4;
	add.u64 	%rd1, %SPL, 0;
	mov.u32 	%r92, %ctaid.x;
	mov.u32 	%r93, %ntid.x;
	mov.u32 	%r94, %tid.x;
	mad.lo.s32 	%r1, %r92, %r93, %r94;
	ld.const.u32 	%r2, [refocus_maxDim];
	add.s32 	%r3, %r2, -1;
	mul.wide.u32 	%rd12, %r3, 4;
	mov.u64 	%rd13, refocus_dimProd;
	add.s64 	%rd14, %rd13, %rd12;
	ld.const.u32 	%r95, [%rd14];
	setp.ge.u32 	%p1, %r1, %r95;
	@%p1 bra 	$L__BB4_34;
	setp.eq.s32 	%p2, %r3, 0;
	mov.u32 	%r233, %r1;
	@%p2 bra 	$L__BB4_11;
	add.s32 	%r223, %r2, -2;
	and.b32  	%r5, %r3, 3;
	setp.lt.u32 	%p3, %r223, 3;
	mov.u32 	%r230, %r3;
	mov.u32 	%r231, %r2;
	mov.u32 	%r233, %r1;
	@%p3 bra 	$L__BB4_6;
	and.b32  	%r97, %r3, -4;
	neg.s32 	%r222, %r97;
	mov.u32 	%r233, %r1;
$L__BB4_4:
	.pragma "nounroll";
	add.s32 	%r98, %r223, 1;
	add.s32 	%r99, %r223, -3;
	mul.wide.u32 	%rd15, %r223, 4;
	add.s64 	%rd17, %rd13, %rd15;
	ld.const.u32 	%r100, [%rd17];
	div.u32 	%r101, %r233, %r100;
	mul.lo.s32 	%r102, %r101, %r100;
	sub.s32 	%r103, %r233, %r102;
	mul.wide.u32 	%rd18, %r98, 4;
	add.s64 	%rd19, %rd1, %rd18;
	st.local.u32 	[%rd19], %r101;
	add.s32 	%r104, %r223, -1;
	mul.wide.u32 	%rd20, %r104, 4;
	add.s64 	%rd21, %rd13, %rd20;
	ld.const.u32 	%r105, [%rd21];
	div.u32 	%r106, %r103, %r105;
	mul.lo.s32 	%r107, %r106, %r105;
	sub.s32 	%r108, %r103, %r107;
	add.s64 	%rd22, %rd1, %rd15;
	st.local.u32 	[%rd22], %r106;
	add.s32 	%r109, %r223, -2;
	mul.wide.u32 	%rd23, %r109, 4;
	add.s64 	%rd24, %rd13, %rd23;
	ld.const.u32 	%r110, [%rd24];
	div.u32 	%r111, %r108, %r110;
	mul.lo.s32 	%r112, %r111, %r110;
	sub.s32 	%r113, %r108, %r112;
	add.s64 	%rd25, %rd1, %rd20;
	st.local.u32 	[%rd25], %r111;
	mul.wide.u32 	%rd26, %r99, 4;
	add.s64 	%rd27, %rd13, %rd26;
	ld.const.u32 	%r114, [%rd27];
	div.u32 	%r115, %r113, %r114;
	mul.lo.s32 	%r116, %r115, %r114;
	sub.s32 	%r233, %r113, %r116;
	add.s64 	%rd28, %rd1, %rd23;
	st.local.u32 	[%rd28], %r115;
	add.s32 	%r223, %r223, -4;
	add.s32 	%r222, %r222, 4;
	setp.ne.s32 	%p4, %r222, 0;
	@%p4 bra 	$L__BB4_4;
	add.s32 	%r230, %r223, 1;
	add.s32 	%r231, %r223, 2;
$L__BB4_6:
	setp.eq.s32 	%p5, %r5, 0;
	@%p5 bra 	$L__BB4_11;
	setp.eq.s32 	%p6, %r5, 1;
	@%p6 bra 	$L__BB4_9;
	add.s32 	%r118, %r231, -2;
	mul.wide.u32 	%rd29, %r118, 4;
	add.s64 	%rd31, %rd13, %rd29;
	ld.const.u32 	%r119, [%rd31];
	div.u32 	%r120, %r233, %r119;
	mul.lo.s32 	%r121, %r120, %r119;
	sub.s32 	%r122, %r233, %r121;
	mul.wide.u32 	%rd32, %r230, 4;
	add.s64 	%rd33, %rd1, %rd32;
	st.local.u32 	[%rd33], %r120;
	add.s32 	%r231, %r230, -1;
	add.s32 	%r230, %r230, -2;
	mul.wide.u32 	%rd34, %r230, 4;
	add.s64 	%rd35, %rd13, %rd34;
	ld.const.u32 	%r123, [%rd35];
	div.u32 	%r124, %r122, %r123;
	mul.lo.s32 	%r125, %r124, %r123;
	sub.s32 	%r233, %r122, %r125;
	mul.wide.u32 	%rd36, %r231, 4;
	add.s64 	%rd37, %rd1, %rd36;
	st.local.u32 	[%rd37], %r124;
$L__BB4_9:
	and.b32  	%r126, %r3, 1;
	setp.eq.b32 	%p7, %r126, 1;
	not.pred 	%p8, %p7;
	@%p8 bra 	$L__BB4_11;
	add.s32 	%r127, %r231, -2;
	mul.wide.u32 	%rd38, %r127, 4;
	add.s64 	%rd40, %rd13, %rd38;
	ld.const.u32 	%r128, [%rd40];
	div.u32 	%r129, %r233, %r128;
	mul.lo.s32 	%r130, %r129, %r128;
	sub.s32 	%r233, %r233, %r130;
	mul.wide.u32 	%rd41, %r230, 4;
	add.s64 	%rd42, %rd1, %rd41;
	st.local.u32 	[%rd42], %r129;
$L__BB4_11:
	ld.const.u32 	%r132, [refocus_dimProd];
	rem.u32 	%r133, %r233, %r132;
	st.local.u32 	[%rd1], %r133;
	setp.eq.s32 	%p9, %r2, 0;
	mov.b32 	%r246, 0;
	mov.u32 	%r247, %r246;
	@%p9 bra 	$L__BB4_23;
	and.b32  	%r28, %r2, 7;
	setp.lt.u32 	%p10, %r2, 8;
	mov.b32 	%r246, 0;
	mov.u32 	%r242, %r246;
	@%p10 bra 	$L__BB4_15;
	and.b32  	%r242, %r2, -8;
	neg.s32 	%r234, %r242;
	mov.u64 	%rd44, refocus_inDimProd;
	add.s64 	%rd126, %rd44, 128;
	add.s64 	%rd127, %rd1, 16;
	mov.b32 	%r246, 0;
	mov.u32 	%r247, %r246;
$L__BB4_14:
	.pragma "nounroll";
	ld.local.v4.u32 	{%r136, %r137, %r138, %r139}, [%rd127+-16];
	ld.const.u32 	%r140, [%rd126+-128];
	mad.lo.s32 	%r141, %r136, %r140, %r247;
	ld.const.u32 	%r142, [%rd126];
	mad.lo.s32 	%r143, %r136, %r142, %r246;
	ld.const.u32 	%r144, [%rd126+-124];
	mad.lo.s32 	%r145, %r137, %r144, %r141;
	ld.const.u32 	%r146, [%rd126+4];
	mad.lo.s32 	%r147, %r137, %r146, %r143;
	ld.const.u32 	%r148, [%rd126+-120];
	mad.lo.s32 	%r149, %r138, %r148, %r145;
	ld.const.u32 	%r150, [%rd126+8];
	mad.lo.s32 	%r151, %r138, %r150, %r147;
	ld.const.u32 	%r152, [%rd126+-116];
	mad.lo.s32 	%r153, %r139, %r152, %r149;
	ld.const.u32 	%r154, [%rd126+12];
	mad.lo.s32 	%r155, %r139, %r154, %r151;
	ld.local.v4.u32 	{%r156, %r157, %r158, %r159}, [%rd127];
	ld.const.u32 	%r160, [%rd126+-112];
	mad.lo.s32 	%r161, %r156, %r160, %r153;
	ld.const.u32 	%r162, [%rd126+16];
	mad.lo.s32 	%r163, %r156, %r162, %r155;
	ld.const.u32 	%r164, [%rd126+-108];
	mad.lo.s32 	%r165, %r157, %r164, %r161;
	ld.const.u32 	%r166, [%rd126+20];
	mad.lo.s32 	%r167, %r157, %r166, %r163;
	ld.const.u32 	%r168, [%rd126+-104];
	mad.lo.s32 	%r169, %r158, %r168, %r165;
	ld.const.u32 	%r170, [%rd126+24];
	mad.lo.s32 	%r171, %r158, %r170, %r167;
	ld.const.u32 	%r172, [%rd126+-100];
	mad.lo.s32 	%r247, %r159, %r172, %r169;
	ld.const.u32 	%r173, [%rd126+28];
	mad.lo.s32 	%r246, %r159, %r173, %r171;
	add.s32 	%r234, %r234, 8;
	add.s64 	%rd127, %rd127, 32;
	add.s64 	%rd126, %rd126, 32;
	setp.ne.s32 	%p11, %r234, 0;
	@%p11 bra 	$L__BB4_14;
$L__BB4_15:
	setp.eq.s32 	%p12, %r28, 0;
	@%p12 bra 	$L__BB4_23;
	and.b32  	%r40, %r2, 3;
	setp.lt.u32 	%p13, %r28, 4;
	@%p13 bra 	$L__BB4_18;
	mul.wide.u32 	%rd45, %r242, 4;
	add.s64 	%rd46, %rd1, %rd45;
	ld.local.u32 	%r174, [%rd46];
	mov.u64 	%rd47, refocus_inDimProd;
	add.s64 	%rd48, %rd47, %rd45;
	ld.const.u32 	%r175, [%rd48];
	mad.lo.s32 	%r176, %r174, %r175, %r247;
	ld.const.u32 	%r177, [%rd48+128];
	mad.lo.s32 	%r178, %r174, %r177, %r246;
	ld.local.u32 	%r179, [%rd46+4];
	ld.const.u32 	%r180, [%rd48+4];
	mad.lo.s32 	%r181, %r179, %r180, %r176;
	ld.const.u32 	%r182, [%rd48+132];
	mad.lo.s32 	%r183, %r179, %r182, %r178;
	ld.local.u32 	%r184, [%rd46+8];
	ld.const.u32 	%r185, [%rd48+8];
	mad.lo.s32 	%r186, %r184, %r185, %r181;
	ld.const.u32 	%r187, [%rd48+136];
	mad.lo.s32 	%r188, %r184, %r187, %r183;
	ld.local.u32 	%r189, [%rd46+12];
	ld.const.u32 	%r190, [%rd48+12];
	mad.lo.s32 	%r247, %r189, %r190, %r186;
	ld.const.u32 	%r191, [%rd48+140];
	mad.lo.s32 	%r246, %r189, %r191, %r188;
	add.s32 	%r242, %r242, 4;
$L__BB4_18:
	setp.eq.s32 	%p14, %r40, 0;
	@%p14 bra 	$L__BB4_23;
	setp.eq.s32 	%p15, %r40, 1;
	@%p15 bra 	$L__BB4_21;
	mul.wide.u32 	%rd49, %r242, 4;
	add.s64 	%rd50, %rd1, %rd49;
	ld.local.u32 	%r192, [%rd50];
	mov.u64 	%rd51, refocus_inDimProd;
	add.s64 	%rd52, %rd51, %rd49;
	ld.const.u32 	%r193, [%rd52];
	mad.lo.s32 	%r194, %r192, %r193, %r247;
	ld.const.u32 	%r195, [%rd52+128];
	mad.lo.s32 	%r196, %r192, %r195, %r246;
	ld.local.u32 	%r197, [%rd50+4];
	ld.const.u32 	%r198, [%rd52+4];
	mad.lo.s32 	%r247, %r197, %r198, %r194;
	ld.const.u32 	%r199, [%rd52+132];
	mad.lo.s32 	%r246, %r197, %r199, %r196;
	add.s32 	%r242, %r242, 2;
$L__BB4_21:
	and.b32  	%r200, %r2, 1;
	setp.eq.b32 	%p16, %r200, 1;
	not.pred 	%p17, %p16;
	@%p17 bra 	$L__BB4_23;
	mul.wide.u32 	%rd53, %r242, 4;
	add.s64 	%rd54, %rd1, %rd53;
	ld.local.u32 	%r201, [%rd54];
	mov.u64 	%rd55, refocus_inDimProd;
	add.s64 	%rd56, %rd55, %rd53;
	ld.const.u32 	%r202, [%rd56];
	mad.lo.s32 	%r247, %r201, %r202, %r247;
	ld.const.u32 	%r203, [%rd56+128];
	mad.lo.s32 	%r246, %r201, %r203, %r246;
$L__BB4_23:
	ld.const.u32 	%r57, [refocus_ffElements];
	add.s32 	%r258, %r57, %r247;
	add.s32 	%r257, %r246, %r57;
	setp.eq.s32 	%p18, %r57, 0;
	mov.f64 	%fd213, 0d0000000000000000;
	mov.f64 	%fd214, %fd213;
	mov.f64 	%fd215, %fd213;
	mov.f64 	%fd216, %fd213;
	@%p18 bra 	$L__BB4_33;
	setp.lt.u32 	%p19, %r57, 4;
	mov.f64 	%fd216, 0d0000000000000000;
	mov.f64 	%fd215, %fd216;
	mov.f64 	%fd214, %fd216;
	mov.f64 	%fd213, %fd216;
	@%p19 bra 	$L__BB4_28;
	add.s32 	%r252, %r257, 1;
	add.s32 	%r251, %r258, 1;
	add.s32 	%r250, %r246, 1;
	add.s32 	%r249, %r247, 1;
	and.b32  	%r204, %r57, -4;
	neg.s32 	%r248, %r204;
	mov.f64 	%fd216, 0d0000000000000000;
$L__BB4_26:
	.pragma "nounroll";
	ld.param.u64 	%rd123, [_Z19refocus_correlationP7double2PKS_S2__param_2];
	ld.param.u64 	%rd121, [_Z19refocus_correlationP7double2PKS_S2__param_1];
	add.s32 	%r205, %r252, -1;
	add.s32 	%r206, %r251, -1;
	add.s32 	%r207, %r250, -1;
	add.s32 	%r208, %r249, -1;
	cvta.to.global.u64 	%rd57, %rd123;
	mul.wide.u32 	%rd58, %r208, 16;
	add.s64 	%rd59, %rd57, %rd58;
	ld.global.v2.f64 	{%fd41, %fd42}, [%rd59];
	cvta.to.global.u64 	%rd60, %rd121;
	mul.wide.u32 	%rd61, %r207, 16;
	add.s64 	%rd62, %rd60, %rd61;
	ld.global.v2.f64 	{%fd43, %fd44}, [%rd62];
	mul.wide.u32 	%rd63, %r206, 16;
	add.s64 	%rd64, %rd57, %rd63;
	ld.global.v2.f64 	{%fd45, %fd46}, [%rd64];
	mul.wide.u32 	%rd65, %r205, 16;
	add.s64 	%rd66, %rd60, %rd65;
	ld.global.v2.f64 	{%fd47, %fd48}, [%rd66];
	neg.f64 	%fd49, %fd42;
	mul.f64 	%fd50, %fd44, %fd49;
	fma.rn.f64 	%fd51, %fd41, %fd43, %fd50;
	mul.f64 	%fd52, %fd42, %fd43;
	fma.rn.f64 	%fd53, %fd41, %fd44, %fd52;
	add.f64 	%fd54, %fd216, %fd51;
	add.f64 	%fd55, %fd215, %fd53;
	neg.f64 	%fd56, %fd46;
	mul.f64 	%fd57, %fd48, %fd56;
	fma.rn.f64 	%fd58, %fd45, %fd47, %fd57;
	mul.f64 	%fd59, %fd46, %fd47;
	fma.rn.f64 	%fd60, %fd45, %fd48, %fd59;
	add.f64 	%fd61, %fd214, %fd58;
	add.f64 	%fd62, %fd213, %fd60;
	add.s32 	%r209, %r249, 2;
	add.s32 	%r210, %r250, 2;
	add.s32 	%r211, %r251, 2;
	add.s32 	%r212, %r252, 2;
	mul.wide.u32 	%rd67, %r249, 16;
	add.s64 	%rd68, %rd57, %rd67;
	ld.global.v2.f64 	{%fd63, %fd64}, [%rd68];
	mul.wide.u32 	%rd69, %r250, 16;
	add.s64 	%rd70, %rd60, %rd69;
	ld.global.v2.f64 	{%fd65, %fd66}, [%rd70];
	mul.wide.u32 	%rd71, %r251, 16;
	add.s64 	%rd72, %rd57, %rd71;
	ld.global.v2.f64 	{%fd67, %fd68}, [%rd72];
	mul.wide.u32 	%rd73, %r252, 16;
	add.s64 	%rd74, %rd60, %rd73;
	ld.global.v2.f64 	{%fd69, %fd70}, [%rd74];
	neg.f64 	%fd71, %fd64;
	mul.f64 	%fd72, %fd66, %fd71;
	fma.rn.f64 	%fd73, %fd63, %fd65, %fd72;
	mul.f64 	%fd74, %fd64, %fd65;
	fma.rn.f64 	%fd75, %fd63, %fd66, %fd74;
	add.f64 	%fd76, %fd54, %fd73;
	add.f64 	%fd77, %fd55, %fd75;
	neg.f64 	%fd78, %fd68;
	mul.f64 	%fd79, %fd70, %fd78;
	fma.rn.f64 	%fd80, %fd67, %fd69, %fd79;
	mul.f64 	%fd81, %fd68, %fd69;
	fma.rn.f64 	%fd82, %fd67, %fd70, %fd81;
	add.f64 	%fd83, %fd61, %fd80;
	add.f64 	%fd84, %fd62, %fd82;
	add.s32 	%r213, %r249, 1;
	add.s32 	%r214, %r250, 1;
	add.s32 	%r215, %r251, 1;
	add.s32 	%r216, %r252, 1;
	mul.wide.u32 	%rd75, %r213, 16;
	add.s64 	%rd76, %rd57, %rd75;
	ld.global.v2.f64 	{%fd85, %fd86}, [%rd76];
	mul.wide.u32 	%rd77, %r214, 16;
	add.s64 	%rd78, %rd60, %rd77;
	ld.global.v2.f64 	{%fd87, %fd88}, [%rd78];
	mul.wide.u32 	%rd79, %r215, 16;
	add.s64 	%rd80, %rd57, %rd79;
	ld.global.v2.f64 	{%fd89, %fd90}, [%rd80];
	mul.wide.u32 	%rd81, %r216, 16;
	add.s64 	%rd82, %rd60, %rd81;
	ld.global.v2.f64 	{%fd91, %fd92}, [%rd82];
	neg.f64 	%fd93, %fd86;
	mul.f64 	%fd94, %fd88, %fd93;
	fma.rn.f64 	%fd95, %fd85, %fd87, %fd94;
	mul.f64 	%fd96, %fd86, %fd87;
	fma.rn.f64 	%fd97, %fd85, %fd88, %fd96;
	add.f64 	%fd98, %fd76, %fd95;
	add.f64 	%fd99, %fd77, %fd97;
	neg.f64 	%fd100, %fd90;
	mul.f64 	%fd101, %fd92, %fd100;
	fma.rn.f64 	%fd102, %fd89, %fd91, %fd101;
	mul.f64 	%fd103, %fd90, %fd91;
	fma.rn.f64 	%fd104, %fd89, %fd92, %fd103;
	add.f64 	%fd105, %fd83, %fd102;
	add.f64 	%fd106, %fd84, %fd104;
	mul.wide.u32 	%rd83, %r209, 16;
	add.s64 	%rd84, %rd57, %rd83;
	ld.global.v2.f64 	{%fd107, %fd108}, [%rd84];
	mul.wide.u32 	%rd85, %r210, 16;
	add.s64 	%rd86, %rd60, %rd85;
	ld.global.v2.f64 	{%fd109, %fd110}, [%rd86];
	mul.wide.u32 	%rd87, %r211, 16;
	add.s64 	%rd88, %rd57, %rd87;
	ld.global.v2.f64 	{%fd111, %fd112}, [%rd88];
	mul.wide.u32 	%rd89, %r212, 16;
	add.s64 	%rd90, %rd60, %rd89;
	ld.global.v2.f64 	{%fd113, %fd114}, [%rd90];
	neg.f64 	%fd115, %fd108;
	mul.f64 	%fd116, %fd110, %fd115;
	fma.rn.f64 	%fd117, %fd107, %fd109, %fd116;
	mul.f64 	%fd118, %fd108, %fd109;
	fma.rn.f64 	%fd119, %fd107, %fd110, %fd118;
	add.f64 	%fd216, %fd98, %fd117;
	add.f64 	%fd215, %fd99, %fd119;
	neg.f64 	%fd120, %fd112;
	mul.f64 	%fd121, %fd114, %fd120;
	fma.rn.f64 	%fd122, %fd111, %fd113, %fd121;
	mul.f64 	%fd123, %fd112, %fd113;
	fma.rn.f64 	%fd124, %fd111, %fd114, %fd123;
	add.f64 	%fd214, %fd105, %fd122;
	add.f64 	%fd213, %fd106, %fd124;
	add.s32 	%r252, %r252, 4;
	add.s32 	%r251, %r251, 4;
	add.s32 	%r250, %r250, 4;
	add.s32 	%r249, %r249, 4;
	add.s32 	%r248, %r248, 4;
	setp.ne.s32 	%p20, %r248, 0;
	@%p20 bra 	$L__BB4_26;
	add.s32 	%r257, %r252, -1;
	add.s32 	%r258, %r251, -1;
	add.s32 	%r246, %r250, -1;
	add.s32 	%r247, %r249, -1;
$L__BB4_28:
	and.b32  	%r83, %r57, 3;
	setp.eq.s32 	%p21, %r83, 0;
	@%p21 bra 	$L__BB4_33;
	ld.param.u64 	%rd122, [_Z19refocus_correlationP7double2PKS_S2__param_1];
	cvta.to.global.u64 	%rd7, %rd122;
	setp.eq.s32 	%p22, %r83, 1;
	@%p22 bra 	$L__BB4_31;
	ld.param.u64 	%rd124, [_Z19refocus_correlationP7double2PKS_S2__param_2];
	cvta.to.global.u64 	%rd91, %rd124;
	mul.wide.u32 	%rd92, %r247, 16;
	add.s64 	%rd93, %rd91, %rd92;
	ld.global.v2.f64 	{%fd126, %fd127}, [%rd93];
	mul.wide.u32 	%rd94, %r246, 16;
	add.s64 	%rd95, %rd7, %rd94;
	ld.global.v2.f64 	{%fd128, %fd129}, [%rd95];
	mul.wide.u32 	%rd96, %r258, 16;
	add.s64 	%rd97, %rd91, %rd96;
	ld.global.v2.f64 	{%fd130, %fd131}, [%rd97];
	mul.wide.u32 	%rd98, %r257, 16;
	add.s64 	%rd99, %rd7, %rd98;
	ld.global.v2.f64 	{%fd132, %fd133}, [%rd99];
	neg.f64 	%fd134, %fd127;
	mul.f64 	%fd135, %fd129, %fd134;
	fma.rn.f64 	%fd136, %fd126, %fd128, %fd135;
	mul.f64 	%fd137, %fd127, %fd128;
	fma.rn.f64 	%fd138, %fd126, %fd129, %fd137;
	add.f64 	%fd139, %fd216, %fd136;
	add.f64 	%fd140, %fd215, %fd138;
	neg.f64 	%fd141, %fd131;
	mul.f64 	%fd142, %fd133, %fd141;
	fma.rn.f64 	%fd143, %fd130, %fd132, %fd142;
	mul.f64 	%fd144, %fd131, %fd132;
	fma.rn.f64 	%fd145, %fd130, %fd133, %fd144;
	add.f64 	%fd146, %fd214, %fd143;
	add.f64 	%fd147, %fd213, %fd145;
	add.s32 	%r217, %r247, 1;
	add.s32 	%r218, %r246, 1;
	add.s32 	%r219, %r258, 1;
	add.s32 	%r220, %r257, 1;
	mul.wide.u32 	%rd100, %r217, 16;
	add.s64 	%rd101, %rd91, %rd100;
	ld.global.v2.f64 	{%fd148, %fd149}, [%rd101];
	mul.wide.u32 	%rd102, %r218, 16;
	add.s64 	%rd103, %rd7, %rd102;
	ld.global.v2.f64 	{%fd150, %fd151}, [%rd103];
	mul.wide.u32 	%rd104, %r219, 16;
	add.s64 	%rd105, %rd91, %rd104;
	ld.global.v2.f64 	{%fd152, %fd153}, [%rd105];
	mul.wide.u32 	%rd106, %r220, 16;
	add.s64 	%rd107, %rd7, %rd106;
	ld.global.v2.f64 	{%fd154, %fd155}, [%rd107];
	neg.f64 	%fd156, %fd149;
	mul.f64 	%fd157, %fd151, %fd156;
	fma.rn.f64 	%fd158, %fd148, %fd150, %fd157;
	mul.f64 	%fd159, %fd149, %fd150;
	fma.rn.f64 	%fd160, %fd148, %fd151, %fd159;
	add.f64 	%fd216, %fd139, %fd158;
	add.f64 	%fd215, %fd140, %fd160;
	neg.f64 	%fd161, %fd153;
	mul.f64 	%fd162, %fd155, %fd161;
	fma.rn.f64 	%fd163, %fd152, %fd154, %fd162;
	mul.f64 	%fd164, %fd153, %fd154;
	fma.rn.f64 	%fd165, %fd152, %fd155, %fd164;
	add.f64 	%fd214, %fd146, %fd163;
	add.f64 	%fd213, %fd147, %fd165;
	add.s32 	%r247, %r247, 2;
	add.s32 	%r246, %r246, 2;
	add.s32 	%r258, %r258, 2;
	add.s32 	%r257, %r257, 2;
$L__BB4_31:
	and.b32  	%r221, %r57, 1;
	setp.eq.b32 	%p23, %r221, 1;
	not.pred 	%p24, %p23;
	@%p24 bra 	$L__BB4_33;
	ld.param.u64 	%rd125, [_Z19refocus_correlationP7double2PKS_S2__param_2];
	cvta.to.global.u64 	%rd108, %rd125;
	mul.wide.u32 	%rd109, %r247, 16;
	add.s64 	%rd110, %rd108, %rd109;
	ld.global.v2.f64 	{%fd166, %fd167}, [%rd110];
	mul.wide.u32 	%rd111, %r246, 16;
	add.s64 	%rd112, %rd7, %rd111;
	ld.global.v2.f64 	{%fd168, %fd169}, [%rd112];
	mul.wide.u32 	%rd113, %r258, 16;
	add.s64 	%rd114, %rd108, %rd113;
	ld.global.v2.f64 	{%fd170, %fd171}, [%rd114];
	mul.wide.u32 	%rd115, %r257, 16;
	add.s64 	%rd116, %rd7, %rd115;
	ld.global.v2.f64 	{%fd172, %fd173}, [%rd116];
	neg.f64 	%fd174, %fd167;
	mul.f64 	%fd175, %fd169, %fd174;
	fma.rn.f64 	%fd176, %fd166, %fd168, %fd175;
	mul.f64 	%fd177, %fd167, %fd168;
	fma.rn.f64 	%fd178, %fd166, %fd169, %fd177;
	add.f64 	%fd216, %fd216, %fd176;
	add.f64 	%fd215, %fd215, %fd178;
	neg.f64 	%fd179, %fd171;
	mul.f64 	%fd180, %fd173, %fd179;
	fma.rn.f64 	%fd181, %fd170, %fd172, %fd180;
	mul.f64 	%fd182, %fd171, %fd172;
	fma.rn.f64 	%fd183, %fd170, %fd173, %fd182;
	add.f64 	%fd214, %fd214, %fd181;
	add.f64 	%fd213, %fd213, %fd183;
$L__BB4_33:
	ld.param.u64 	%rd120, [_Z19refocus_correlationP7double2PKS_S2__param_0];
	cvta.to.global.u64 	%rd117, %rd120;
	mul.wide.u32 	%rd118, %r1, 16;
	add.s64 	%rd119, %rd117, %rd118;
	ld.global.v2.f64 	{%fd184, %fd185}, [%rd119];
	mul.f64 	%fd186, %fd213, %fd215;
	fma.rn.f64 	%fd187, %fd216, %fd214, %fd186;
	neg.f64 	%fd188, %fd213;
	mul.f64 	%fd189, %fd214, %fd215;
	fma.rn.f64 	%fd190, %fd216, %fd188, %fd189;
	add.f64 	%fd191, %fd187, %fd184;
	add.f64 	%fd192, %fd190, %fd185;
	st.global.v2.f64 	[%rd119], {%fd191, %fd192};
$L__BB4_34:
	ret;

}
	// .globl	_Z13refocus_fieldP7double2PKS_S2_
.visible .entry _Z13refocus_fieldP7double2PKS_S2_(
	.param .u64 .ptr .align 1 _Z13refocus_fieldP7double2PKS_S2__param_0,
	.param .u64 .ptr .align 1 _Z13refocus_fieldP7double2PKS_S2__param_1,
	.param .u64 .ptr .align 1 _Z13refocus_fieldP7double2PKS_S2__param_2
)
{
	.local .align 16 .b8 	__local_depot5[128];
	.reg .b64 	%SP;
	.reg .b64 	%SPL;
	.reg .pred 	%p<27>;
	.reg .b32 	%r<252>;
	.reg .b64 	%rd<123>;
	.reg .b64 	%fd<208>;

	mov.u64 	%SPL, __local_depot5;
	ld.param.u64 	%rd9, [_Z13refocus_fieldP7double2PKS_S2__param_0];
	ld.param.u64 	%rd10, [_Z13refocus_fieldP7double2PKS_S2__param_1];
	ld.param.u64 	%rd11, [_Z13refocus_fieldP7double2PKS_S2__param_2];
	cvta.to.global.u64 	%rd1, %rd10;
	cvta.to.global.u64 	%rd2, %rd11;
	add.u64 	%rd3, %SPL, 0;
	mov.u32 	%r81, %ctaid.x;
	mov.u32 	%r82, %ntid.x;
	mov.u32 	%r83, %tid.x;
	mad.lo.s32 	%r1, %r81, %r82, %r83;
	ld.const.u32 	%r2, [refocus_maxDim];
	add.s32 	%r3, %r2, -1;
	mul.wide.u32 	%rd13, %r3, 4;
	mov.u64 	%rd14, refocus_dimProd;
	add.s64 	%rd15, %rd14, %rd13;
	ld.const.u32 	%r84, [%rd15];
	setp.ge.u32 	%p1, %r1, %r84;
	@%p1 bra 	$L__BB5_37;
	setp.eq.s32 	%p2, %r3, 0;
	mov.u32 	%r228, %r1;
	@%p2 bra 	$L__BB5_11;
	add.s32 	%r218, %r2, -2;
	and.b32  	%r5, %r3, 3;
	setp.lt.u32 	%p3, %r218, 3;
	mov.u32 	%r225, %r3;
	mov.u32 	%r226, %r2;
	mov.u32 	%r228, %r1;
	@%p3 bra 	$L__BB5_6;
	and.b32  	%r86, %r3, -4;
	neg.s32 	%r217, %r86;
	mov.u32 	%r228, %r1;
$L__BB5_4:
	.pragma "nounroll";
	add.s32 	%r87, %r218, 1;
	add.s32 	%r88, %r218, -3;
	mul.wide.u32 	%rd16, %r218, 4;
	add.s64 	%rd18, %rd14, %rd16;
	ld.const.u32 	%r89, [%rd18];
	div.u32 	%r90, %r228, %r89;
	mul.lo.s32 	%r91, %r90, %r89;
	sub.s32 	%r92, %r228, %r91;
	mul.wide.u32 	%rd19, %r87, 4;
	add.s64 	%rd20, %rd3, %rd19;
	st.local.u32 	[%rd20], %r90;
	add.s32 	%r93, %r218, -1;
	mul.wide.u32 	%rd21, %r93, 4;
	add.s64 	%rd22, %rd14, %rd21;
	ld.const.u32 	%r94, [%rd22];
	div.u32 	%r95, %r92, %r94;
	mul.lo.s32 	%r96, %r95, %r94;
	sub.s32 	%r97, %r92, %r96;
	add.s64 	%rd23, %rd3, %rd16;
	st.local.u32 	[%rd23], %r95;
	add.s32 	%r98, %r218, -2;
	mul.wide.u32 	%rd24, %r98, 4;
	add.s64 	%rd25, %rd14, %rd24;
	ld.const.u32 	%r99, [%rd25];
	div.u32 	%r100, %r97, %r99;
	mul.lo.s32 	%r101, %r100, %r99;
	sub.s32 	%r102, %r97, %r101;
	add.s64 	%rd26, %rd3, %rd21;
	st.local.u32 	[%rd26], %r100;
	mul.wide.u32 	%rd27, %r88, 4;
	add.s64 	%rd28, %rd14, %rd27;
	ld.const.u32 	%r103, [%rd28];
	div.u32 	%r104, %r102, %r103;
	mul.lo.s32 	%r105, %r104, %r103;
	sub.s32 	%r228, %r102, %r105;
	add.s64 	%rd29, %rd3, %rd24;
	st.local.u32 	[%rd29], %r104;
	add.s32 	%r218, %r218, -4;
	add.s32 	%r217, %r217, 4;
	setp.ne.s32 	%p4, %r217, 0;
	@%p4 bra 	$L__BB5_4;
	add.s32 	%r225, %r218, 1;
	add.s32 	%r226, %r218, 2;
$L__BB5_6:
	setp.eq.s32 	%p5, %r5, 0;
	@%p5 bra 	$L__BB5_11;
	setp.eq.s32 	%p6, %r5, 1;
	@%p6 bra 	$L__BB5_9;
	add.s32 	%r107, %r226, -2;
	mul.wide.u32 	%rd30, %r107, 4;
	add.s64 	%rd32, %rd14, %rd30;
	ld.const.u32 	%r108, [%rd32];
	div.u32 	%r109, %r228, %r108;
	mul.lo.s32 	%r110, %r109, %r108;
	sub.s32 	%r111, %r228, %r110;
	mul.wide.u32 	%rd33, %r225, 4;
	add.s64 	%rd34, %rd3, %rd33;
	st.local.u32 	[%rd34], %r109;
	add.s32 	%r226, %r225, -1;
	add.s32 	%r225, %r225, -2;
	mul.wide.u32 	%rd35, %r225, 4;
	add.s64 	%rd36, %rd14, %rd35;
	ld.const.u32 	%r112, [%rd36];
	div.u32 	%r113, %r111, %r112;
	mul.lo.s32 	%r114, %r113, %r112;
	sub.s32 	%r228, %r111, %r114;
	mul.wide.u32 	%rd37, %r226, 4;
	add.s64 	%rd38, %rd3, %rd37;
	st.local.u32 	[%rd38], %r113;
$L__BB5_9:
	and.b32  	%r115, %r3, 1;
	setp.eq.b32 	%p7, %r115, 1;
	not.pred 	%p8, %p7;
	@%p8 bra 	$L__BB5_11;
	add.s32 	%r116, %r226, -2;
	mul.wide.u32 	%rd39, %r116, 4;
	add.s64 	%rd41, %rd14, %rd39;
	ld.const.u32 	%r117, [%rd41];
	div.u32 	%r118, %r228, %r117;
	mul.lo.s32 	%r119, %r118, %r117;
	sub.s32 	%r228, %r228, %r119;
	mul.wide.u32 	%rd42, %r225, 4;
	add.s64 	%rd43, %rd3, %rd42;
	st.local.u32 	[%rd43], %r118;
$L__BB5_11:
	ld.const.u32 	%r121, [refocus_dimProd];
	rem.u32 	%r122, %r228, %r121;
	st.local.u32 	[%rd3], %r122;
	setp.eq.s32 	%p9, %r2, 0;
	mov.b32 	%r241, 0;
	mov.u32 	%r242, %r241;
	@%p9 bra 	$L__BB5_23;
	and.b32  	%r28, %r2, 7;
	setp.lt.u32 	%p10, %r2, 8;
	mov.b32 	%r241, 0;
	mov.u32 	%r237, %r241;
	@%p10 bra 	$L__BB5_15;
	and.b32  	%r237, %r2, -8;
	neg.s32 	%r229, %r237;
	mov.u64 	%rd45, refocus_inDimProd;
	add.s64 	%rd121, %rd45, 128;
	add.s64 	%rd122, %rd3, 16;
	mov.b32 	%r241, 0;
	mov.u32 	%r242, %r241;
$L__BB5_14:
	.pragma "nounroll";
	ld.local.v4.u32 	{%r125, %r126, %r127, %r128}, [%rd122+-16];
	ld.const.u32 	%r129, [%rd121+-128];
	mad.lo.s32 	%r130, %r125, %r129, %r242;
	ld.const.u32 	%r131, [%rd121];
	mad.lo.s32 	%r132, %r125, %r131, %r241;
	ld.const.u32 	%r133, [%rd121+-124];
	mad.lo.s32 	%r134, %r126, %r133, %r130;
	ld.const.u32 	%r135, [%rd121+4];
	mad.lo.s32 	%r136, %r126, %r135, %r132;
	ld.const.u32 	%r137, [%rd121+-120];
	mad.lo.s32 	%r138, %r127, %r137, %r134;
	ld.const.u32 	%r139, [%rd121+8];
	mad.lo.s32 	%r140, %r127, %r139, %r136;
	ld.const.u32 	%r141, [%rd121+-116];
	mad.lo.s32 	%r142, %r128, %r141, %r138;
	ld.const.u32 	%r143, [%rd121+12];
	mad.lo.s32 	%r144, %r128, %r143, %r140;
	ld.local.v4.u32 	{%r145, %r146, %r147, %r148}, [%rd122];
	ld.const.u32 	%r149, [%rd121+-112];
	mad.lo.s32 	%r150, %r145, %r149, %r142;
	ld.const.u32 	%r151, [%rd121+16];
	mad.lo.s32 	%r152, %r145, %r151, %r144;
	ld.const.u32 	%r153, [%rd121+-108];
	mad.lo.s32 	%r154, %r146, %r153, %r150;
	ld.const.u32 	%r155, [%rd121+20];
	mad.lo.s32 	%r156, %r146, %r155, %r152;
	ld.const.u32 	%r157, [%rd121+-104];
	mad.lo.s32 	%r158, %r147, %r157, %r154;
	ld.const.u32 	%r159, [%rd121+24];
	mad.lo.s32 	%r160, %r147, %r159, %r156;
	ld.const.u32 	%r161, [%rd121+-100];
	mad.lo.s32 	%r242, %r148, %r161, %r158;
	ld.const.u32 	%r162, [%rd121+28];
	mad.lo.s32 	%r241, %r148, %r162, %r160;
	add.s32 	%r229, %r229, 8;
	add.s64 	%rd122, %rd122, 32;
	add.s64 	%rd121, %rd121, 32;
	setp.ne.s32 	%p11, %r229, 0;
	@%p11 bra 	$L__BB5_14;
$L__BB5_15:
	setp.eq.s32 	%p12, %r28, 0;
	@%p12 bra 	$L__BB5_23;
	and.b32  	%r40, %r2, 3;
	setp.lt.u32 	%p13, %r28, 4;
	@%p13 bra 	$L__BB5_18;
	mul.wide.u32 	%rd46, %r237, 4;
	add.s64 	%rd47, %rd3, %rd46;
	ld.local.u32 	%r163, [%rd47];
	mov.u64 	%rd48, refocus_inDimProd;
	add.s64 	%rd49, %rd48, %rd46;
	ld.const.u32 	%r164, [%rd49];
	mad.lo.s32 	%r165, %r163, %r164, %r242;
	ld.const.u32 	%r166, [%rd49+128];
	mad.lo.s32 	%r167, %r163, %r166, %r241;
	ld.local.u32 	%r168, [%rd47+4];
	ld.const.u32 	%r169, [%rd49+4];
	mad.lo.s32 	%r170, %r168, %r169, %r165;
	ld.const.u32 	%r171, [%rd49+132];
	mad.lo.s32 	%r172, %r168, %r171, %r167;
	ld.local.u32 	%r173, [%rd47+8];
	ld.const.u32 	%r174, [%rd49+8];
	mad.lo.s32 	%r175, %r173, %r174, %r170;
	ld.const.u32 	%r176, [%rd49+136];
	mad.lo.s32 	%r177, %r173, %r176, %r172;
	ld.local.u32 	%r178, [%rd47+12];
	ld.const.u32 	%r179, [%rd49+12];
	mad.lo.s32 	%r242, %r178, %r179, %r175;
	ld.const.u32 	%r180, [%rd49+140];
	mad.lo.s32 	%r241, %r178, %r180, %r177;
	add.s32 	%r237, %r237, 4;
$L__BB5_18:
	setp.eq.s32 	%p14, %r40, 0;
	@%p14 bra 	$L__BB5_23;
	setp.eq.s32 	%p15, %r40, 1;
	@%p15 bra 	$L__BB5_21;
	mul.wide.u32 	%rd50, %r237, 4;
	add.s64 	%rd51, %rd3, %rd50;
	ld.local.u32 	%r181, [%rd51];
	mov.u64 	%rd52, refocus_inDimProd;
	add.s64 	%rd53, %rd52, %rd50;
	ld.const.u32 	%r182, [%rd53];
	mad.lo.s32 	%r183, %r181, %r182, %r242;
	ld.const.u32 	%r184, [%rd53+128];
	mad.lo.s32 	%r185, %r181, %r184, %r241;
	ld.local.u32 	%r186, [%rd51+4];
	ld.const.u32 	%r187, [%rd53+4];
	mad.lo.s32 	%r242, %r186, %r187, %r183;
	ld.const.u32 	%r188, [%rd53+132];
	mad.lo.s32 	%r241, %r186, %r188, %r185;
	add.s32 	%r237, %r237, 2;
$L__BB5_21:
	and.b32  	%r189, %r2, 1;
	setp.eq.b32 	%p16, %r189, 1;
	not.pred 	%p17, %p16;
	@%p17 bra 	$L__BB5_23;
	mul.wide.u32 	%rd54, %r237, 4;
	add.s64 	%rd55, %rd3, %rd54;
	ld.local.u32 	%r190, [%rd55];
	mov.u64 	%rd56, refocus_inDimProd;
	add.s64 	%rd57, %rd56, %rd54;
	ld.const.u32 	%r191, [%rd57];
	mad.lo.s32 	%r242, %r190, %r191, %r242;
	ld.const.u32 	%r192, [%rd57+128];
	mad.lo.s32 	%r241, %r190, %r192, %r241;
$L__BB5_23:
	ld.const.u32 	%r57, [refocus_ffElements];
	setp.eq.s32 	%p18, %r57, 0;
	mov.f64 	%fd206, 0d0000000000000000;
	mov.f64 	%fd207, %fd206;
	@%p18 bra 	$L__BB5_36;
	and.b32  	%r58, %r57, 7;
	setp.lt.u32 	%p19, %r57, 8;
	mov.f64 	%fd207, 0d0000000000000000;
	mov.f64 	%fd206, %fd207;
	@%p19 bra 	$L__BB5_28;
	add.s32 	%r245, %r241, 3;
	add.s32 	%r244, %r242, 3;
	and.b32  	%r193, %r57, -8;
	neg.s32 	%r243, %r193;
	mov.f64 	%fd207, 0d0000000000000000;
$L__BB5_26:
	.pragma "nounroll";
	add.s32 	%r194, %r245, -3;
	add.s32 	%r195, %r244, -3;
	mul.wide.u32 	%rd58, %r195, 16;
	add.s64 	%rd59, %rd2, %rd58;
	ld.global.v2.f64 	{%fd29, %fd30}, [%rd59];
	mul.wide.u32 	%rd60, %r194, 16;
	add.s64 	%rd61, %rd1, %rd60;
	ld.global.v2.f64 	{%fd31, %fd32}, [%rd61];
	neg.f64 	%fd33, %fd30;
	mul.f64 	%fd34, %fd32, %fd33;
	fma.rn.f64 	%fd35, %fd29, %fd31, %fd34;
	mul.f64 	%fd36, %fd30, %fd31;
	fma.rn.f64 	%fd37, %fd29, %fd32, %fd36;
	add.f64 	%fd38, %fd207, %fd35;
	add.f64 	%fd39, %fd206, %fd37;
	add.s32 	%r196, %r244, -2;
	add.s32 	%r197, %r245, -2;
	mul.wide.u32 	%rd62, %r196, 16;
	add.s64 	%rd63, %rd2, %rd62;
	ld.global.v2.f64 	{%fd40, %fd41}, [%rd63];
	mul.wide.u32 	%rd64, %r197, 16;
	add.s64 	%rd65, %rd1, %rd64;
	ld.global.v2.f64 	{%fd42, %fd43}, [%rd65];
	neg.f64 	%fd44, %fd41;
	mul.f64 	%fd45, %fd43, %fd44;
	fma.rn.f64 	%fd46, %fd40, %fd42, %fd45;
	mul.f64 	%fd47, %fd41, %fd42;
	fma.rn.f64 	%fd48, %fd40, %fd43, %fd47;
	add.f64 	%fd49, %fd38, %fd46;
	add.f64 	%fd50, %fd39, %fd48;
	add.s32 	%r198, %r244, -1;
	add.s32 	%r199, %r245, -1;
	mul.wide.u32 	%rd66, %r198, 16;
	add.s64 	%rd67, %rd2, %rd66;
	ld.global.v2.f64 	{%fd51, %fd52}, [%rd67];
	mul.wide.u32 	%rd68, %r199, 16;
	add.s64 	%rd69, %rd1, %rd68;
	ld.global.v2.f64 	{%fd53, %fd54}, [%rd69];
	neg.f64 	%fd55, %fd52;
	mul.f64 	%fd56, %fd54, %fd55;
	fma.rn.f64 	%fd57, %fd51, %fd53, %fd56;
	mul.f64 	%fd58, %fd52, %fd53;
	fma.rn.f64 	%fd59, %fd51, %fd54, %fd58;
	add.f64 	%fd60, %fd49, %fd57;
	add.f64 	%fd61, %fd50, %fd59;
	add.s32 	%r200, %r244, 4;
	add.s32 	%r201, %r245, 4;
	mul.wide.u32 	%rd70, %r244, 16;
	add.s64 	%rd71, %rd2, %rd70;
	ld.global.v2.f64 	{%fd62, %fd63}, [%rd71];
	mul.wide.u32 	%rd72, %r245, 16;
	add.s64 	%rd73, %rd1, %rd72;
	ld.global.v2.f64 	{%fd64, %fd65}, [%rd73];
	neg.f64 	%fd66, %fd63;
	mul.f64 	%fd67, %fd65, %fd66;
	fma.rn.f64 	%fd68, %fd62, %fd64, %fd67;
	mul.f64 	%fd69, %fd63, %fd64;
	fma.rn.f64 	%fd70, %fd62, %fd65, %fd69;
	add.f64 	%fd71, %fd60, %fd68;
	add.f64 	%fd72, %fd61, %fd70;
	add.s32 	%r202, %r244, 1;
	add.s32 	%r203, %r245, 1;
	mul.wide.u32 	%rd74, %r202, 16;
	add.s64 	%rd75, %rd2, %rd74;
	ld.global.v2.f64 	{%fd73, %fd74}, [%rd75];
	mul.wide.u32 	%rd76, %r203, 16;
	add.s64 	%rd77, %rd1, %rd76;
	ld.global.v2.f64 	{%fd75, %fd76}, [%rd77];
	neg.f64 	%fd77, %fd74;
	mul.f64 	%fd78, %fd76, %fd77;
	fma.rn.f64 	%fd79, %fd73, %fd75, %fd78;
	mul.f64 	%fd80, %fd74, %fd75;
	fma.rn.f64 	%fd81, %fd73, %fd76, %fd80;
	add.f64 	%fd82, %fd71, %fd79;
	add.f64 	%fd83, %fd72, %fd81;
	add.s32 	%r204, %r244, 2;
	add.s32 	%r205, %r245, 2;
	mul.wide.u32 	%rd78, %r204, 16;
	add.s64 	%rd79, %rd2, %rd78;
	ld.global.v2.f64 	{%fd84, %fd85}, [%rd79];
	mul.wide.u32 	%rd80, %r205, 16;
	add.s64 	%rd81, %rd1, %rd80;
	ld.global.v2.f64 	{%fd86, %fd87}, [%rd81];
	neg.f64 	%fd88, %fd85;
	mul.f64 	%fd89, %fd87, %fd88;
	fma.rn.f64 	%fd90, %fd84, %fd86, %fd89;
	mul.f64 	%fd91, %fd85, %fd86;
	fma.rn.f64 	%fd92, %fd84, %fd87, %fd91;
	add.f64 	%fd93, %fd82, %fd90;
	add.f64 	%fd94, %fd83, %fd92;
	add.s32 	%r206, %r244, 3;
	add.s32 	%r207, %r245, 3;
	mul.wide.u32 	%rd82, %r206, 16;
	add.s64 	%rd83, %rd2, %rd82;
	ld.global.v2.f64 	{%fd95, %fd96}, [%rd83];
	mul.wide.u32 	%rd84, %r207, 16;
	add.s64 	%rd85, %rd1, %rd84;
	ld.global.v2.f64 	{%fd97, %fd98}, [%rd85];
	neg.f64 	%fd99, %fd96;
	mul.f64 	%fd100, %fd98, %fd99;
	fma.rn.f64 	%fd101, %fd95, %fd97, %fd100;
	mul.f64 	%fd102, %fd96, %fd97;
	fma.rn.f64 	%fd103, %fd95, %fd98, %fd102;
	add.f64 	%fd104, %fd93, %fd101;
	add.f64 	%fd105, %fd94, %fd103;
	mul.wide.u32 	%rd86, %r200, 16;
	add.s64 	%rd87, %rd2, %rd86;
	ld.global.v2.f64 	{%fd106, %fd107}, [%rd87];
	mul.wide.u32 	%rd88, %r201, 16;
	add.s64 	%rd89, %rd1, %rd88;
	ld.global.v2.f64 	{%fd108, %fd109}, [%rd89];
	neg.f64 	%fd110, %fd107;
	mul.f64 	%fd111, %fd109, %fd110;
	fma.rn.f64 	%fd112, %fd106, %fd108, %fd111;
	mul.f64 	%fd113, %fd107, %fd108;
	fma.rn.f64 	%fd114, %fd106, %fd109, %fd113;
	add.f64 	%fd207, %fd104, %fd112;
	add.f64 	%fd206, %fd105, %fd114;
	add.s32 	%r245, %r245, 8;
	add.s32 	%r244, %r244, 8;
	add.s32 	%r243, %r243, 8;
	setp.ne.s32 	%p20, %r243, 0;
	@%p20 bra 	$L__BB5_26;
	add.s32 	%r241, %r245, -3;
	add.s32 	%r242, %r244, -3;
$L__BB5_28:
	setp.eq.s32 	%p21, %r58, 0;
	@%p21 bra 	$L__BB5_36;
	and.b32  	%r72, %r57, 3;
	setp.lt.u32 	%p22, %r58, 4;
	@%p22 bra 	$L__BB5_31;
	mul.wide.u32 	%rd90, %r242, 16;
	add.s64 	%rd91, %rd2, %rd90;
	ld.global.v2.f64 	{%fd116, %fd117}, [%rd91];
	mul.wide.u32 	%rd92, %r241, 16;
	add.s64 	%rd93, %rd1, %rd92;
	ld.global.v2.f64 	{%fd118, %fd119}, [%rd93];
	neg.f64 	%fd120, %fd117;
	mul.f64 	%fd121, %fd119, %fd120;
	fma.rn.f64 	%fd122, %fd116, %fd118, %fd121;
	mul.f64 	%fd123, %fd117, %fd118;
	fma.rn.f64 	%fd124, %fd116, %fd119, %fd123;
	add.f64 	%fd125, %fd207, %fd122;
	add.f64 	%fd126, %fd206, %fd124;
	add.s32 	%r208, %r242, 1;
	add.s32 	%r209, %r241, 1;
	mul.wide.u32 	%rd94, %r208, 16;
	add.s64 	%rd95, %rd2, %rd94;
	ld.global.v2.f64 	{%fd127, %fd128}, [%rd95];
	mul.wide.u32 	%rd96, %r209, 16;
	add.s64 	%rd97, %rd1, %rd96;
	ld.global.v2.f64 	{%fd129, %fd130}, [%rd97];
	neg.f64 	%fd131, %fd128;
	mul.f64 	%fd132, %fd130, %fd131;
	fma.rn.f64 	%fd133, %fd127, %fd129, %fd132;
	mul.f64 	%fd134, %fd128, %fd129;
	fma.rn.f64 	%fd135, %fd127, %fd130, %fd134;
	add.f64 	%fd136, %fd125, %fd133;
	add.f64 	%fd137, %fd126, %fd135;
	add.s32 	%r210, %r242, 2;
	add.s32 	%r211, %r241, 2;
	mul.wide.u32 	%rd98, %r210, 16;
	add.s64 	%rd99, %rd2, %rd98;
	ld.global.v2.f64 	{%fd138, %fd139}, [%rd99];
	mul.wide.u32 	%rd100, %r211, 16;
	add.s64 	%rd101, %rd1, %rd100;
	ld.global.v2.f64 	{%fd140, %fd141}, [%rd101];
	neg.f64 	%fd142, %fd139;
	mul.f64 	%fd143, %fd141, %fd142;
	fma.rn.f64 	%fd144, %fd138, %fd140, %fd143;
	mul.f64 	%fd145, %fd139, %fd140;
	fma.rn.f64 	%fd146, %fd138, %fd141, %fd145;
	add.f64 	%fd147, %fd136, %fd144;
	add.f64 	%fd148, %fd137, %fd146;
	add.s32 	%r212, %r242, 3;
	add.s32 	%r213, %r241, 3;
	mul.wide.u32 	%rd102, %r212, 16;
	add.s64 	%rd103, %rd2, %rd102;
	ld.global.v2.f64 	{%fd149, %fd150}, [%rd103];
	mul.wide.u32 	%rd104, %r213, 16;
	add.s64 	%rd105, %rd1, %rd104;
	ld.global.v2.f64 	{%fd151, %fd152}, [%rd105];
	neg.f64 	%fd153, %fd150;
	mul.f64 	%fd154, %fd152, %fd153;
	fma.rn.f64 	%fd155, %fd149, %fd151, %fd154;
	mul.f64 	%fd156, %fd150, %fd151;
	fma.rn.f64 	%fd157, %fd149, %fd152, %fd156;
	add.f64 	%fd207, %fd147, %fd155;
	add.f64 	%fd206, %fd148, %fd157;
	add.s32 	%r242, %r242, 4;
	add.s32 	%r241, %r241, 4;
$L__BB5_31:
	setp.eq.s32 	%p23, %r72, 0;
	@%p23 bra 	$L__BB5_36;
	setp.eq.s32 	%p24, %r72, 1;
	@%p24 bra 	$L__BB5_34;
	mul.wide.u32 	%rd106, %r242, 16;
	add.s64 	%rd107, %rd2, %rd106;
	ld.global.v2.f64 	{%fd159, %fd160}, [%rd107];
	mul.wide.u32 	%rd108, %r241, 16;
	add.s64 	%rd109, %rd1, %rd108;
	ld.global.v2.f64 	{%fd161, %fd162}, [%rd109];
	neg.f64 	%fd163, %fd160;
	mul.f64 	%fd164, %fd162, %fd163;
	fma.rn.f64 	%fd165, %fd159, %fd161, %fd164;
	mul.f64 	%fd166, %fd160, %fd161;
	fma.rn.f64 	%fd167, %fd159, %fd162, %fd166;
	add.f64 	%fd168, %fd207, %fd165;
	add.f64 	%fd169, %fd206, %fd167;
	add.s32 	%r214, %r242, 1;
	add.s32 	%r215, %r241, 1;
	mul.wide.u32 	%rd110, %r214, 16;
	add.s64 	%rd111, %rd2, %rd110;
	ld.global.v2.f64 	{%fd170, %fd171}, [%rd111];
	mul.wide.u32 	%rd112, %r215, 16;
	add.s64 	%rd113, %rd1, %rd112;
	ld.global.v2.f64 	{%fd172, %fd173}, [%rd113];
	neg.f64 	%fd174, %fd171;
	mul.f64 	%fd175, %fd173, %fd174;
	fma.rn.f64 	%fd176, %fd170, %fd172, %fd175;
	mul.f64 	%fd177, %fd171, %fd172;
	fma.rn.f64 	%fd178, %fd170, %fd173, %fd177;
	add.f64 	%fd207, %fd168, %fd176;
	add.f64 	%fd206, %fd169, %fd178;
	add.s32 	%r242, %r242, 2;
	add.s32 	%r241, %r241, 2;
$L__BB5_34:
	and.b32  	%r216, %r57, 1;
	setp.eq.b32 	%p25, %r216, 1;
	not.pred 	%p26, %p25;
	@%p26 bra 	$L__BB5_36;
	mul.wide.u32 	%rd114, %r242, 16;
	add.s64 	%rd115, %rd2, %rd114;
	ld.global.v2.f64 	{%fd179, %fd180}, [%rd115];
	mul.wide.u32 	%rd116, %r241, 16;
	add.s64 	%rd117, %rd1, %rd116;
	ld.global.v2.f64 	{%fd181, %fd182}, [%rd117];
	neg.f64 	%fd183, %fd180;
	mul.f64 	%fd184, %fd182, %fd183;
	fma.rn.f64 	%fd185, %fd179, %fd181, %fd184;
	mul.f64 	%fd186, %fd180, %fd181;
	fma.rn.f64 	%fd187, %fd179, %fd182, %fd186;
	add.f64 	%fd207, %fd207, %fd185;
	add.f64 	%fd206, %fd206, %fd187;
$L__BB5_36:
	cvta.to.global.u64 	%rd118, %rd9;
	mul.wide.u32 	%rd119, %r1, 16;
	add.s64 	%rd120, %rd118, %rd119;
	ld.global.v2.f64 	{%fd188, %fd189}, [%rd120];
	add.f64 	%fd190, %fd207, %fd188;
	add.f64 	%fd191, %fd206, %fd189;
	st.global.v2.f64 	[%rd120], {%fd190, %fd191};
$L__BB5_37:
	ret;

}
.func  (.param .align 16 .b8 func_retval0[16]) __internal_trig_reduction_slowpathd(
	.param .b64 __internal_trig_reduction_slowpathd_param_0
)
{
	.local .align 8 .b8 	__local_depot6[40];
	.reg .b64 	%SP;
	.reg .b64 	%SPL;
	.reg .pred 	%p<10>;
	.reg .b32 	%r<47>;
	.reg .b64 	%rd<74>;
	.reg .b64 	%fd<5>;

	mov.u64 	%SPL, __local_depot6;
	ld.param.f64 	%fd4, [__internal_trig_reduction_slowpathd_param_0];
	add.u64 	%rd1, %SPL, 0;
	{
	.reg .b32 %temp; 
	mov.b64 	{%temp, %r1}, %fd4;
	}
	shr.u32 	%r2, %r1, 20;
	and.b32  	%r3, %r2, 2047;
	setp.eq.s32 	%p1, %r3, 2047;
	mov.b32 	%r46, 0;
	@%p1 bra 	$L__BB6_9;
	add.s32 	%r20, %r3, -1024;
	mov.b64 	%rd20, %fd4;
	shl.b64 	%rd2, %rd20, 11;
	shr.u32 	%r4, %r20, 6;
	sub.s32 	%r45, 15, %r4;
	sub.s32 	%r21, 19, %r4;
	setp.lt.u32 	%p2, %r20, 128;
	selp.b32 	%r6, 18, %r21, %p2;
	setp.ge.s32 	%p3, %r45, %r6;
	mov.b64 	%rd70, 0;
	@%p3 bra 	$L__BB6_4;
	add.s32 	%r23, %r6, %r4;
	neg.s32 	%r43, %r23;
	or.b64  	%rd3, %rd2, -9223372036854775808;
	mov.b64 	%rd70, 0;
	mov.b32 	%r42, 0;
	mov.u64 	%rd25, __cudart_i2opi_d;
	mov.u32 	%r44, %r45;
$L__BB6_3:
	.pragma "nounroll";
	mul.wide.s32 	%rd22, %r42, 8;
	add.s64 	%rd23, %rd1, %rd22;
	mul.wide.s32 	%rd24, %r44, 8;
	add.s64 	%rd26, %rd25, %rd24;
	ld.global.nc.u64 	%rd27, [%rd26];
	{
	.reg .u32 %r0, %r1, %r2, %r3, %alo, %ahi, %blo, %bhi, %clo, %chi;
	mov.b64 	{%alo,%ahi}, %rd27;
	mov.b64 	{%blo,%bhi}, %rd3;
	mov.b64 	{%clo,%chi}, %rd70;
	mad.lo.cc.u32 	%r0, %alo, %blo, %clo;
	madc.hi.cc.u32 	%r1, %alo, %blo, %chi;
	madc.hi.u32 	%r2, %alo, %bhi, 0;
	mad.lo.cc.u32 	%r1, %alo, %bhi, %r1;
	madc.hi.cc.u32 	%r2, %ahi, %blo, %r2;
	madc.hi.u32 	%r3, %ahi, %bhi, 0;
	mad.lo.cc.u32 	%r1, %ahi, %blo, %r1;
	madc.lo.cc.u32 	%r2, %ahi, %bhi, %r2;
	addc.u32 	%r3, %r3, 0;
	mov.b64 	%rd28, {%r0,%r1};
	mov.b64 	%rd70, {%r2,%r3};
	}
	st.local.u64 	[%rd23], %rd28;
	add.s32 	%r44, %r44, 1;
	add.s32 	%r43, %r43, 1;
	add.s32 	%r42, %r42, 1;
	setp.ne.s32 	%p4, %r43, -15;
	mov.u32 	%r45, %r6;
	@%p4 bra 	$L__BB6_3;
$L__BB6_4:
	cvt.s64.s32 	%rd29, %r45;
	cvt.u64.u32 	%rd30, %r4;
	add.s64 	%rd31, %rd30, %rd29;
	shl.b64 	%rd32, %rd31, 3;
	add.s64 	%rd33, %rd1, %rd32;
	st.local.u64 	[%rd33+-120], %rd70;
	and.b32  	%r15, %r2, 63;
	ld.local.u64 	%rd72, [%rd1+16];
	ld.local.u64 	%rd71, [%rd1+24];
	setp.eq.s32 	%p5, %r15, 0;
	@%p5 bra 	$L__BB6_6;
	shl.b64 	%rd34, %rd71, %r15;
	shr.u64 	%rd35, %rd72, 1;
	xor.b32  	%r24, %r15, 63;
	shr.u64 	%rd36, %rd35, %r24;
	or.b64  	%rd71, %rd34, %rd36;
	ld.local.u64 	%rd37, [%rd1+8];
	shl.b64 	%rd38, %rd72, %r15;
	shr.u64 	%rd39, %rd37, 1;
	shr.u64 	%rd40, %rd39, %r24;
	or.b64  	%rd72, %rd38, %rd40;
$L__BB6_6:
	and.b32  	%r25, %r1, -2147483648;
	shr.u64 	%rd41, %rd71, 62;
	cvt.u32.u64 	%r26, %rd41;
	mov.b64 	{%r27, %r28}, %rd71;
	mov.b64 	{%r29, %r30}, %rd72;
	shf.l.wrap.b32 	%r31, %r30, %r27, 2;
	shf.l.wrap.b32 	%r32, %r27, %r28, 2;
	mov.b64 	%rd42, {%r31, %r32};
	shl.b64 	%rd43, %rd72, 2;
	shr.u64 	%rd44, %rd42, 63;
	cvt.u32.u64 	%r33, %rd44;
	add.s32 	%r34, %r33, %r26;
	setp.eq.s32 	%p6, %r25, 0;
	neg.s32 	%r35, %r34;
	selp.b32 	%r46, %r34, %r35, %p6;
	setp.gt.s64 	%p7, %rd42, -1;
	mov.b64 	%rd45, 0;
	{
	.reg .u32 %r0, %r1, %r2, %r3, %a0, %a1, %a2, %a3, %b0, %b1, %b2, %b3;
	mov.b64 	{%a0,%a1}, %rd45;
	mov.b64 	{%a2,%a3}, %rd45;
	mov.b64 	{%b0,%b1}, %rd43;
	mov.b64 	{%b2,%b3}, %rd42;
	sub.cc.u32 	%r0, %a0, %b0;
	subc.cc.u32 	%r1, %a1, %b1;
	subc.cc.u32 	%r2, %a2, %b2;
	subc.u32 	%r3, %a3, %b3;
	mov.b64 	%rd46, {%r0,%r1};
	mov.b64 	%rd47, {%r2,%r3};
	}
	xor.b32  	%r36, %r25, -2147483648;
	selp.b64 	%rd73, %rd42, %rd47, %p7;
	selp.b64 	%rd14, %rd43, %rd46, %p7;
	selp.b32 	%r17, %r25, %r36, %p7;
	clz.b64 	%r37, %rd73;
	cvt.u64.u32 	%rd15, %r37;
	setp.eq.s32 	%p8, %r37, 0;
	@%p8 bra 	$L__BB6_8;
	cvt.u32.u64 	%r38, %rd15;
	and.b32  	%r39, %r38, 63;
	shl.b64 	%rd48, %rd73, %r39;
	shr.u64 	%rd49, %rd14, 1;
	not.b32 	%r40, %r38;
	and.b32  	%r41, %r40, 63;
	shr.u64 	%rd50, %rd49, %r41;
	or.b64  	%rd73, %rd48, %rd50;
$L__BB6_8:
	mov.b64 	%rd51, -3958705157555305931;
	{
	.reg .u32 %r0, %r1, %r2, %r3, %alo, %ahi, %blo, %bhi;
	mov.b64 	{%alo,%ahi}, %rd73;
	mov.b64 	{%blo,%bhi}, %rd51;
	mul.lo.u32 	%r0, %alo, %blo;
	mul.hi.u32 	%r1, %alo, %blo;
	mad.lo.cc.u32 	%r1, %alo, %bhi, %r1;
	madc.hi.u32 	%r2, %alo, %bhi, 0;
	mad.lo.cc.u32 	%r1, %ahi, %blo, %r1;
	madc.hi.cc.u32 	%r2, %ahi, %blo, %r2;
	madc.hi.u32 	%r3, %ahi, %bhi, 0;
	mad.lo.cc.u32 	%r2, %ahi, %bhi, %r2;
	addc.u32 	%r3, %r3, 0;
	mov.b64 	%rd52, {%r0,%r1};
	mov.b64 	%rd53, {%r2,%r3};
	}
	setp.gt.s64 	%p9, %rd53, 0;
	{
	.reg .u32 %r0, %r1, %r2, %r3, %a0, %a1, %a2, %a3, %b0, %b1, %b2, %b3;
	mov.b64 	{%a0,%a1}, %rd52;
	mov.b64 	{%a2,%a3}, %rd53;
	mov.b64 	{%b0,%b1}, %rd52;
	mov.b64 	{%b2,%b3}, %rd53;
	add.cc.u32 	%r0, %a0, %b0;
	addc.cc.u32 	%r1, %a1, %b1;
	addc.cc.u32 	%r2, %a2, %b2;
	addc.u32 	%r3, %a3, %b3;
	mov.b64 	%rd54, {%r0,%r1};
	mov.b64 	%rd55, {%r2,%r3};
	}
	selp.b64 	%rd56, %rd55, %rd53, %p9;
	selp.s64 	%rd57, -1, 0, %p9;
	sub.s64 	%rd58, %rd57, %rd15;
	cvt.u64.u32 	%rd59, %r17;
	shl.b64 	%rd60, %rd59, 32;
	add.s64 	%rd61, %rd56, 1;
	shr.u64 	%rd62, %rd61, 10;
	add.s64 	%rd63, %rd62, 1;
	shr.u64 	%rd64, %rd63, 1;
	shl.b64 	%rd65, %rd58, 52;
	add.s64 	%rd66, %rd65, %rd64;
	add.s64 	%rd67, %rd66, 4602678819172646912;
	or.b64  	%rd68, %rd67, %rd60;
	mov.b64 	%fd4, %rd68;
$L__BB6_9:
	st.param.f64 	[func_retval0], %fd4;
	st.param.b32 	[func_retval0+8], %r46;
	ret;

}
.func  (.param .b64 func_retval0) __internal_accurate_pow(
	.param .b64 __internal_accurate_pow_param_0
)
{
	.reg .pred 	%p<8>;
	.reg .b32 	%r<49>;
	.reg .b32 	%f<3>;
	.reg .b64 	%fd<109>;

	ld.param.f64 	%fd10, [__internal_accurate_pow_param_0];
	{
	.reg .b32 %temp; 
	mov.b64 	{%temp, %r46}, %fd10;
	}
	{
	.reg .b32 %temp; 
	mov.b64 	{%r45, %temp}, %fd10;
	}
	shr.u32 	%r47, %r46, 20;
	setp.gt.u32 	%p1, %r46, 1048575;
	@%p1 bra 	$L__BB7_2;
	mul.f64 	%fd11, %fd10, 0d4350000000000000;
	{
	.reg .b32 %temp; 
	mov.b64 	{%temp, %r46}, %fd11;
	}
	{
	.reg .b32 %temp; 
	mov.b64 	{%r45, %temp}, %fd11;
	}
	shr.u32 	%r16, %r46, 20;
	add.s32 	%r47, %r16, -54;
$L__BB7_2:
	add.s32 	%r48, %r47, -1023;
	and.b32  	%r17, %r46, -2146435073;
	or.b32  	%r18, %r17, 1072693248;
	mov.b64 	%fd107, {%r45, %r18};
	setp.lt.u32 	%p2, %r18, 1073127583;
	@%p2 bra 	$L__BB7_4;
	{
	.reg .b32 %temp; 
	mov.b64 	{%r19, %temp}, %fd107;
	}
	{
	.reg .b32 %temp; 
	mov.b64 	{%temp, %r20}, %fd107;
	}
	add.s32 	%r21, %r20, -1048576;
	mov.b64 	%fd107, {%r19, %r21};
	add.s32 	%r48, %r47, -1022;
$L__BB7_4:
	add.f64 	%fd12, %fd107, 0dBFF0000000000000;
	add.f64 	%fd13, %fd107, 0d3FF0000000000000;
	rcp.approx.ftz.f64 	%fd14, %fd13;
	neg.f64 	%fd15, %fd13;
	fma.rn.f64 	%fd16, %fd15, %fd14, 0d3FF0000000000000;
	fma.rn.f64 	%fd17, %fd16, %fd16, %fd16;
	fma.rn.f64 	%fd18, %fd17, %fd14, %fd14;
	mul.f64 	%fd19, %fd12, %fd18;
	fma.rn.f64 	%fd20, %fd12, %fd18, %fd19;
	mul.f64 	%fd21, %fd20, %fd20;
	fma.rn.f64 	%fd22, %fd21, 0d3EB0F5FF7D2CAFE2, 0d3ED0F5D241AD3B5A;
	fma.rn.f64 	%fd23, %fd22, %fd21, 0d3EF3B20A75488A3F;
	fma.rn.f64 	%fd24, %fd23, %fd21, 0d3F1745CDE4FAECD5;
	fma.rn.f64 	%fd25, %fd24, %fd21, 0d3F3C71C7258A578B;
	fma.rn.f64 	%fd26, %fd25, %fd21, 0d3F6249249242B910;
	fma.rn.f64 	%fd27, %fd26, %fd21, 0d3F89999999999DFB;
	sub.f64 	%fd28, %fd12, %fd20;
	add.f64 	%fd29, %fd28, %fd28;
	neg.f64 	%fd30, %fd20;
	fma.rn.f64 	%fd31, %fd30, %fd12, %fd29;
	mul.f64 	%fd32, %fd18, %fd31;
	fma.rn.f64 	%fd33, %fd21, %fd27, 0d3FB5555555555555;
	mov.f64 	%fd34, 0d3FB5555555555555;
	sub.f64 	%fd35, %fd34, %fd33;
	fma.rn.f64 	%fd36, %fd21, %fd27, %fd35;
	add.f64 	%fd37, %fd36, 0dBC46A4CB00B9E7B0;
	add.f64 	%fd38, %fd33, %fd37;
	sub.f64 	%fd39, %fd33, %fd38;
	add.f64 	%fd40, %fd37, %fd39;
	mul.rn.f64 	%fd41, %fd20, %fd20;
	neg.f64 	%fd42, %fd41;
	fma.rn.f64 	%fd43, %fd20, %fd20, %fd42;
	{
	.reg .b32 %temp; 
	mov.b64 	{%r22, %temp}, %fd32;
	}
	{
	.reg .b32 %temp; 
	mov.b64 	{%temp, %r23}, %fd32;
	}
	add.s32 	%r24, %r23, 1048576;
	mov.b64 	%fd44, {%r22, %r24};
	fma.rn.f64 	%fd45, %fd20, %fd44, %fd43;
	mul.rn.f64 	%fd46, %fd41, %fd20;
	neg.f64 	%fd47, %fd46;
	fma.rn.f64 	%fd48, %fd41, %fd20, %fd47;
	fma.rn.f64 	%fd49, %fd41, %fd32, %fd48;
	fma.rn.f64 	%fd50, %fd45, %fd20, %fd49;
	mul.rn.f64 	%fd51, %fd38, %fd46;
	neg.f64 	%fd52, %fd51;
	fma.rn.f64 	%fd53, %fd38, %fd46, %fd52;
	fma.rn.f64 	%fd54, %fd38, %fd50, %fd53;
	fma.rn.f64 	%fd55, %fd40, %fd46, %fd54;
	add.f64 	%fd56, %fd51, %fd55;
	sub.f64 	%fd57, %fd51, %fd56;
	add.f64 	%fd58, %fd55, %fd57;
	add.f64 	%fd59, %fd20, %fd56;
	sub.f64 	%fd60, %fd20, %fd59;
	add.f64 	%fd61, %fd56, %fd60;
	add.f64 	%fd62, %fd58, %fd61;
	add.f64 	%fd63, %fd32, %fd62;
	add.f64 	%fd64, %fd59, %fd63;
	sub.f64 	%fd65, %fd59, %fd64;
	add.f64 	%fd66, %fd63, %fd65;
	xor.b32  	%r25, %r48, -2147483648;
	mov.b32 	%r26, 1127219200;
	mov.b64 	%fd67, {%r25, %r26};
	mov.b32 	%r27, -2147483648;
	mov.b64 	%fd68, {%r27, %r26};
	sub.f64 	%fd69, %fd67, %fd68;
	fma.rn.f64 	%fd70, %fd69, 0d3FE62E42FEFA39EF, %fd64;
	fma.rn.f64 	%fd71, %fd69, 0dBFE62E42FEFA39EF, %fd70;
	sub.f64 	%fd72, %fd71, %fd64;
	sub.f64 	%fd73, %fd66, %fd72;
	fma.rn.f64 	%fd74, %fd69, 0d3C7ABC9E3B39803F, %fd73;
	add.f64 	%fd75, %fd70, %fd74;
	sub.f64 	%fd76, %fd70, %fd75;
	add.f64 	%fd77, %fd74, %fd76;
	mov.f64 	%fd78, 0d3FF8000000000000;
	{
	.reg .b32 %temp; 
	mov.b64 	{%temp, %r28}, %fd78;
	}
	{
	.reg .b32 %temp; 
	mov.b64 	{%r29, %temp}, %fd78;
	}
	shl.b32 	%r30, %r28, 1;
	setp.gt.u32 	%p3, %r30, -33554433;
	and.b32  	%r31, %r28, -15728641;
	selp.b32 	%r32, %r31, %r28, %p3;
	mov.b64 	%fd79, {%r29, %r32};
	mul.rn.f64 	%fd80, %fd75, %fd79;
	neg.f64 	%fd81, %fd80;
	fma.rn.f64 	%fd82, %fd75, %fd79, %fd81;
	fma.rn.f64 	%fd83, %fd77, %fd79, %fd82;
	add.f64 	%fd4, %fd80, %fd83;
	sub.f64 	%fd84, %fd80, %fd4;
	add.f64 	%fd5, %fd83, %fd84;
	fma.rn.f64 	%fd85, %fd4, 0d3FF71547652B82FE, 0d4338000000000000;
	{
	.reg .b32 %temp; 
	mov.b64 	{%r13, %temp}, %fd85;
	}
	mov.f64 	%fd86, 0dC338000000000000;
	add.rn.f64 	%fd87, %fd85, %fd86;
	fma.rn.f64 	%fd88, %fd87, 0dBFE62E42FEFA39EF, %fd4;
	fma.rn.f64 	%fd89, %fd87, 0dBC7ABC9E3B39803F, %fd88;
	fma.rn.f64 	%fd90, %fd89, 0d3E5ADE1569CE2BDF, 0d3E928AF3FCA213EA;
	fma.rn.f64 	%fd91, %fd90, %fd89, 0d3EC71DEE62401315;
	fma.rn.f64 	%fd92, %fd91, %fd89, 0d3EFA01997C89EB71;
	fma.rn.f64 	%fd93, %fd92, %fd89, 0d3F2A01A014761F65;
	fma.rn.f64 	%fd94, %fd93, %fd89, 0d3F56C16C1852B7AF;
	fma.rn.f64 	%fd95, %fd94, %fd89, 0d3F81111111122322;
	fma.rn.f64 	%fd96, %fd95, %fd89, 0d3FA55555555502A1;
	fma.rn.f64 	%fd97, %fd96, %fd89, 0d3FC5555555555511;
	fma.rn.f64 	%fd98, %fd97, %fd89, 0d3FE000000000000B;
	fma.rn.f64 	%fd99, %fd98, %fd89, 0d3FF0000000000000;
	fma.rn.f64 	%fd100, %fd99, %fd89, 0d3FF0000000000000;
	{
	.reg .b32 %temp; 
	mov.b64 	{%r14, %temp}, %fd100;
	}
	{
	.reg .b32 %temp; 
	mov.b64 	{%temp, %r15}, %fd100;
	}
	shl.b32 	%r33, %r13, 20;
	add.s32 	%r34, %r33, %r15;
	mov.b64 	%fd108, {%r14, %r34};
	{
	.reg .b32 %temp; 
	mov.b64 	{%temp, %r35}, %fd4;
	}
	mov.b32 	%f2, %r35;
	abs.f32 	%f1, %f2;
	setp.lt.f32 	%p4, %f1, 0f4086232B;
	@%p4 bra 	$L__BB7_7;
	setp.lt.f64 	%p5, %fd4, 0d0000000000000000;
	add.f64 	%fd101, %fd4, 0d7FF0000000000000;
	selp.f64 	%fd108, 0d0000000000000000, %fd101, %p5;
	setp.geu.f32 	%p6, %f1, 0f40874800;
	@%p6 bra 	$L__BB7_7;
	shr.u32 	%r36, %r13, 31;
	add.s32 	%r37, %r13, %r36;
	shr.s32 	%r38, %r37, 1;
	shl.b32 	%r39, %r38, 20;
	add.s32 	%r40, %r15, %r39;
	mov.b64 	%fd102, {%r14, %r40};
	sub.s32 	%r41, %r13, %r38;
	shl.b32 	%r42, %r41, 20;
	add.s32 	%r43, %r42, 1072693248;
	mov.b32 	%r44, 0;
	mov.b64 	%fd103, {%r44, %r43};
	mul.f64 	%fd108, %fd103, %fd102;
$L__BB7_7:
	abs.f64 	%fd104, %fd108;
	setp.eq.f64 	%p7, %fd104, 0d7FF0000000000000;
	fma.rn.f64 	%fd105, %fd108, %fd5, %fd108;
	selp.f64 	%fd106, %fd108, %fd105, %p7;
	st.param.f64 	[func_retval0], %fd106;
	ret;

}


// ===== COMPILED SASS (sm_100) =====

	.target	sm_100

	.elftype	@"ET_EXEC"


//--------------------- .note.nv.tkinfo           --------------------------
	.section	.note.nv.tkinfo,"",@"SHT_NOTE"
	.sectionflags	@"SHF_NOTE_NV_TKINFO"
	.tkinfo
        /*0018*/ 	.word	0x00000002
        /*0030*/ 	.string	""
        /*0030*/ 	.string	"ptxas"
        /*0030*/ 	.string	"Cuda compilation tools, release 13.0, V13.0.88"
        /*0030*/ 	.string	"Build cuda_13.0.r13.0/compiler.36424714_0"
        /*0030*/ 	.string	"-arch sm_100 -m 64 "



//--------------------- .note.nv.cuinfo           --------------------------
	.section	.note.nv.cuinfo,"",@"SHT_NOTE"
	.sectionflags	@"SHF_NOTE_NV_CUINFO"
        /*0018*/ 	.short	0x0002
        /*001a*/ 	.short	0x0064
        /*001c*/ 	.short	0x0082
	.zero		2


//--------------------- .nv.info                  --------------------------
	.section	.nv.info,"",@"SHT_CUDA_INFO"
	.align	4


	//----- nvinfo : EIATTR_REGCOUNT
	.align		4
        /*0000*/ 	.byte	0x04, 0x2f
        /*0002*/ 	.short	(.L_26 - .L_25)
	.align		4
.L_25:
        /*0004*/ 	.word	index@(_Z9af_ang_vlPdPKdS1_S1_S1_S1_S1_S1_)
        /*0008*/ 	.word	0x0000001e


	//----- nvinfo : EIATTR_FRAME_SIZE
	.align		4
.L_26:
        /*000c*/ 	.byte	0x04, 0x11
        /*000e*/ 	.short	(.L_28 - .L_27)
	.align		4
.L_27:
        /*0010*/ 	.word	index@($_Z9af_ang_vlPdPKdS1_S1_S1_S1_S1_S1_$__internal_accurate_pow)
        /*0014*/ 	.word	0x00000080


	//----- nvinfo : EIATTR_FRAME_SIZE
	.align		4
.L_28:
        /*0018*/ 	.byte	0x04, 0x11
        /*001a*/ 	.short	(.L_30 - .L_29)
	.align		4
.L_29:
        /*001c*/ 	.word	index@($__internal_6_$__cuda_sm20_dsqrt_rn_f64_mediumpath_v1)
        /*0020*/ 	.word	0x00000080


	//----- nvinfo : EIATTR_FRAME_SIZE
	.align		4
.L_30:
        /*0024*/ 	.byte	0x04, 0x11
        /*0026*/ 	.short	(.L_32 - .L_31)
	.align		4
.L_31:
        /*0028*/ 	.word	index@($__internal_5_$__cuda_sm20_div_rn_f64_full)
        /*002c*/ 	.word	0x00000080


	//----- nvinfo : EIATTR_FRAME_SIZE
	.align		4
.L_32:
        /*0030*/ 	.byte	0x04, 0x11
        /*0032*/ 	.short	(.L_34 - .L_33)
	.align		4
.L_33:
        /*0034*/ 	.word	index@(_Z9af_ang_vlPdPKdS1_S1_S1_S1_S1_S1_)
        /*0038*/ 	.word	0x00000080


	//----- nvinfo : EIATTR_REGCOUNT
	.align		4
.L_34:
        /*003c*/ 	.byte	0x04, 0x2f
        /*003e*/ 	.short	(.L_36 - .L_35)
	.align		4
.L_35:
        /*0040*/ 	.word	index@(_Z9ff_calcElP7double2S0_PKdS2_S2_S2_S2_S2_S2_S2_S2_S2_S2_)
        /*0044*/ 	.word	0x0000002e


	//----- nvinfo : EIATTR_FRAME_SIZE
	.align		4
.L_36:
        /*0048*/ 	.byte	0x04, 0x11
        /*004a*/ 	.short	(.L_38 - .L_37)
	.align		4
.L_37:
        /*004c*/ 	.word	index@($_Z9ff_calcElP7double2S0_PKdS2_S2_S2_S2_S2_S2_S2_S2_S2_S2_$__internal_trig_reduction_slowpathd)
        /*0050*/ 	.word	0x000000b0


	//----- nvinfo : EIATTR_FRAME_SIZE
	.align		4
.L_38:
        /*0054*/ 	.byte	0x04, 0x11
        /*0056*/ 	.short	(.L_40 - .L_39)
	.align		4
.L_39:
        /*0058*/ 	.word	index@($_Z9ff_calcElP7double2S0_PKdS2_S2_S2_S2_S2_S2_S2_S2_S2_S2_$__internal_accurate_pow)
        /*005c*/ 	.word	0x000000b0


	//----- nvinfo : EIATTR_FRAME_SIZE
	.align		4
.L_40:
        /*0060*/ 	.byte	0x04, 0x11
        /*0062*/ 	.short	(.L_42 - .L_41)
	.align		4
.L_41:
        /*0064*/ 	.word	index@($__internal_4_$__cuda_sm20_dsqrt_rn_f64_mediumpath_v1)
        /*0068*/ 	.word	0x000000b0


	//----- nvinfo : EIATTR_FRAME_SIZE
	.align		4
.L_42:
        /*006c*/ 	.byte	0x04, 0x11
        /*006e*/ 	.short	(.L_44 - .L_43)
	.align		4
.L_43:
        /*0070*/ 	.word	index@($__internal_3_$__cuda_sm20_div_rn_f64_full)
        /*0074*/ 	.word	0x000000b0


	//----- nvinfo : EIATTR_FRAME_SIZE
	.align		4
.L_44:
        /*0078*/ 	.byte	0x04, 0x11
        /*007a*/ 	.short	(.L_46 - .L_45)
	.align		4
.L_45:
        /*007c*/ 	.word	index@(_Z9ff_calcElP7double2S0_PKdS2_S2_S2_S2_S2_S2_S2_S2_S2_S2_)
        /*0080*/ 	.word	0x000000b0


	//----- nvinfo : EIATTR_REGCOUNT
	.align		4
.L_46:
        /*0084*/ 	.byte	0x04, 0x2f
        /*0086*/ 	.short	(.L_48 - .L_47)
	.align		4
.L_47:
        /*0088*/ 	.word	index@(_Z9ff_singleP7double2PKS_PKdS4_S4_S2_S4_S4_S4_S4_S4_S4_)
        /*008c*/ 	.word	0x00000038


	//----- nvinfo : EIATTR_FRAME_SIZE
	.align		4
.L_48:
        /*0090*/ 	.byte	0x04, 0x11
        /*0092*/ 	.short	(.L_50 - .L_49)
	.align		4
.L_49:
        /*0094*/ 	.word	index@($_Z9ff_singleP7double2PKS_PKdS4_S4_S2_S4_S4_S4_S4_S4_S4_$__internal_trig_reduction_slowpathd)
        /*0098*/ 	.word	0x000000b0


	//----- nvinfo : EIATTR_FRAME_SIZE
	.align		4
.L_50:
        /*009c*/ 	.byte	0x04, 0x11
        /*009e*/ 	.short	(.L_52 - .L_51)
	.align		4
.L_51:
        /*00a0*/ 	.word	index@($__internal_2_$__cuda_sm20_div_rn_f64_full)
        /*00a4*/ 	.word	0x000000b0


	//----- nvinfo : EIATTR_FRAME_SIZE
	.align		4
.L_52:
        /*00a8*/ 	.byte	0x04, 0x11
        /*00aa*/ 	.short	(.L_54 - .L_53)
	.align		4
.L_53:
        /*00ac*/ 	.word	index@(_Z9ff_singleP7double2PKS_PKdS4_S4_S2_S4_S4_S4_S4_S4_S4_)
        /*00b0*/ 	.word	0x000000b0


	//----- nvinfo : EIATTR_REGCOUNT
	.align		4
.L_54:
        /*00b4*/ 	.byte	0x04, 0x2f
        /*00b6*/ 	.short	(.L_56 - .L_55)
	.align		4
.L_55:
        /*00b8*/ 	.word	index@(_Z11ff_multipleP7double2PKS_PKdPKbS4_S4_S4_S2_S4_S4_S4_S4_S4_S4_)
        /*00bc*/ 	.word	0x00000040


	//----- nvinfo : EIATTR_FRAME_SIZE
	.align		4
.L_56:
        /*00c0*/ 	.byte	0x04, 0x11
        /*00c2*/ 	.short	(.L_58 - .L_57)
	.align		4
.L_57:
        /*00c4*/ 	.word	index@($_Z11ff_multipleP7double2PKS_PKdPKbS4_S4_S4_S2_S4_S4_S4_S4_S4_S4_$__internal_trig_reduction_slowpathd)
        /*00c8*/ 	.word	0x000000b0


	//----- nvinfo : EIATTR_FRAME_SIZE
	.align		4
.L_58:
        /*00cc*/ 	.byte	0x04, 0x11
        /*00ce*/ 	.short	(.L_60 - .L_59)
	.align		4
.L_59:
        /*00d0*/ 	.word	index@($_Z11ff_multipleP7double2PKS_PKdPKbS4_S4_S4_S2_S4_S4_S4_S4_S4_S4_$__internal_accurate_pow)
        /*00d4*/ 	.word	0x000000b0


	//----- nvinfo : EIATTR_FRAME_SIZE
	.align		4
.L_60:
        /*00d8*/ 	.byte	0x04, 0x11
        /*00da*/ 	.short	(.L_62 - .L_61)
	.align		4
.L_61:
        /*00dc*/ 	.word	index@($__internal_1_$__cuda_sm20_dsqrt_rn_f64_mediumpath_v1)
        /*00e0*/ 	.word	0x000000b0


	//----- nvinfo : EIATTR_FRAME_SIZE
	.align		4
.L_62:
        /*00e4*/ 	.byte	0x04, 0x11
        /*00e6*/ 	.short	(.L_64 - .L_63)
	.align		4
.L_63:
        /*00e8*/ 	.word	index@($__internal_0_$__cuda_sm20_div_rn_f64_full)
        /*00ec*/ 	.word	0x000000b0


	//----- nvinfo : EIATTR_FRAME_SIZE
	.align		4
.L_64:
        /*00f0*/ 	.byte	0x04, 0x11
        /*00f2*/ 	.short	(.L_66 - .L_65)
	.align		4
.L_65:
        /*00f4*/ 	.word	index@(_Z11ff_multipleP7double2PKS_PKdPKbS4_S4_S4_S2_S4_S4_S4_S4_S4_S4_)
        /*00f8*/ 	.word	0x000000b0


	//----- nvinfo : EIATTR_REGCOUNT
	.align		4
.L_66:
        /*00fc*/ 	.byte	0x04, 0x2f
        /*00fe*/ 	.short	(.L_68 - .L_67)
	.align		4
.L_67:
        /*0100*/ 	.word	index@(_Z19refocus_correlationP7double2PKS_S2_)
        /*0104*/ 	.word	0x00000028


	//----- nvinfo : EIATTR_FRAME_SIZE
	.align		4
.L_68:
        /*0108*/ 	.byte	0x04, 0x11
        /*010a*/ 	.short	(.L_70 - .L_69)
	.align		4
.L_69:
        /*010c*/ 	.word	index@(_Z19refocus_correlationP7double2PKS_S2_)
        /*0110*/ 	.word	0x00000080


	//----- nvinfo : EIATTR_REGCOUNT
	.align		4
.L_70:
        /*0114*/ 	.byte	0x04, 0x2f
        /*0116*/ 	.short	(.L_72 - .L_71)
	.align		4
.L_71:
        /*0118*/ 	.word	index@(_Z13refocus_fieldP7double2PKS_S2_)
        /*011c*/ 	.word	0x00000022


	//----- nvinfo : EIATTR_FRAME_SIZE
	.align		4
.L_72:
        /*0120*/ 	.byte	0x04, 0x11
        /*0122*/ 	.short	(.L_74 - .L_73)
	.align		4
.L_73:
        /*0124*/ 	.word	index@(_Z13refocus_fieldP7double2PKS_S2_)
        /*0128*/ 	.word	0x00000080


	//----- nvinfo : EIATTR_MIN_STACK_SIZE
	.align		4
.L_74:
        /*012c*/ 	.byte	0x04, 0x12
        /*012e*/ 	.short	(.L_76 - .L_75)
	.align		4
.L_75:
        /*0130*/ 	.word	index@(_Z13refocus_fieldP7double2PKS_S2_)
        /*0134*/ 	.word	0x00000080


	//----- nvinfo : EIATTR_MIN_STACK_SIZE
	.align		4
.L_76:
        /*0138*/ 	.byte	0x04, 0x12
        /*013a*/ 	.short	(.L_78 - .L_77)
	.align		4
.L_77:
        /*013c*/ 	.word	index@(_Z19refocus_correlationP7double2PKS_S2_)
        /*0140*/ 	.word	0x00000080


	//----- nvinfo : EIATTR_MIN_STACK_SIZE
	.align		4
.L_78:
        /*0144*/ 	.byte	0x04, 0x12
        /*0146*/ 	.short	(.L_80 - .L_79)
	.align		4
.L_79:
        /*0148*/ 	.word	index@(_Z11ff_multipleP7double2PKS_PKdPKbS4_S4_S4_S2_S4_S4_S4_S4_S4_S4_)
        /*014c*/ 	.word	0x000000b0


	//----- nvinfo : EIATTR_MIN_STACK_SIZE
	.align		4
.L_80:
        /*0150*/ 	.byte	0x04, 0x12
        /*0152*/ 	.short	(.L_82 - .L_81)
	.align		4
.L_81:
        /*0154*/ 	.word	index@(_Z9ff_singleP7double2PKS_PKdS4_S4_S2_S4_S4_S4_S4_S4_S4_)
        /*0158*/ 	.word	0x000000b0


	//----- nvinfo : EIATTR_MIN_STACK_SIZE
	.align		4
.L_82:
        /*015c*/ 	.byte	0x04, 0x12
        /*015e*/ 	.short	(.L_84 - .L_83)
	.align		4
.L_83:
        /*0160*/ 	.word	index@(_Z9ff_calcElP7double2S0_PKdS2_S2_S2_S2_S2_S2_S2_S2_S2_S2_)
        /*0164*/ 	.word	0x000000b0


	//----- nvinfo : EIATTR_MIN_STACK_SIZE
	.align		4
.L_84:
        /*0168*/ 	.byte	0x04, 0x12
        /*016a*/ 	.short	(.L_86 - .L_85)
	.align		4
.L_85:
        /*016c*/ 	.word	index@(_Z9af_ang_vlPdPKdS1_S1_S1_S1_S1_S1_)
        /*0170*/ 	.word	0x00000080
.L_86:


//--------------------- .nv.compat                --------------------------
	.section	.nv.compat,"",@"SHT_CUDA_COMPAT_INFO"
	.align	4
        /*0000*/ 	.byte	0x02, 0x09, 0x00, 0x00, 0x02, 0x02, 0x01, 0x00, 0x02, 0x05, 0x05, 0x00, 0x03, 0x07, 0x01, 0x01
        /*0010*/ 	.byte	0x02, 0x03, 0x00, 0x00, 0x02, 0x06, 0x01, 0x00, 0x04, 0x0b, 0x08, 0x00, 0x01, 0x00, 0x00, 0x00
        /*0020*/ 	.byte	0x00, 0x00, 0x00, 0x00


//--------------------- .nv.info._Z13refocus_fieldP7double2PKS_S2_ --------------------------
	.section	.nv.info._Z13refocus_fieldP7double2PKS_S2_,"",@"SHT_CUDA_INFO"
	.sectionflags	@""
	.align	4


	//----- nvinfo : EIATTR_CUDA_API_VERSION
	.align		4
        /*0000*/ 	.byte	0x04, 0x37
        /*0002*/ 	.short	(.L_88 - .L_87)
.L_87:
        /*0004*/ 	.word	0x00000082


	//----- nvinfo : EIATTR_KPARAM_INFO
	.align		4
.L_88:
        /*0008*/ 	.byte	0x04, 0x17
        /*000a*/ 	.short	(.L_90 - .L_89)
.L_89:
        /*000c*/ 	.word	0x00000000
        /*0010*/ 	.short	0x0002
        /*0012*/ 	.short	0x0010
        /*0014*/ 	.byte	0x00, 0xf5, 0x21, 0x00


	//----- nvinfo : EIATTR_KPARAM_INFO
	.align		4
.L_90:
        /*0018*/ 	.byte	0x04, 0x17
        /*001a*/ 	.short	(.L_92 - .L_91)
.L_91:
        /*001c*/ 	.word	0x00000000
        /*0020*/ 	.short	0x0001
        /*0022*/ 	.short	0x0008
        /*0024*/ 	.byte	0x00, 0xf5, 0x21, 0x00


	//----- nvinfo : EIATTR_KPARAM_INFO
	.align		4
.L_92:
        /*0028*/ 	.byte	0x04, 0x17
        /*002a*/ 	.short	(.L_94 - .L_93)
.L_93:
        /*002c*/ 	.word	0x00000000
        /*0030*/ 	.short	0x0000
        /*0032*/ 	.short	0x0000
        /*0034*/ 	.byte	0x00, 0xf5, 0x21, 0x00


	//----- nvinfo : EIATTR_SPARSE_MMA_MASK
	.align		4
.L_94:
        /*0038*/ 	.byte	0x03, 0x50
        /*003a*/ 	.short	0x0000


	//----- nvinfo : EIATTR_MAXREG_COUNT
	.align		4
        /*003c*/ 	.byte	0x03, 0x1b
        /*003e*/ 	.short	0x00ff


	//----- nvinfo : EIATTR_MERCURY_ISA_VERSION
	.align		4
        /*0040*/ 	.byte	0x03, 0x5f
        /*0042*/ 	.short	0x0101


	//----- nvinfo : EIATTR_VRC_CTA_INIT_COUNT
	.align		4
        /*0044*/ 	.byte	0x02, 0x4a
	.zero		1
	.zero		1


	//----- nvinfo : EIATTR_EXIT_INSTR_OFFSETS
	.align		4
        /*0048*/ 	.byte	0x04, 0x1c
        /*004a*/ 	.short	(.L_96 - .L_95)


	//   ....[0]....
.L_95:
        /*004c*/ 	.word	0x000000c0


	//   ....[1]....
        /*0050*/ 	.word	0x00002330


	//----- nvinfo : EIATTR_CBANK_PARAM_SIZE
	.align		4
.L_96:
        /*0054*/ 	.byte	0x03, 0x19
        /*0056*/ 	.short	0x0018


	//----- nvinfo : EIATTR_PARAM_CBANK
	.align		4
        /*0058*/ 	.byte	0x04, 0x0a
        /*005a*/ 	.short	(.L_98 - .L_97)
	.align		4
.L_97:
        /*005c*/ 	.word	index@(.nv.constant0._Z13refocus_fieldP7double2PKS_S2_)
        /*0060*/ 	.short	0x0380
        /*0062*/ 	.short	0x0018


	//----- nvinfo : EIATTR_SW_WAR
	.align		4
.L_98:
        /*0064*/ 	.byte	0x04, 0x36
        /*0066*/ 	.short	(.L_100 - .L_99)
.L_99:
        /*0068*/ 	.word	0x00000008
.L_100:


//--------------------- .nv.info._Z19refocus_correlationP7double2PKS_S2_ --------------------------
	.section	.nv.info._Z19refocus_correlationP7double2PKS_S2_,"",@"SHT_CUDA_INFO"
	.sectionflags	@""
	.align	4


	//----- nvinfo : EIATTR_CUDA_API_VERSION
	.align		4
        /*0000*/ 	.byte	0x04, 0x37
        /*0002*/ 	.short	(.L_102 - .L_101)
.L_101:
        /*0004*/ 	.word	0x00000082


	//----- nvinfo : EIATTR_KPARAM_INFO
	.align		4
.L_102:
        /*0008*/ 	.byte	0x04, 0x17
        /*000a*/ 	.short	(.L_104 - .L_103)
.L_103:
        /*000c*/ 	.word	0x00000000
        /*0010*/ 	.short	0x0002
        /*0012*/ 	.short	0x0010
        /*0014*/ 	.byte	0x00, 0xf5, 0x21, 0x00


	//----- nvinfo : EIATTR_KPARAM_INFO
	.align		4
.L_104:
        /*0018*/ 	.byte	0x04, 0x17
        /*001a*/ 	.short	(.L_106 - .L_105)
.L_105:
        /*001c*/ 	.word	0x00000000
        /*0020*/ 	.short	0x0001
        /*0022*/ 	.short	0x0008
        /*0024*/ 	.byte	0x00, 0xf5, 0x21, 0x00


	//----- nvinfo : EIATTR_KPARAM_INFO
	.align		4
.L_106:
        /*0028*/ 	.byte	0x04, 0x17
        /*002a*/ 	.short	(.L_108 - .L_107)
.L_107:
        /*002c*/ 	.word	0x00000000
        /*0030*/ 	.short	0x0000
        /*0032*/ 	.short	0x0000
        /*0034*/ 	.byte	0x00, 0xf5, 0x21, 0x00


	//----- nvinfo : EIATTR_SPARSE_MMA_MASK
	.align		4
.L_108:
        /*0038*/ 	.byte	0x03, 0x50
        /*003a*/ 	.short	0x0000


	//----- nvinfo : EIATTR_MAXREG_COUNT
	.align		4
        /*003c*/ 	.byte	0x03, 0x1b
        /*003e*/ 	.short	0x00ff


	//----- nvinfo : EIATTR_MERCURY_ISA_VERSION
	.align		4
        /*0040*/ 	.byte	0x03, 0x5f
        /*0042*/ 	.short	0x0101


	//----- nvinfo : EIATTR_VRC_CTA_INIT_COUNT
	.align		4
        /*0044*/ 	.byte	0x02, 0x4a
	.zero		1
	.zero		1


	//----- nvinfo : EIATTR_EXIT_INSTR_OFFSETS
	.align		4
        /*0048*/ 	.byte	0x04, 0x1c
        /*004a*/ 	.short	(.L_110 - .L_109)


	//   ....[0]....
.L_109:
        /*004c*/ 	.word	0x000000c0


	//   ....[1]....
        /*0050*/ 	.word	0x000022c0


	//----- nvinfo : EIATTR_CBANK_PARAM_SIZE
	.align		4
.L_110:
        /*0054*/ 	.byte	0x03, 0x19
        /*0056*/ 	.short	0x0018


	//----- nvinfo : EIATTR_PARAM_CBANK
	.align		4
        /*0058*/ 	.byte	0x04, 0x0a
        /*005a*/ 	.short	(.L_112 - .L_111)
	.align		4
.L_111:
        /*005c*/ 	.word	index@(.nv.constant0._Z19refocus_correlationP7double2PKS_S2_)
        /*0060*/ 	.short	0x0380
        /*0062*/ 	.short	0x0018


	//----- nvinfo : EIATTR_SW_WAR
	.align		4
.L_112:
        /*0064*/ 	.byte	0x04, 0x36
        /*0066*/ 	.short	(.L_114 - .L_113)
.L_113:
        /*0068*/ 	.word	0x00000008
.L_114:


//--------------------- .nv.info._Z11ff_multipleP7double2PKS_PKdPKbS4_S4_S4_S2_S4_S4_S4_S4_S4_S4_ --------------------------
	.section	.nv.info._Z11ff_multipleP7double2PKS_PKdPKbS4_S4_S4_S2_S4_S4_S4_S4_S4_S4_,"",@"SHT_CUDA_INFO"
	.sectionflags	@""
	.align	4


	//----- nvinfo : EIATTR_CUDA_API_VERSION
	.align		4
        /*0000*/ 	.byte	0x04, 0x37
        /*0002*/ 	.short	(.L_116 - .L_115)
.L_115:
        /*0004*/ 	.word	0x00000082


	//----- nvinfo : EIATTR_KPARAM_INFO
	.align		4
.L_116:
        /*0008*/ 	.byte	0x04, 0x17
        /*000a*/ 	.short	(.L_118 - .L_117)
.L_117:
        /*000c*/ 	.word	0x00000000
        /*0010*/ 	.short	0x000d
        /*0012*/ 	.short	0x0068
        /*0014*/ 	.byte	0x00, 0xf5, 0x21, 0x00


	//----- nvinfo : EIATTR_KPARAM_INFO
	.align		4
.L_118:
        /*0018*/ 	.byte	0x04, 0x17
        /*001a*/ 	.short	(.L_120 - .L_119)
.L_119:
        /*001c*/ 	.word	0x00000000
        /*0020*/ 	.short	0x000c
        /*0022*/ 	.short	0x0060
        /*0024*/ 	.byte	0x00, 0xf5, 0x21, 0x00


	//----- nvinfo : EIATTR_KPARAM_INFO
	.align		4
.L_120:
        /*0028*/ 	.byte	0x04, 0x17
        /*002a*/ 	.short	(.L_122 - .L_121)
.L_121:
        /*002c*/ 	.word	0x00000000
        /*0030*/ 	.short	0x000b
        /*0032*/ 	.short	0x0058
        /*0034*/ 	.byte	0x00, 0xf5, 0x21, 0x00


	//----- nvinfo : EIATTR_KPARAM_INFO
	.align		4
.L_122:
        /*0038*/ 	.byte	0x04, 0x17
        /*003a*/ 	.short	(.L_124 - .L_123)
.L_123:
        /*003c*/ 	.word	0x00000000
        /*0040*/ 	.short	0x000a
        /*0042*/ 	.short	0x0050
        /*0044*/ 	.byte	0x00, 0xf5, 0x21, 0x00


	//----- nvinfo : EIATTR_KPARAM_INFO
	.align		4
.L_124:
        /*0048*/ 	.byte	0x04, 0x17
        /*004a*/ 	.short	(.L_126 - .L_125)
.L_125:
        /*004c*/ 	.word	0x00000000
        /*0050*/ 	.short	0x0009
        /*0052*/ 	.short	0x0048
        /*0054*/ 	.byte	0x00, 0xf5, 0x21, 0x00


	//----- nvinfo : EIATTR_KPARAM_INFO
	.align		4
.L_126:
        /*0058*/ 	.byte	0x04, 0x17
        /*005a*/ 	.short	(.L_128 - .L_127)
.L_127:
        /*005c*/ 	.word	0x00000000
        /*0060*/ 	.short	0x0008
        /*0062*/ 	.short	0x0040
        /*0064*/ 	.byte	0x00, 0xf5, 0x21, 0x00


	//----- nvinfo : EIATTR_KPARAM_INFO
	.align		4
.L_128:
        /*0068*/ 	.byte	0x04, 0x17
        /*006a*/ 	.short	(.L_130 - .L_129)
.L_129:
        /*006c*/ 	.word	0x00000000
        /*0070*/ 	.short	0x0007
        /*0072*/ 	.short	0x0038
        /*0074*/ 	.byte	0x00, 0xf5, 0x21, 0x00


	//----- nvinfo : EIATTR_KPARAM_INFO
	.align		4
.L_130:
        /*0078*/ 	.byte	0x04, 0x17
        /*007a*/ 	.short	(.L_132 - .L_131)
.L_131:
        /*007c*/ 	.word	0x00000000
        /*0080*/ 	.short	0x0006
        /*0082*/ 	.short	0x0030
        /*0084*/ 	.byte	0x00, 0xf5, 0x21, 0x00


	//----- nvinfo : EIATTR_KPARAM_INFO
	.align		4
.L_132:
        /*0088*/ 	.byte	0x04, 0x17
        /*008a*/ 	.short	(.L_134 - .L_133)
.L_133:
        /*008c*/ 	.word	0x00000000
        /*0090*/ 	.short	0x0005
        /*0092*/ 	.short	0x0028
        /*0094*/ 	.byte	0x00, 0xf5, 0x21, 0x00


	//----- nvinfo : EIATTR_KPARAM_INFO
	.align		4
.L_134:
        /*0098*/ 	.byte	0x04, 0x17
        /*009a*/ 	.short	(.L_136 - .L_135)
.L_135:
        /*009c*/ 	.word	0x00000000
        /*00a0*/ 	.short	0x0004
        /*00a2*/ 	.short	0x0020
        /*00a4*/ 	.byte	0x00, 0xf5, 0x21, 0x00


	//----- nvinfo : EIATTR_KPARAM_INFO
	.align		4
.L_136:
        /*00a8*/ 	.byte	0x04, 0x17
        /*00aa*/ 	.short	(.L_138 - .L_137)
.L_137:
        /*00ac*/ 	.word	0x00000000
        /*00b0*/ 	.short	0x0003
        /*00b2*/ 	.short	0x0018
        /*00b4*/ 	.byte	0x00, 0xf5, 0x21, 0x00


	//----- nvinfo : EIATTR_KPARAM_INFO
	.align		4
.L_138:
        /*00b8*/ 	.byte	0x04, 0x17
        /*00ba*/ 	.short	(.L_140 - .L_139)
.L_139:
        /*00bc*/ 	.word	0x00000000
        /*00c0*/ 	.short	0x0002
        /*00c2*/ 	.short	0x0010
        /*00c4*/ 	.byte	0x00, 0xf5, 0x21, 0x00


	//----- nvinfo : EIATTR_KPARAM_INFO
	.align		4
.L_140:
        /*00c8*/ 	.byte	0x04, 0x17
        /*00ca*/ 	.short	(.L_142 - .L_141)
.L_141:
        /*00cc*/ 	.word	0x00000000
        /*00d0*/ 	.short	0x0001
        /*00d2*/ 	.short	0x0008
        /*00d4*/ 	.byte	0x00, 0xf5, 0x21, 0x00


	//----- nvinfo : EIATTR_KPARAM_INFO
	.align		4
.L_142:
        /*00d8*/ 	.byte	0x04, 0x17
        /*00da*/ 	.short	(.L_144 - .L_143)
.L_143:
        /*00dc*/ 	.word	0x00000000
        /*00e0*/ 	.short	0x0000
        /*00e2*/ 	.short	0x0000
        /*00e4*/ 	.byte	0x00, 0xf5, 0x21, 0x00


	//----- nvinfo : EIATTR_SPARSE_MMA_MASK
	.align		4
.L_144:
        /*00e8*/ 	.byte	0x03, 0x50
        /*00ea*/ 	.short	0x0000


	//----- nvinfo : EIATTR_MAXREG_COUNT
	.align		4
        /*00ec*/ 	.byte	0x03, 0x1b
        /*00ee*/ 	.short	0x00ff


	//----- nvinfo : EIATTR_MERCURY_ISA_VERSION
	.align		4
        /*00f0*/ 	.byte	0x03, 0x5f
        /*00f2*/ 	.short	0x0101


	//----- nvinfo : EIATTR_VRC_CTA_INIT_COUNT
	.align		4
        /*00f4*/ 	.byte	0x02, 0x4a
	.zero		1
	.zero		1


	//----- nvinfo : EIATTR_EXIT_INSTR_OFFSETS
	.align		4
        /*00f8*/ 	.byte	0x04, 0x1c
        /*00fa*/ 	.short	(.L_146 - .L_145)


	//   ....[0]....
.L_145:
        /*00fc*/ 	.word	0x000000c0


	//   ....[1]....
        /*0100*/ 	.word	0x00000260


	//   ....[2]....
        /*0104*/ 	.word	0x0000a520


	//   ....[3]....
        /*0108*/ 	.word	0x0000a570


	//----- nvinfo : EIATTR_INDIRECT_BRANCH_TARGETS
	.align		4
.L_146:
        /*010c*/ 	.byte	0x04, 0x34
        /*010e*/ 	.short	(.L_148 - .L_147)


	//   ....[0]....
.L_147:
        /*0110*/ 	.word	.L_x_391@srel
        /*0114*/ 	.short	0x0
        /*0116*/ 	.short	0x0
        /*0118*/ 	.word	0x4
        /*011c*/ 	.word	.L_x_36@srel
        /*0120*/ 	.word	.L_x_393@srel
        /*0124*/ 	.word	.L_x_394@srel
        /*0128*/ 	.word	.L_x_393@srel


	//   ....[1]....
        /* <DEDUP_REMOVED lines=8> */


	//----- nvinfo : EIATTR_CRS_STACK_SIZE
	.align		4
.L_148:
        /*0148*/ 	.byte	0x04, 0x1e
        /*014a*/ 	.short	(.L_150 - .L_149)
.L_149:
        /*014c*/ 	.word	0x00000000


	//----- nvinfo : EIATTR_CBANK_PARAM_SIZE
	.align		4
.L_150:
        /*0150*/ 	.byte	0x03, 0x19
        /*0152*/ 	.short	0x0070


	//----- nvinfo : EIATTR_PARAM_CBANK
	.align		4
        /*0154*/ 	.byte	0x04, 0x0a
        /*0156*/ 	.short	(.L_152 - .L_151)
	.align		4
.L_151:
        /*0158*/ 	.word	index@(.nv.constant0._Z11ff_multipleP7double2PKS_PKdPKbS4_S4_S4_S2_S4_S4_S4_S4_S4_S4_)
        /*015c*/ 	.short	0x0380
        /*015e*/ 	.short	0x0070


	//----- nvinfo : EIATTR_SW_WAR
	.align		4
.L_152:
        /*0160*/ 	.byte	0x04, 0x36
        /*0162*/ 	.short	(.L_154 - .L_153)
.L_153:
        /*0164*/ 	.word	0x00000008
.L_154:


//--------------------- .nv.info._Z9ff_singleP7double2PKS_PKdS4_S4_S2_S4_S4_S4_S4_S4_S4_ --------------------------
	.section	.nv.info._Z9ff_singleP7double2PKS_PKdS4_S4_S2_S4_S4_S4_S4_S4_S4_,"",@"SHT_CUDA_INFO"
	.sectionflags	@""
	.align	4


	//----- nvinfo : EIATTR_CUDA_API_VERSION
	.align		4
        /*0000*/ 	.byte	0x04, 0x37
        /*0002*/ 	.short	(.L_156 - .L_155)
.L_155:
        /*0004*/ 	.word	0x00000082


	//----- nvinfo : EIATTR_KPARAM_INFO
	.align		4
.L_156:
        /*0008*/ 	.byte	0x04, 0x17
        /*000a*/ 	.short	(.L_158 - .L_157)
.L_157:
        /*000c*/ 	.word	0x00000000
        /*0010*/ 	.short	0x000b
        /*0012*/ 	.short	0x0058
        /*0014*/ 	.byte	0x00, 0xf5, 0x21, 0x00


	//----- nvinfo : EIATTR_KPARAM_INFO
	.align		4
.L_158:
        /*0018*/ 	.byte	0x04, 0x17
        /*001a*/ 	.short	(.L_160 - .L_159)
.L_159:
        /*001c*/ 	.word	0x00000000
        /*0020*/ 	.short	0x000a
        /*0022*/ 	.short	0x0050
        /*0024*/ 	.byte	0x00, 0xf5, 0x21, 0x00


	//----- nvinfo : EIATTR_KPARAM_INFO
	.align		4
.L_160:
        /*0028*/ 	.byte	0x04, 0x17
        /*002a*/ 	.short	(.L_162 - .L_161)
.L_161:
        /*002c*/ 	.word	0x00000000
        /*0030*/ 	.short	0x0009
        /*0032*/ 	.short	0x0048
        /*0034*/ 	.byte	0x00, 0xf5, 0x21, 0x00


	//----- nvinfo : EIATTR_KPARAM_INFO
	.align		4
.L_162:
        /*0038*/ 	.byte	0x04, 0x17
        /*003a*/ 	.short	(.L_164 - .L_163)
.L_163:
        /*003c*/ 	.word	0x00000000
        /*0040*/ 	.short	0x0008
        /*0042*/ 	.short	0x0040
        /*0044*/ 	.byte	0x00, 0xf5, 0x21, 0x00


	//----- nvinfo : EIATTR_KPARAM_INFO
	.align		4
.L_164:
        /*0048*/ 	.byte	0x04, 0x17
        /*004a*/ 	.short	(.L_166 - .L_165)
.L_165:
        /*004c*/ 	.word	0x00000000
        /*0050*/ 	.short	0x0007
        /*0052*/ 	.short	0x0038
        /*0054*/ 	.byte	0x00, 0xf5, 0x21, 0x00


	//----- nvinfo : EIATTR_KPARAM_INFO
	.align		4
.L_166:
        /*0058*/ 	.byte	0x04, 0x17
        /*005a*/ 	.short	(.L_168 - .L_167)
.L_167:
        /*005c*/ 	.word	0x00000000
        /*0060*/ 	.short	0x0006
        /*0062*/ 	.short	0x0030
        /*0064*/ 	.byte	0x00, 0xf5, 0x21, 0x00


	//----- nvinfo : EIATTR_KPARAM_INFO
	.align		4
.L_168:
        /*0068*/ 	.byte	0x04, 0x17
        /*006a*/ 	.short	(.L_170 - .L_169)
.L_169:
        /*006c*/ 	.word	0x00000000
        /*0070*/ 	.short	0x0005
        /*0072*/ 	.short	0x0028
        /*0074*/ 	.byte	0x00, 0xf5, 0x21, 0x00


	//----- nvinfo : EIATTR_KPARAM_INFO
	.align		4
.L_170:
        /*0078*/ 	.byte	0x04, 0x17
        /*007a*/ 	.short	(.L_172 - .L_171)
.L_171:
        /*007c*/ 	.word	0x00000000
        /*0080*/ 	.short	0x0004
        /*0082*/ 	.short	0x0020
        /*0084*/ 	.byte	0x00, 0xf5, 0x21, 0x00


	//----- nvinfo : EIATTR_KPARAM_INFO
	.align		4
.L_172:
        /*0088*/ 	.byte	0x04, 0x17
        /*008a*/ 	.short	(.L_174 - .L_173)
.L_173:
        /*008c*/ 	.word	0x00000000
        /*0090*/ 	.short	0x0003
        /*0092*/ 	.short	0x0018
        /*0094*/ 	.byte	0x00, 0xf5, 0x21, 0x00


	//----- nvinfo : EIATTR_KPARAM_INFO
	.align		4
.L_174:
        /*0098*/ 	.byte	0x04, 0x17
        /*009a*/ 	.short	(.L_176 - .L_175)
.L_175:
        /*009c*/ 	.word	0x00000000
        /*00a0*/ 	.short	0x0002
        /*00a2*/ 	.short	0x0010
        /*00a4*/ 	.byte	0x00, 0xf5, 0x21, 0x00


	//----- nvinfo : EIATTR_KPARAM_INFO
	.align		4
.L_176:
        /*00a8*/ 	.byte	0x04, 0x17
        /*00aa*/ 	.short	(.L_178 - .L_177)
.L_177:
        /*00ac*/ 	.word	0x00000000
        /*00b0*/ 	.short	0x0001
        /*00b2*/ 	.short	0x0008
        /*00b4*/ 	.byte	0x00, 0xf5, 0x21, 0x00


	//----- nvinfo : EIATTR_KPARAM_INFO
	.align		4
.L_178:
        /*00b8*/ 	.byte	0x04, 0x17
        /*00ba*/ 	.short	(.L_180 - .L_179)
.L_179:
        /*00bc*/ 	.word	0x00000000
        /*00c0*/ 	.short	0x0000
        /*00c2*/ 	.short	0x0000
        /*00c4*/ 	.byte	0x00, 0xf5, 0x21, 0x00


	//----- nvinfo : EIATTR_SPARSE_MMA_MASK
	.align		4
.L_180:
        /*00c8*/ 	.byte	0x03, 0x50
        /*00ca*/ 	.short	0x0000


	//----- nvinfo : EIATTR_MAXREG_COUNT
	.align		4
        /*00cc*/ 	.byte	0x03, 0x1b
        /*00ce*/ 	.short	0x00ff


	//----- nvinfo : EIATTR_MERCURY_ISA_VERSION
	.align		4
        /*00d0*/ 	.byte	0x03, 0x5f
        /*00d2*/ 	.short	0x0101


	//----- nvinfo : EIATTR_VRC_CTA_INIT_COUNT
	.align		4
        /*00d4*/ 	.byte	0x02, 0x4a
	.zero		1
	.zero		1


	//----- nvinfo : EIATTR_EXIT_INSTR_OFFSETS
	.align		4
        /*00d8*/ 	.byte	0x04, 0x1c
        /*00da*/ 	.short	(.L_182 - .L_181)


	//   ....[0]....
.L_181:
        /*00dc*/ 	.word	0x000000c0


	//   ....[1]....
        /*00e0*/ 	.word	0x000044f0


	//   ....[2]....
        /*00e4*/ 	.word	0x00004540


	//----- nvinfo : EIATTR_CRS_STACK_SIZE
	.align		4
.L_182:
        /*00e8*/ 	.byte	0x04, 0x1e
        /*00ea*/ 	.short	(.L_184 - .L_183)
.L_183:
        /*00ec*/ 	.word	0x00000000


	//----- nvinfo : EIATTR_CBANK_PARAM_SIZE
	.align		4
.L_184:
        /*00f0*/ 	.byte	0x03, 0x19
        /*00f2*/ 	.short	0x0060


	//----- nvinfo : EIATTR_PARAM_CBANK
	.align		4
        /*00f4*/ 	.byte	0x04, 0x0a
        /*00f6*/ 	.short	(.L_186 - .L_185)
	.align		4
.L_185:
        /*00f8*/ 	.word	index@(.nv.constant0._Z9ff_singleP7double2PKS_PKdS4_S4_S2_S4_S4_S4_S4_S4_S4_)
        /*00fc*/ 	.short	0x0380
        /*00fe*/ 	.short	0x0060


	//----- nvinfo : EIATTR_SW_WAR
	.align		4
.L_186:
        /*0100*/ 	.byte	0x04, 0x36
        /*0102*/ 	.short	(.L_188 - .L_187)
.L_187:
        /*0104*/ 	.word	0x00000008
.L_188:


//--------------------- .nv.info._Z9ff_calcElP7double2S0_PKdS2_S2_S2_S2_S2_S2_S2_S2_S2_S2_ --------------------------
	.section	.nv.info._Z9ff_calcElP7double2S0_PKdS2_S2_S2_S2_S2_S2_S2_S2_S2_S2_,"",@"SHT_CUDA_INFO"
	.sectionflags	@""
	.align	4


	//----- nvinfo : EIATTR_CUDA_API_VERSION
	.align		4
        /*0000*/ 	.byte	0x04, 0x37
        /*0002*/ 	.short	(.L_190 - .L_189)
.L_189:
        /*0004*/ 	.word	0x00000082


	//----- nvinfo : EIATTR_KPARAM_INFO
	.align		4
.L_190:
        /*0008*/ 	.byte	0x04, 0x17
        /*000a*/ 	.short	(.L_192 - .L_191)
.L_191:
        /*000c*/ 	.word	0x00000000
        /*0010*/ 	.short	0x000c
        /*0012*/ 	.short	0x0060
        /*0014*/ 	.byte	0x00, 0xf5, 0x21, 0x00


	//----- nvinfo : EIATTR_KPARAM_INFO
	.align		4
.L_192:
        /*0018*/ 	.byte	0x04, 0x17
        /*001a*/ 	.short	(.L_194 - .L_193)
.L_193:
        /*001c*/ 	.word	0x00000000
        /*0020*/ 	.short	0x000b
        /*0022*/ 	.short	0x0058
        /*0024*/ 	.byte	0x00, 0xf5, 0x21, 0x00


	//----- nvinfo : EIATTR_KPARAM_INFO
	.align		4
.L_194:
        /*0028*/ 	.byte	0x04, 0x17
        /*002a*/ 	.short	(.L_196 - .L_195)
.L_195:
        /*002c*/ 	.word	0x00000000
        /*0030*/ 	.short	0x000a
        /*0032*/ 	.short	0x0050
        /*0034*/ 	.byte	0x00, 0xf5, 0x21, 0x00


	//----- nvinfo : EIATTR_KPARAM_INFO
	.align		4
.L_196:
        /*0038*/ 	.byte	0x04, 0x17
        /*003a*/ 	.short	(.L_198 - .L_197)
.L_197:
        /*003c*/ 	.word	0x00000000
        /*0040*/ 	.short	0x0009
        /*0042*/ 	.short	0x0048
        /*0044*/ 	.byte	0x00, 0xf5, 0x21, 0x00


	//----- nvinfo : EIATTR_KPARAM_INFO
	.align		4
.L_198:
        /*0048*/ 	.byte	0x04, 0x17
        /*004a*/ 	.short	(.L_200 - .L_199)
.L_199:
        /*004c*/ 	.word	0x00000000
        /*0050*/ 	.short	0x0008
        /*0052*/ 	.short	0x0040
        /*0054*/ 	.byte	0x00, 0xf5, 0x21, 0x00


	//----- nvinfo : EIATTR_KPARAM_INFO
	.align		4
.L_200:
        /*0058*/ 	.byte	0x04, 0x17
        /*005a*/ 	.short	(.L_202 - .L_201)
.L_201:
        /*005c*/ 	.word	0x00000000
        /*0060*/ 	.short	0x0007
        /*0062*/ 	.short	0x0038
        /*0064*/ 	.byte	0x00, 0xf5, 0x21, 0x00


	//----- nvinfo : EIATTR_KPARAM_INFO
	.align		4
.L_202:
        /*0068*/ 	.byte	0x04, 0x17
        /*006a*/ 	.short	(.L_204 - .L_203)
.L_203:
        /*006c*/ 	.word	0x00000000
        /*0070*/ 	.short	0x0006
        /*0072*/ 	.short	0x0030
        /*0074*/ 	.byte	0x00, 0xf5, 0x21, 0x00


	//----- nvinfo : EIATTR_KPARAM_INFO
	.align		4
.L_204:
        /*0078*/ 	.byte	0x04, 0x17
        /*007a*/ 	.short	(.L_206 - .L_205)
.L_205:
        /*007c*/ 	.word	0x00000000
        /*0080*/ 	.short	0x0005
        /*0082*/ 	.short	0x0028
        /*0084*/ 	.byte	0x00, 0xf5, 0x21, 0x00


	//----- nvinfo : EIATTR_KPARAM_INFO
	.align		4
.L_206:
        /*0088*/ 	.byte	0x04, 0x17
        /*008a*/ 	.short	(.L_208 - .L_207)
.L_207:
        /*008c*/ 	.word	0x00000000
        /*0090*/ 	.short	0x0004
        /*0092*/ 	.short	0x0020
        /*0094*/ 	.byte	0x00, 0xf5, 0x21, 0x00


	//----- nvinfo : EIATTR_KPARAM_INFO
	.align		4
.L_208:
        /*0098*/ 	.byte	0x04, 0x17
        /*009a*/ 	.short	(.L_210 - .L_209)
.L_209:
        /*009c*/ 	.word	0x00000000
        /*00a0*/ 	.short	0x0003
        /*00a2*/ 	.short	0x0018
        /*00a4*/ 	.byte	0x00, 0xf5, 0x21, 0x00


	//----- nvinfo : EIATTR_KPARAM_INFO
	.align		4
.L_210:
        /*00a8*/ 	.byte	0x04, 0x17
        /*00aa*/ 	.short	(.L_212 - .L_211)
.L_211:
        /*00ac*/ 	.word	0x00000000
        /*00b0*/ 	.short	0x0002
        /*00b2*/ 	.short	0x0010
        /*00b4*/ 	.byte	0x00, 0xf5, 0x21, 0x00


	//----- nvinfo : EIATTR_KPARAM_INFO
	.align		4
.L_212:
        /*00b8*/ 	.byte	0x04, 0x17
        /*00ba*/ 	.short	(.L_214 - .L_213)
.L_213:
        /*00bc*/ 	.word	0x00000000
        /*00c0*/ 	.short	0x0001
        /*00c2*/ 	.short	0x0008
        /*00c4*/ 	.byte	0x00, 0xf5, 0x21, 0x00


	//----- nvinfo : EIATTR_KPARAM_INFO
	.align		4
.L_214:
        /*00c8*/ 	.byte	0x04, 0x17
        /*00ca*/ 	.short	(.L_216 - .L_215)
.L_215:
        /*00cc*/ 	.word	0x00000000
        /*00d0*/ 	.short	0x0000
        /*00d2*/ 	.short	0x0000
        /*00d4*/ 	.byte	0x00, 0xf5, 0x21, 0x00


	//----- nvinfo : EIATTR_SPARSE_MMA_MASK
	.align		4
.L_216:
        /*00d8*/ 	.byte	0x03, 0x50
        /*00da*/ 	.short	0x0000


	//----- nvinfo : EIATTR_MAXREG_COUNT
	.align		4
        /*00dc*/ 	.byte	0x03, 0x1b
        /*00de*/ 	.short	0x00ff


	//----- nvinfo : EIATTR_MERCURY_ISA_VERSION
	.align		4
        /*00e0*/ 	.byte	0x03, 0x5f
        /*00e2*/ 	.short	0x0101


	//----- nvinfo : EIATTR_VRC_CTA_INIT_COUNT
	.align		4
        /*00e4*/ 	.byte	0x02, 0x4a
	.zero		1
	.zero		1


	//----- nvinfo : EIATTR_EXIT_INSTR_OFFSETS
	.align		4
        /*00e8*/ 	.byte	0x04, 0x1c
        /*00ea*/ 	.short	(.L_218 - .L_217)


	//   ....[0]....
.L_217:
        /*00ec*/ 	.word	0x000000c0


	//   ....[1]....
        /*00f0*/ 	.word	0x00005ad0


	//----- nvinfo : EIATTR_CRS_STACK_SIZE
	.align		4
.L_218:
        /*00f4*/ 	.byte	0x04, 0x1e
        /*00f6*/ 	.short	(.L_220 - .L_219)
.L_219:
        /*00f8*/ 	.word	0x00000000


	//----- nvinfo : EIATTR_CBANK_PARAM_SIZE
	.align		4
.L_220:
        /*00fc*/ 	.byte	0x03, 0x19
        /*00fe*/ 	.short	0x0068


	//----- nvinfo : EIATTR_PARAM_CBANK
	.align		4
        /*0100*/ 	.byte	0x04, 0x0a
        /*0102*/ 	.short	(.L_222 - .L_221)
	.align		4
.L_221:
        /*0104*/ 	.word	index@(.nv.constant0._Z9ff_calcElP7double2S0_PKdS2_S2_S2_S2_S2_S2_S2_S2_S2_S2_)
        /*0108*/ 	.short	0x0380
        /*010a*/ 	.short	0x0068


	//----- nvinfo : EIATTR_SW_WAR
	.align		4
.L_222:
        /*010c*/ 	.byte	0x04, 0x36
        /*010e*/ 	.short	(.L_224 - .L_223)
.L_223:
        /*0110*/ 	.word	0x00000008
.L_224:


//--------------------- .nv.info._Z9af_ang_vlPdPKdS1_S1_S1_S1_S1_S1_ --------------------------
	.section	.nv.info._Z9af_ang_vlPdPKdS1_S1_S1_S1_S1_S1_,"",@"SHT_CUDA_INFO"
	.sectionflags	@""
	.align	4


	//----- nvinfo : EIATTR_CUDA_API_VERSION
	.align		4
        /*0000*/ 	.byte	0x04, 0x37
        /*0002*/ 	.short	(.L_226 - .L_225)
.L_225:
        /*0004*/ 	.word	0x00000082


	//----- nvinfo : EIATTR_KPARAM_INFO
	.align		4
.L_226:
        /*0008*/ 	.byte	0x04, 0x17
        /*000a*/ 	.short	(.L_228 - .L_227)
.L_227:
        /*000c*/ 	.word	0x00000000
        /*0010*/ 	.short	0x0007
        /*0012*/ 	.short	0x0038
        /*0014*/ 	.byte	0x00, 0xf5, 0x21, 0x00


	//----- nvinfo : EIATTR_KPARAM_INFO
	.align		4
.L_228:
        /*0018*/ 	.byte	0x04, 0x17
        /*001a*/ 	.short	(.L_230 - .L_229)
.L_229:
        /*001c*/ 	.word	0x00000000
        /*0020*/ 	.short	0x0006
        /*0022*/ 	.short	0x0030
        /*0024*/ 	.byte	0x00, 0xf5, 0x21, 0x00


	//----- nvinfo : EIATTR_KPARAM_INFO
	.align		4
.L_230:
        /*0028*/ 	.byte	0x04, 0x17
        /*002a*/ 	.short	(.L_232 - .L_231)
.L_231:
        /*002c*/ 	.word	0x00000000
        /*0030*/ 	.short	0x0005
        /*0032*/ 	.short	0x0028
        /*0034*/ 	.byte	0x00, 0xf5, 0x21, 0x00


	//----- nvinfo : EIATTR_KPARAM_INFO
	.align		4
.L_232:
        /*0038*/ 	.byte	0x04, 0x17
        /*003a*/ 	.short	(.L_234 - .L_233)
.L_233:
        /*003c*/ 	.word	0x00000000
        /*0040*/ 	.short	0x0004
        /*0042*/ 	.short	0x0020
        /*0044*/ 	.byte	0x00, 0xf5, 0x21, 0x00


	//----- nvinfo : EIATTR_KPARAM_INFO
	.align		4
.L_234:
        /*0048*/ 	.byte	0x04, 0x17
        /*004a*/ 	.short	(.L_236 - .L_235)
.L_235:
        /*004c*/ 	.word	0x00000000
        /*0050*/ 	.short	0x0003
        /*0052*/ 	.short	0x0018
        /*0054*/ 	.byte	0x00, 0xf5, 0x21, 0x00


	//----- nvinfo : EIATTR_KPARAM_INFO
	.align		4
.L_236:
        /*0058*/ 	.byte	0x04, 0x17
        /*005a*/ 	.short	(.L_238 - .L_237)
.L_237:
        /*005c*/ 	.word	0x00000000
        /*0060*/ 	.short	0x0002
        /*0062*/ 	.short	0x0010
        /*0064*/ 	.byte	0x00, 0xf5, 0x21, 0x00


	//----- nvinfo : EIATTR_KPARAM_INFO
	.align		4
.L_238:
        /*0068*/ 	.byte	0x04, 0x17
        /*006a*/ 	.short	(.L_240 - .L_239)
.L_239:
        /*006c*/ 	.word	0x00000000
        /*0070*/ 	.short	0x0001
        /*0072*/ 	.short	0x0008
        /*0074*/ 	.byte	0x00, 0xf5, 0x21, 0x00


	//----- nvinfo : EIATTR_KPARAM_INFO
	.align		4
.L_240:
        /*0078*/ 	.byte	0x04, 0x17
        /*007a*/ 	.short	(.L_242 - .L_241)
.L_241:
        /*007c*/ 	.word	0x00000000
        /*0080*/ 	.short	0x0000
        /*0082*/ 	.short	0x0000
        /*0084*/ 	.byte	0x00, 0xf5, 0x21, 0x00


	//----- nvinfo : EIATTR_SPARSE_MMA_MASK
	.align		4
.L_242:
        /*0088*/ 	.byte	0x03, 0x50
        /*008a*/ 	.short	0x0000


	//----- nvinfo : EIATTR_MAXREG_COUNT
	.align		4
        /*008c*/ 	.byte	0x03, 0x1b
        /*008e*/ 	.short	0x00ff


	//----- nvinfo : EIATTR_MERCURY_ISA_VERSION
	.align		4
        /*0090*/ 	.byte	0x03, 0x5f
        /*0092*/ 	.short	0x0101


	//----- nvinfo : EIATTR_VRC_CTA_INIT_COUNT
	.align		4
        /*0094*/ 	.byte	0x02, 0x4a
	.zero		1
	.zero		1


	//----- nvinfo : EIATTR_EXIT_INSTR_OFFSETS
	.align		4
        /*0098*/ 	.byte	0x04, 0x1c
        /*009a*/ 	.short	(.L_244 - .L_243)


	//   ....[0]....
.L_243:
        /*009c*/ 	.word	0x000000c0


	//   ....[1]....
        /*00a0*/ 	.word	0x00004580


	//----- nvinfo : EIATTR_CRS_STACK_SIZE
	.align		4
.L_244:
        /*00a4*/ 	.byte	0x04, 0x1e
        /*00a6*/ 	.short	(.L_246 - .L_245)
.L_245:
        /*00a8*/ 	.word	0x00000000


	//----- nvinfo : EIATTR_CBANK_PARAM_SIZE
	.align		4
.L_246:
        /*00ac*/ 	.byte	0x03, 0x19
        /*00ae*/ 	.short	0x0040


	//----- nvinfo : EIATTR_PARAM_CBANK
	.align		4
        /*00b0*/ 	.byte	0x04, 0x0a
        /*00b2*/ 	.short	(.L_248 - .L_247)
	.align		4
.L_247:
        /*00b4*/ 	.word	index@(.nv.constant0._Z9af_ang_vlPdPKdS1_S1_S1_S1_S1_S1_)
        /*00b8*/ 	.short	0x0380
        /*00ba*/ 	.short	0x0040


	//----- nvinfo : EIATTR_SW_WAR
	.align		4
.L_248:
        /*00bc*/ 	.byte	0x04, 0x36
        /*00be*/ 	.short	(.L_250 - .L_249)
.L_249:
        /*00c0*/ 	.word	0x00000008
.L_250:


//--------------------- .nv.callgraph             --------------------------
	.section	.nv.callgraph,"",@"SHT_CUDA_CALLGRAPH"
	.align	4
	.sectionentsize	8
	.align		4
        /*0000*/ 	.word	0x00000000
	.align		4
        /*0004*/ 	.word	0xffffffff
	.align		4
        /*0008*/ 	.word	0x00000000
	.align		4
        /*000c*/ 	.word	0xfffffffe
	.align		4
        /*0010*/ 	.word	0x00000000
	.align		4
        /*0014*/ 	.word	0xfffffffd
	.align		4
        /*0018*/ 	.word	0x00000000
	.align		4
        /*001c*/ 	.word	0xfffffffc


//--------------------- .nv.constant3             --------------------------
	.section	.nv.constant3,"a",@progbits
	.align	8
.nv.constant3:
	.type		box_min,@object
	.size		box_min,(box_max - box_min)
box_min:
	.zero		24
	.type		box_max,@object
	.size		box_max,(sigt - box_max)
box_max:
	.zero		24
	.type		sigt,@object
	.size		sigt,(dims - sigt)
sigt:
	.zero		8
	.type		dims,@object
	.size		dims,(scatteringType - dims)
dims:
	.zero		4
	.type		scatteringType,@object
	.size		scatteringType,(g_up - scatteringType)
scatteringType:
	.zero		4
	.type		g_up,@object
	.size		g_up,(g_down1 - g_up)
g_up:
	.zero		8
	.type		g_down1,@object
	.size		g_down1,(g_down2 - g_down1)
g_down1:
	.zero		8
	.type		g_down2,@object
	.size		g_down2,(fw - g_down2)
g_down2:
	.zero		8
	.type		fw,@object
	.size		fw,(nAmpfunc - fw)
fw:
	.zero		8
	.type		nAmpfunc,@object
	.size		nAmpfunc,(af_ang_vl_maxDim - nAmpfunc)
nAmpfunc:
	.zero		4
	.type		af_ang_vl_maxDim,@object
	.size		af_ang_vl_maxDim,(af_ang_vl_dimProd - af_ang_vl_maxDim)
af_ang_vl_maxDim:
	.zero		4
	.type		af_ang_vl_dimProd,@object
	.size		af_ang_vl_dimProd,(af_ang_vl_inDimProd - af_ang_vl_dimProd)
af_ang_vl_dimProd:
	.zero		128
	.type		af_ang_vl_inDimProd,@object
	.size		af_ang_vl_inDimProd,(el_maxDim - af_ang_vl_inDimProd)
af_ang_vl_inDimProd:
	.zero		1280
	.type		el_maxDim,@object
	.size		el_maxDim,(el_dimProd - el_maxDim)
el_maxDim:
	.zero		4
	.type		el_dimProd,@object
	.size		el_dimProd,(el_inDimProd - el_dimProd)
el_dimProd:
	.zero		128
	.type		el_inDimProd,@object
	.size		el_inDimProd,(ff_scattering_maxDim - el_inDimProd)
el_inDimProd:
	.zero		1280
	.type		ff_scattering_maxDim,@object
	.size		ff_scattering_maxDim,(ff_scattering_dimProd - ff_scattering_maxDim)
ff_scattering_maxDim:
	.zero		4
	.type		ff_scattering_dimProd,@object
	.size		ff_scattering_dimProd,(ff_scattering_inDimProd - ff_scattering_dimProd)
ff_scattering_dimProd:
	.zero		128
	.type		ff_scattering_inDimProd,@object
	.size		ff_scattering_inDimProd,(refocus_maxDim - ff_scattering_inDimProd)
ff_scattering_inDimProd:
	.zero		1280
	.type		refocus_maxDim,@object
	.size		refocus_maxDim,(refocus_dimProd - refocus_maxDim)
refocus_maxDim:
	.zero		4
	.type		refocus_dimProd,@object
	.size		refocus_dimProd,(refocus_inDimProd - refocus_dimProd)
refocus_dimProd:
	.zero		128
	.type		refocus_inDimProd,@object
	.size		refocus_inDimProd,(refocus_ffElements - refocus_inDimProd)
refocus_inDimProd:
	.zero		1280
	.type		refocus_ffElements,@object
	.size		refocus_ffElements,(ff_corrParamNum - refocus_ffElements)
refocus_ffElements:
	.zero		4
	.type		ff_corrParamNum,@object
	.size		ff_corrParamNum,(.L_23 - ff_corrParamNum)
ff_corrParamNum:
	.zero		4
.L_23:


//--------------------- .nv.constant4             --------------------------
	.section	.nv.constant4,"a",@progbits
	.align	8
	.align		8
.nv.constant4:
        /*0000*/ 	.dword	__cudart_i2opi_d


//--------------------- .nv.constant2._Z11ff_multipleP7double2PKS_PKdPKbS4_S4_S4_S2_S4_S4_S4_S4_S4_S4_ --------------------------
	.section	.nv.constant2._Z11ff_multipleP7double2PKS_PKdPKbS4_S4_S4_S2_S4_S4_S4_S4_S4_S4_,"a",@progbits
	.sectionflags	@""
	.align	4
.nv.constant2._Z11ff_multipleP7double2PKS_PKdPKbS4_S4_S4_S2_S4_S4_S4_S4_S4_S4_:
        /*0000*/ 	.byte	0x50, 0x4b, 0x00, 0x00, 0x50, 0x1c, 0x00, 0x00, 0xe0, 0x26, 0x00, 0x00, 0x50, 0x1c, 0x00, 0x00
        /*0010*/ 	.byte	0x50, 0x4b, 0x00, 0x00, 0xc0, 0x36, 0x00, 0x00, 0x50, 0x41, 0x00, 0x00, 0xc0, 0x36, 0x00, 0x00


//--------------------- .text._Z13refocus_fieldP7double2PKS_S2_ --------------------------
	.section	.text._Z13refocus_fieldP7double2PKS_S2_,"ax",@progbits
	.align	128
        .global         _Z13refocus_fieldP7double2PKS_S2_
        .type           _Z13refocus_fieldP7double2PKS_S2_,@function
        .size           _Z13refocus_fieldP7double2PKS_S2_,(.L_x_414 - _Z13refocus_fieldP7double2PKS_S2_)
        .other          _Z13refocus_fieldP7double2PKS_S2_,@"STO_CUDA_ENTRY STV_DEFAULT"
_Z13refocus_fieldP7double2PKS_S2_:
.text._Z13refocus_fieldP7double2PKS_S2_:
[----:B------:R-:W0:Y:S08]  /*0000*/  LDC R1, c[0x0][0x37c] ;  /* 0x0000df00ff017b82 */ /* 0x000e300000000800 */
[----:B------:R-:W1:Y:S01]  /*0010*/  LDC R12, c[0x3][0x10f0] ;  /* 0x00c43c00ff0c7b82 */ /* 0x000e620000000800 */
[----:B------:R-:W2:Y:S01]  /*0020*/  S2R R4, SR_TID.X ;  /* 0x0000000000047919 */ /* 0x000ea20000002100 */
[----:B------:R-:W-:Y:S01]  /*0030*/  IMAD.MOV.U32 R0, RZ, RZ, 0x10f4 ;  /* 0x000010f4ff007424 */ /* 0x000fe200078e00ff */
[----:B0-----:R-:W-:-:S05]  /*0040*/  IADD3 R1, PT, PT, R1, -0x80, RZ ;  /* 0xffffff8001017810 */ /* 0x001fca0007ffe0ff */
[----:B------:R-:W2:Y:S08]  /*0050*/  S2UR UR4, SR_CTAID.X ;  /* 0x00000000000479c3 */ /* 0x000eb00000002500 */
[----:B------:R-:W2:Y:S01]  /*0060*/  LDC R3, c[0x0][0x360] ;  /* 0x0000d800ff037b82 */ /* 0x000ea20000000800 */
[----:B-1----:R-:W-:-:S05]  /*0070*/  IADD3 R7, PT, PT, R12, -0x1, RZ ;  /* 0xffffffff0c077810 */ /* 0x002fca0007ffe0ff */
[----:B------:R-:W-:-:S06]  /*0080*/  IMAD R2, R7, 0x4, R0 ;  /* 0x0000000407027824 */ /* 0x000fcc00078e0200 */
[----:B------:R-:W0:Y:S01]  /*0090*/  LDC R2, c[0x3][R2] ;  /* 0x00c0000002027b82 */ /* 0x000e220000000800 */
[----:B--2---:R-:W-:-:S05]  /*00a0*/  IMAD R3, R3, UR4, R4 ;  /* 0x0000000403037c24 */ /* 0x004fca000f8e0204 */
[----:B0-----:R-:W-:-:S13]  /*00b0*/  ISETP.GE.U32.AND P0, PT, R3, R2, PT ;  /* 0x000000020300720c */ /* 0x001fda0003f06070 */
[----:B------:R-:W-:Y:S05]  /*00c0*/  @P0 EXIT ;  /* 0x000000000000094d */ /* 0x000fea0003800000 */
[----:B------:R-:W-:Y:S02]  /*00d0*/  ISETP.NE.AND P0, PT, R7, RZ, PT ;  /* 0x000000ff0700720c */ /* 0x000fe40003f05270 */
[----:B------:R-:W-:-:S11]  /*00e0*/  MOV R2, R3 ;  /* 0x0000000300027202 */ /* 0x000fd60000000f00 */
[----:B------:R-:W-:Y:S05]  /*00f0*/  @!P0 BRA `(.L_x_0) ;  /* 0x0000000c00248947 */ /* 0x000fea0003800000 */
[----:B------:R-:W0:Y:S01]  /*0100*/  LDCU UR4, c[0x3][0x10f0] ;  /* 0x00c21e00ff0477ac */ /* 0x000e220008000800 */
[----:B------:R-:W-:Y:S01]  /*0110*/  VIADD R5, R12, 0xfffffffe ;  /* 0xfffffffe0c057836 */ /* 0x000fe20000000000 */
[----:B------:R-:W-:Y:S01]  /*0120*/  LOP3.LUT R17, R7, 0x3, RZ, 0xc0, !PT ;  /* 0x0000000307117812 */ /* 0x000fe200078ec0ff */
[----:B------:R-:W-:Y:S01]  /*0130*/  IMAD.MOV.U32 R2, RZ, RZ, R3 ;  /* 0x000000ffff027224 */ /* 0x000fe200078e0003 */
[----:B------:R-:W-:Y:S02]  /*0140*/  MOV R4, R7 ;  /* 0x0000000700047202 */ /* 0x000fe40000000f00 */
[----:B------:R-:W-:Y:S02]  /*0150*/  ISETP.GE.U32.AND P0, PT, R5, 0x3, PT ;  /* 0x000000030500780c */ /* 0x000fe40003f06070 */
[----:B0-----:R-:W-:-:S11]  /*0160*/  MOV R6, UR4 ;  /* 0x0000000400067c02 */ /* 0x001fd60008000f00 */
[----:B------:R-:W-:Y:S05]  /*0170*/  @!P0 BRA `(.L_x_1) ;  /* 0x0000000400b88947 */ /* 0x000fea0003800000 */
[----:B------:R-:W-:Y:S01]  /*0180*/  LOP3.LUT R8, R7, 0xfffffffc, RZ, 0xc0, !PT ;  /* 0xfffffffc07087812 */ /* 0x000fe200078ec0ff */
[----:B------:R-:W-:Y:S01]  /*0190*/  IMAD.MOV.U32 R6, RZ, RZ, R5 ;  /* 0x000000ffff067224 */ /* 0x000fe200078e0005 */
[----:B------:R-:W-:-:S03]  /*01a0*/  MOV R2, R3 ;  /* 0x0000000300027202 */ /* 0x000fc60000000f00 */
[----:B------:R-:W-:-:S07]  /*01b0*/  IMAD.MOV R8, RZ, RZ, -R8 ;  /* 0x000000ffff087224 */ /* 0x000fce00078e0a08 */
.L_x_2:
[C---:B0-----:R-:W-:Y:S01]  /*01c0*/  SHF.L.U32 R13, R6.reuse, 0x2, RZ ;  /* 0x00000002060d7819 */ /* 0x041fe200000006ff */
[C---:B------:R-:W-:Y:S01]  /*01d0*/  VIADD R10, R6.reuse, 0xffffffff ;  /* 0xffffffff060a7836 */ /* 0x040fe20000000000 */
[----:B------:R-:W-:Y:S02]  /*01e0*/  IADD3 R14, PT, PT, R6, -0x2, RZ ;  /* 0xfffffffe060e7810 */ /* 0x000fe40007ffe0ff */
[----:B------:R-:W-:Y:S01]  /*01f0*/  IADD3 R8, PT, PT, R8, 0x4, RZ ;  /* 0x0000000408087810 */ /* 0x000fe20007ffe0ff */
[C---:B------:R-:W-:Y:S01]  /*0200*/  IMAD.SHL.U32 R11, R10.reuse, 0x4, RZ ;  /* 0x000000040a0b7824 */ /* 0x040fe200078e00ff */
[----:B------:R-:W0:Y:S01]  /*0210*/  LDC R13, c[0x3][R13+0x10f4] ;  /* 0x00c43d000d0d7b82 */ /* 0x000e220000000800 */
[----:B------:R-:W-:-:S07]  /*0220*/  LEA R10, R10, R1, 0x2 ;  /* 0x000000010a0a7211 */ /* 0x000fce00078e10ff */
[----:B------:R-:W1:Y:S01]  /*0230*/  LDC R11, c[0x3][R11+0x10f4] ;  /* 0x00c43d000b0b7b82 */ /* 0x000e620000000800 */
[----:B0-----:R-:W0:Y:S01]  /*0240*/  I2F.U32.RP R9, R13 ;  /* 0x0000000d00097306 */ /* 0x001e220000209000 */
[----:B------:R-:W-:Y:S02]  /*0250*/  IADD3 R15, PT, PT, RZ, -R13, RZ ;  /* 0x8000000dff0f7210 */ /* 0x000fe40007ffe0ff */
[----:B------:R-:W-:-:S05]  /*0260*/  ISETP.NE.U32.AND P2, PT, R13, RZ, PT ;  /* 0x000000ff0d00720c */ /* 0x000fca0003f45070 */
[----:B-1----:R-:W1:Y:S01]  /*0270*/  I2F.U32.RP R18, R11 ;  /* 0x0000000b00127306 */ /* 0x002e620000209000 */
[----:B------:R-:W-:-:S07]  /*0280*/  IADD3 R19, PT, PT, RZ, -R11, RZ ;  /* 0x8000000bff137210 */ /* 0x000fce0007ffe0ff */
[----:B0-----:R-:W0:Y:S08]  /*0290*/  MUFU.RCP R9, R9 ;  /* 0x0000000900097308 */ /* 0x001e300000001000 */
[----:B-1----:R-:W-:Y:S01]  /*02a0*/  MUFU.RCP R18, R18 ;  /* 0x0000001200127308 */ /* 0x002fe20000001000 */
[----:B0-----:R-:W-:-:S07]  /*02b0*/  IADD3 R4, PT, PT, R9, 0xffffffe, RZ ;  /* 0x0ffffffe09047810 */ /* 0x001fce0007ffe0ff */
[----:B------:R0:W1:Y:S02]  /*02c0*/  F2I.FTZ.U32.TRUNC.NTZ R5, R4 ;  /* 0x0000000400057305 */ /* 0x000064000021f000 */
[----:B0-----:R-:W-:Y:S02]  /*02d0*/  IMAD.MOV.U32 R4, RZ, RZ, RZ ;  /* 0x000000ffff047224 */ /* 0x001fe400078e00ff */
[----:B-1----:R-:W-:-:S04]  /*02e0*/  IMAD R15, R15, R5, RZ ;  /* 0x000000050f0f7224 */ /* 0x002fc800078e02ff */
[----:B------:R-:W-:Y:S01]  /*02f0*/  IMAD.HI.U32 R5, R5, R15, R4 ;  /* 0x0000000f05057227 */ /* 0x000fe200078e0004 */
[----:B------:R-:W-:-:S03]  /*0300*/  SHF.L.U32 R15, R14, 0x2, RZ ;  /* 0x000000020e0f7819 */ /* 0x000fc600000006ff */
[----:B------:R-:W-:Y:S02]  /*0310*/  VIADD R4, R18, 0xffffffe ;  /* 0x0ffffffe12047836 */ /* 0x000fe40000000000 */
[----:B------:R-:W-:Y:S01]  /*0320*/  IMAD.HI.U32 R9, R5, R2, RZ ;  /* 0x0000000205097227 */ /* 0x000fe200078e00ff */
[----:B------:R-:W0:Y:S01]  /*0330*/  LDC R15, c[0x3][R15+0x10f4] ;  /* 0x00c43d000f0f7b82 */ /* 0x000e220000000800 */
[----:B------:R1:W2:Y:S03]  /*0340*/  F2I.FTZ.U32.TRUNC.NTZ R5, R4 ;  /* 0x0000000400057305 */ /* 0x0002a6000021f000 */
[----:B------:R-:W-:-:S05]  /*0350*/  IADD3 R16, PT, PT, -R9, RZ, RZ ;  /* 0x000000ff09107210 */ /* 0x000fca0007ffe1ff */
[----:B------:R-:W-:Y:S02]  /*0360*/  IMAD R16, R13, R16, R2 ;  /* 0x000000100d107224 */ /* 0x000fe400078e0202 */
[----:B-1----:R-:W-:-:S03]  /*0370*/  IMAD.MOV.U32 R4, RZ, RZ, RZ ;  /* 0x000000ffff047224 */ /* 0x002fc600078e00ff */
[----:B------:R-:W-:Y:S01]  /*0380*/  ISETP.GE.U32.AND P0, PT, R16, R13, PT ;  /* 0x0000000d1000720c */ /* 0x000fe20003f06070 */
[----:B--2---:R-:W-:-:S04]  /*0390*/  IMAD R19, R19, R5, RZ ;  /* 0x0000000513137224 */ /* 0x004fc800078e02ff */
[----:B------:R-:W-:Y:S01]  /*03a0*/  IMAD.HI.U32 R5, R5, R19, R4 ;  /* 0x0000001305057227 */ /* 0x000fe200078e0004 */
[----:B0-----:R-:W0:Y:S01]  /*03b0*/  I2F.U32.RP R18, R15 ;  /* 0x0000000f00127306 */ /* 0x001e220000209000 */
[----:B------:R-:W-:-:S06]  /*03c0*/  IADD3 R19, PT, PT, RZ, -R15, RZ ;  /* 0x8000000fff137210 */ /* 0x000fcc0007ffe0ff */
[----:B------:R-:W-:Y:S02]  /*03d0*/  @P0 IMAD.IADD R16, R16, 0x1, -R13 ;  /* 0x0000000110100824 */ /* 0x000fe400078e0a0d */
[----:B------:R-:W-:-:S03]  /*03e0*/  @P0 VIADD R9, R9, 0x1 ;  /* 0x0000000109090836 */ /* 0x000fc60000000000 */
[----:B------:R-:W-:Y:S01]  /*03f0*/  ISETP.GE.U32.AND P1, PT, R16, R13, PT ;  /* 0x0000000d1000720c */ /* 0x000fe20003f26070 */
[----:B0-----:R-:W0:-:S12]  /*0400*/  MUFU.RCP R18, R18 ;  /* 0x0000001200127308 */ /* 0x001e180000001000 */
[----:B------:R-:W-:Y:S01]  /*0410*/  @P1 VIADD R9, R9, 0x1 ;  /* 0x0000000109091836 */ /* 0x000fe20000000000 */
[----:B------:R-:W-:Y:S02]  /*0420*/  @!P2 LOP3.LUT R9, RZ, R13, RZ, 0x33, !PT ;  /* 0x0000000dff09a212 */ /* 0x000fe400078e33ff */
[----:B------:R-:W-:Y:S02]  /*0430*/  ISETP.NE.U32.AND P2, PT, R11, RZ, PT ;  /* 0x000000ff0b00720c */ /* 0x000fe40003f45070 */
[----:B------:R-:W-:-:S05]  /*0440*/  IADD3 R16, PT, PT, -R9, RZ, RZ ;  /* 0x000000ff09107210 */ /* 0x000fca0007ffe1ff */
[----:B------:R-:W-:Y:S01]  /*0450*/  IMAD R16, R13, R16, R2 ;  /* 0x000000100d107224 */ /* 0x000fe200078e0202 */
[----:B0-----:R-:W-:-:S03]  /*0460*/  IADD3 R4, PT, PT, R18, 0xffffffe, RZ ;  /* 0x0ffffffe12047810 */ /* 0x001fc60007ffe0ff */
[----:B------:R-:W-:-:S04]  /*0470*/  IMAD.HI.U32 R13, R5, R16, RZ ;  /* 0x00000010050d7227 */ /* 0x000fc800078e00ff */
[----:B------:R-:W-:Y:S01]  /*0480*/  VIADD R5, R6, 0xfffffffd ;  /* 0xfffffffd06057836 */ /* 0x000fe20000000000 */
[----:B------:R-:W-:-:S05]  /*0490*/  IADD3 R2, PT, PT, -R13, RZ, RZ ;  /* 0x000000ff0d027210 */ /* 0x000fca0007ffe1ff */
[----:B------:R-:W-:-:S05]  /*04a0*/  IMAD R2, R11, R2, R16 ;  /* 0x000000020b027224 */ /* 0x000fca00078e0210 */
[----:B------:R-:W-:-:S13]  /*04b0*/  ISETP.GE.U32.AND P0, PT, R2, R11, PT ;  /* 0x0000000b0200720c */ /* 0x000fda0003f06070 */
[----:B------:R-:W-:Y:S01]  /*04c0*/  @P0 IADD3 R2, PT, PT, -R11, R2, RZ ;  /* 0x000000020b020210 */ /* 0x000fe20007ffe1ff */
[----:B------:R-:W-:-:S03]  /*04d0*/  @P0 VIADD R13, R13, 0x1 ;  /* 0x000000010d0d0836 */ /* 0x000fc60000000000 */
[----:B------:R-:W-:Y:S02]  /*04e0*/  ISETP.GE.U32.AND P1, PT, R2, R11, PT ;  /* 0x0000000b0200720c */ /* 0x000fe40003f26070 */
[----:B------:R-:W-:Y:S02]  /*04f0*/  LEA R2, R5, R0, 0x2 ;  /* 0x0000000005027211 */ /* 0x000fe400078e10ff */
[----:B------:R0:W1:Y:S04]  /*0500*/  F2I.FTZ.U32.TRUNC.NTZ R5, R4 ;  /* 0x0000000400057305 */ /* 0x000068000021f000 */
[----:B------:R-:W2:Y:S01]  /*0510*/  LDC R2, c[0x3][R2] ;  /* 0x00c0000002027b82 */ /* 0x000ea20000000800 */
[----:B0-----:R-:W-:-:S04]  /*0520*/  HFMA2 R4, -RZ, RZ, 0, 0 ;  /* 0x00000000ff047431 */ /* 0x001fc800000001ff */
[----:B------:R-:W-:Y:S02]  /*0530*/  @P1 IADD3 R13, PT, PT, R13, 0x1, RZ ;  /* 0x000000010d0d1810 */ /* 0x000fe40007ffe0ff */
[----:B------:R-:W-:Y:S02]  /*0540*/  @!P2 LOP3.LUT R13, RZ, R11, RZ, 0x33, !PT ;  /* 0x0000000bff0da212 */ /* 0x000fe400078e33ff */
[----:B------:R-:W-:Y:S01]  /*0550*/  ISETP.NE.U32.AND P2, PT, R15, RZ, PT ;  /* 0x000000ff0f00720c */ /* 0x000fe20003f45070 */
[----:B-1----:R-:W-:Y:S02]  /*0560*/  IMAD R19, R19, R5, RZ ;  /* 0x0000000513137224 */ /* 0x002fe400078e02ff */
[----:B------:R-:W-:Y:S02]  /*0570*/  IMAD.MOV R18, RZ, RZ, -R13 ;  /* 0x000000ffff127224 */ /* 0x000fe400078e0a0d */
[----:B------:R-:W-:-:S04]  /*0580*/  IMAD.HI.U32 R5, R5, R19, R4 ;  /* 0x0000001305057227 */ /* 0x000fc800078e0004 */
[----:B------:R-:W-:-:S04]  /*0590*/  IMAD R16, R11, R18, R16 ;  /* 0x000000120b107224 */ /* 0x000fc800078e0210 */
[----:B------:R-:W-:Y:S01]  /*05a0*/  IMAD.HI.U32 R11, R5, R16, RZ ;  /* 0x00000010050b7227 */ /* 0x000fe200078e00ff */
[----:B--2---:R-:W0:Y:S03]  /*05b0*/  I2F.U32.RP R18, R2 ;  /* 0x0000000200127306 */ /* 0x004e260000209000 */
[----:B------:R-:W-:Y:S01]  /*05c0*/  IMAD.MOV R21, RZ, RZ, -R2 ;  /* 0x000000ffff157224 */ /* 0x000fe200078e0a02 */
[----:B------:R-:W-:-:S05]  /*05d0*/  IADD3 R4, PT, PT, -R11, RZ, RZ ;  /* 0x000000ff0b047210 */ /* 0x000fca0007ffe1ff */
[----:B------:R-:W-:-:S05]  /*05e0*/  IMAD R4, R15, R4, R16 ;  /* 0x000000040f047224 */ /* 0x000fca00078e0210 */
[----:B------:R-:W-:Y:S01]  /*05f0*/  ISETP.GE.U32.AND P0, PT, R4, R15, PT ;  /* 0x0000000f0400720c */ /* 0x000fe20003f06070 */
[----:B0-----:R-:W0:-:S12]  /*0600*/  MUFU.RCP R18, R18 ;  /* 0x0000001200127308 */ /* 0x001e180000001000 */
[----:B------:R-:W-:Y:S01]  /*0610*/  @P0 IMAD.IADD R4, R4, 0x1, -R15 ;  /* 0x0000000104040824 */ /* 0x000fe200078e0a0f */
[----:B------:R-:W-:-:S04]  /*0620*/  @P0 IADD3 R11, PT, PT, R11, 0x1, RZ ;  /* 0x000000010b0b0810 */ /* 0x000fc80007ffe0ff */
[----:B------:R-:W-:Y:S02]  /*0630*/  ISETP.GE.U32.AND P1, PT, R4, R15, PT ;  /* 0x0000000f0400720c */ /* 0x000fe40003f26070 */
[----:B0-----:R-:W-:-:S04]  /*0640*/  IADD3 R4, PT, PT, R18, 0xffffffe, RZ ;  /* 0x0ffffffe12047810 */ /* 0x001fc80007ffe0ff */
[----:B------:R0:W1:Y:S07]  /*0650*/  F2I.FTZ.U32.TRUNC.NTZ R5, R4 ;  /* 0x0000000400057305 */ /* 0x00006e000021f000 */
[----:B------:R-:W-:Y:S02]  /*0660*/  @P1 IADD3 R11, PT, PT, R11, 0x1, RZ ;  /* 0x000000010b0b1810 */ /* 0x000fe40007ffe0ff */
[----:B------:R-:W-:Y:S01]  /*0670*/  @!P2 LOP3.LUT R11, RZ, R15, RZ, 0x33, !PT ;  /* 0x0000000fff0ba212 */ /* 0x000fe200078e33ff */
[----:B0-----:R-:W-:Y:S01]  /*0680*/  IMAD.MOV.U32 R4, RZ, RZ, RZ ;  /* 0x000000ffff047224 */ /* 0x001fe200078e00ff */
[----:B------:R-:W-:-:S02]  /*0690*/  ISETP.NE.U32.AND P2, PT, R2, RZ, PT ;  /* 0x000000ff0200720c */ /* 0x000fc40003f45070 */
[----:B------:R-:W-:Y:S01]  /*06a0*/  IADD3 R19, PT, PT, -R11, RZ, RZ ;  /* 0x000000ff0b137210 */ /* 0x000fe20007ffe1ff */
[----:B-1----:R-:W-:-:S04]  /*06b0*/  IMAD R21, R21, R5, RZ ;  /* 0x0000000515157224 */ /* 0x002fc800078e02ff */
[----:B------:R-:W-:Y:S01]  /*06c0*/  IMAD R15, R15, R19, R16 ;  /* 0x000000130f0f7224 */ /* 0x000fe200078e0210 */
[C---:B------:R-:W-:Y:S01]  /*06d0*/  LEA R16, R6.reuse, R1, 0x2 ;  /* 0x0000000106107211 */ /* 0x040fe200078e10ff */
[----:B------:R-:W-:Y:S01]  /*06e0*/  IMAD.HI.U32 R18, R5, R21, R4 ;  /* 0x0000001505127227 */ /* 0x000fe200078e0004 */
[----:B------:R-:W-:-:S03]  /*06f0*/  IADD3 R4, PT, PT, R6, 0x1, RZ ;  /* 0x0000000106047810 */ /* 0x000fc60007ffe0ff */
[----:B------:R-:W-:Y:S01]  /*0700*/  VIADD R6, R6, 0xfffffffc ;  /* 0xfffffffc06067836 */ /* 0x000fe20000000000 */
[----:B------:R-:W-:Y:S01]  /*0710*/  LEA R4, R4, R1, 0x2 ;  /* 0x0000000104047211 */ /* 0x000fe200078e10ff */
[----:B------:R-:W-:-:S04]  /*0720*/  IMAD.HI.U32 R18, R18, R15, RZ ;  /* 0x0000000f12127227 */ /* 0x000fc800078e00ff */
[----:B------:R0:W-:Y:S01]  /*0730*/  STL [R4], R9 ;  /* 0x0000000904007387 */ /* 0x0001e20000100800 */
[----:B------:R-:W-:-:S03]  /*0740*/  IADD3 R5, PT, PT, -R18, RZ, RZ ;  /* 0x000000ff12057210 */ /* 0x000fc60007ffe1ff */
[----:B------:R0:W-:Y:S02]  /*0750*/  STL [R16], R13 ;  /* 0x0000000d10007387 */ /* 0x0001e40000100800 */
[----:B------:R-:W-:Y:S02]  /*0760*/  IMAD R5, R2, R5, R15 ;  /* 0x0000000502057224 */ /* 0x000fe400078e020f */
[----:B------:R0:W-:Y:S03]  /*0770*/  STL [R10], R11 ;  /* 0x0000000b0a007387 */ /* 0x0001e60000100800 */
[----:B------:R-:W-:-:S13]  /*0780*/  ISETP.GE.U32.AND P0, PT, R5, R2, PT ;  /* 0x000000020500720c */ /* 0x000fda0003f06070 */
[----:B------:R-:W-:Y:S01]  /*0790*/  @P0 IADD3 R5, PT, PT, -R2, R5, RZ ;  /* 0x0000000502050210 */ /* 0x000fe20007ffe1ff */
[----:B------:R-:W-:Y:S01]  /*07a0*/  @P0 VIADD R18, R18, 0x1 ;  /* 0x0000000112120836 */ /* 0x000fe20000000000 */
[----:B------:R-:W-:Y:S02]  /*07b0*/  ISETP.NE.AND P0, PT, R8, RZ, PT ;  /* 0x000000ff0800720c */ /* 0x000fe40003f05270 */
[----:B------:R-:W-:Y:S01]  /*07c0*/  ISETP.GE.U32.AND P1, PT, R5, R2, PT ;  /* 0x000000020500720c */ /* 0x000fe20003f26070 */
[----:B------:R-:W-:-:S12]  /*07d0*/  IMAD R5, R14, 0x4, R1 ;  /* 0x000000040e057824 */ /* 0x000fd800078e0201 */
[----:B------:R-:W-:Y:S01]  /*07e0*/  @P1 VIADD R18, R18, 0x1 ;  /* 0x0000000112121836 */ /* 0x000fe20000000000 */
[----:B------:R-:W-:-:S04]  /*07f0*/  @!P2 LOP3.LUT R18, RZ, R2, RZ, 0x33, !PT ;  /* 0x00000002ff12a212 */ /* 0x000fc800078e33ff */
[----:B------:R-:W-:Y:S01]  /*0800*/  IADD3 R14, PT, PT, -R18, RZ, RZ ;  /* 0x000000ff120e7210 */ /* 0x000fe20007ffe1ff */
[----:B------:R0:W-:Y:S04]  /*0810*/  STL [R5], R18 ;  /* 0x0000001205007387 */ /* 0x0001e80000100800 */
[----:B------:R-:W-:Y:S01]  /*0820*/  IMAD R2, R2, R14, R15 ;  /* 0x0000000e02027224 */ /* 0x000fe200078e020f */
[----:B------:R-:W-:Y:S06]  /*0830*/  @P0 BRA `(.L_x_2) ;  /* 0xfffffff800600947 */ /* 0x000fec000383ffff */
[C---:B0-----:R-:W-:Y:S02]  /*0840*/  IADD3 R4, PT, PT, R6.reuse, 0x1, RZ ;  /* 0x0000000106047810 */ /* 0x041fe40007ffe0ff */
[----:B------:R-:W-:-:S07]  /*0850*/  IADD3 R6, PT, PT, R6, 0x2, RZ ;  /* 0x0000000206067810 */ /* 0x000fce0007ffe0ff */
.L_x_1:
[----:B------:R-:W-:-:S13]  /*0860*/  ISETP.NE.AND P0, PT, R17, RZ, PT ;  /* 0x000000ff1100720c */ /* 0x000fda0003f05270 */
[----:B------:R-:W-:Y:S05]  /*0870*/  @!P0 BRA `(.L_x_0) ;  /* 0x0000000400448947 */ /* 0x000fea0003800000 */
[----:B------:R-:W-:Y:S02]  /*0880*/  ISETP.NE.AND P1, PT, R17, 0x1, PT ;  /* 0x000000011100780c */ /* 0x000fe40003f25270 */
[----:B------:R-:W-:-:S04]  /*0890*/  LOP3.LUT R5, R7, 0x1, RZ, 0xc0, !PT ;  /* 0x0000000107057812 */ /* 0x000fc800078ec0ff */
[----:B------:R-:W-:-:S07]  /*08a0*/  ISETP.NE.U32.AND P0, PT, R5, 0x1, PT ;  /* 0x000000010500780c */ /* 0x000fce0003f05070 */
[----:B------:R-:W-:Y:S06]  /*08b0*/  @!P1 BRA `(.L_x_3) ;  /* 0x0000000000cc9947 */ /* 0x000fec0003800000 */
[----:B------:R-:W-:Y:S02]  /*08c0*/  VIADD R5, R6, 0xfffffffe ;  /* 0xfffffffe06057836 */ /* 0x000fe40000000000 */
[----:B------:R-:W-:-:S03]  /*08d0*/  VIADD R6, R4, 0xffffffff ;  /* 0xffffffff04067836 */ /* 0x000fc60000000000 */
[----:B------:R-:W-:Y:S02]  /*08e0*/  LEA R9, R5, R0, 0x2 ;  /* 0x0000000005097211 */ /* 0x000fe400078e10ff */
[C---:B------:R-:W-:Y:S02]  /*08f0*/  LEA R5, R4.reuse, R1, 0x2 ;  /* 0x0000000104057211 */ /* 0x040fe400078e10ff */
[----:B------:R-:W-:Y:S02]  /*0900*/  IADD3 R4, PT, PT, R4, -0x2, RZ ;  /* 0xfffffffe04047810 */ /* 0x000fe40007ffe0ff */
[----:B------:R-:W0:Y:S03]  /*0910*/  LDC R9, c[0x3][R9] ;  /* 0x00c0000009097b82 */ /* 0x000e260000000800 */
[----:B------:R-:W-:-:S06]  /*0920*/  IMAD R7, R4, 0x4, R0 ;  /* 0x0000000404077824 */ /* 0x000fcc00078e0200 */
[----:B------:R-:W1:Y:S01]  /*0930*/  LDC R7, c[0x3][R7] ;  /* 0x00c0000007077b82 */ /* 0x000e620000000800 */
[----:B0-----:R-:W0:Y:S01]  /*0940*/  I2F.U32.RP R8, R9 ;  /* 0x0000000900087306 */ /* 0x001e220000209000 */
[----:B------:R-:W-:Y:S02]  /*0950*/  IADD3 R13, PT, PT, RZ, -R9, RZ ;  /* 0x80000009ff0d7210 */ /* 0x000fe40007ffe0ff */
[----:B------:R-:W-:Y:S02]  /*0960*/  ISETP.NE.U32.AND P3, PT, R9, RZ, PT ;  /* 0x000000ff0900720c */ /* 0x000fe40003f65070 */
[----:B-1----:R-:W-:-:S03]  /*0970*/  IADD3 R15, PT, PT, RZ, -R7, RZ ;  /* 0x80000007ff0f7210 */ /* 0x002fc60007ffe0ff */
[----:B0-----:R-:W0:Y:S02]  /*0980*/  MUFU.RCP R8, R8 ;  /* 0x0000000800087308 */ /* 0x001e240000001000 */
[----:B0-----:R-:W-:-:S06]  /*0990*/  IADD3 R10, PT, PT, R8, 0xffffffe, RZ ;  /* 0x0ffffffe080a7810 */ /* 0x001fcc0007ffe0ff */
[----:B------:R0:W1:Y:S02]  /*09a0*/  F2I.FTZ.U32.TRUNC.NTZ R11, R10 ;  /* 0x0000000a000b7305 */ /* 0x000064000021f000 */
[----:B0-----:R-:W-:Y:S02]  /*09b0*/  HFMA2 R10, -RZ, RZ, 0, 0 ;  /* 0x00000000ff0a7431 */ /* 0x001fe400000001ff */
[----:B-1----:R-:W-:-:S04]  /*09c0*/  IMAD R13, R13, R11, RZ ;  /* 0x0000000b0d0d7224 */ /* 0x002fc800078e02ff */
[----:B------:R-:W-:Y:S02]  /*09d0*/  IMAD.HI.U32 R11, R11, R13, R10 ;  /* 0x0000000d0b0b7227 */ /* 0x000fe400078e000a */
[----:B------:R-:W0:Y:S04]  /*09e0*/  I2F.U32.RP R13, R7 ;  /* 0x00000007000d7306 */ /* 0x000e280000209000 */
[----:B------:R-:W-:-:S04]  /*09f0*/  IMAD.HI.U32 R8, R11, R2, RZ ;  /* 0x000000020b087227 */ /* 0x000fc800078e00ff */
[----:B------:R-:W-:-:S04]  /*0a00*/  IMAD.MOV R14, RZ, RZ, -R8 ;  /* 0x000000ffff0e7224 */ /* 0x000fc800078e0a08 */
[----:B------:R-:W-:Y:S01]  /*0a10*/  IMAD R14, R9, R14, R2 ;  /* 0x0000000e090e7224 */ /* 0x000fe200078e0202 */
[----:B0-----:R-:W0:Y:S04]  /*0a20*/  MUFU.RCP R13, R13 ;  /* 0x0000000d000d7308 */ /* 0x001e280000001000 */
[----:B------:R-:W-:-:S13]  /*0a30*/  ISETP.GE.U32.AND P1, PT, R14, R9, PT ;  /* 0x000000090e00720c */ /* 0x000fda0003f26070 */
[----:B------:R-:W-:Y:S01]  /*0a40*/  @P1 IADD3 R14, PT, PT, -R9, R14, RZ ;  /* 0x0000000e090e1210 */ /* 0x000fe20007ffe1ff */
[----:B------:R-:W-:Y:S01]  /*0a50*/  @P1 VIADD R8, R8, 0x1 ;  /* 0x0000000108081836 */ /* 0x000fe20000000000 */
[----:B0-----:R-:W-:Y:S02]  /*0a60*/  IADD3 R10, PT, PT, R13, 0xffffffe, RZ ;  /* 0x0ffffffe0d0a7810 */ /* 0x001fe40007ffe0ff */
[----:B------:R-:W-:Y:S02]  /*0a70*/  ISETP.GE.U32.AND P2, PT, R14, R9, PT ;  /* 0x000000090e00720c */ /* 0x000fe40003f46070 */
[----:B------:R0:W1:Y:S02]  /*0a80*/  F2I.FTZ.U32.TRUNC.NTZ R11, R10 ;  /* 0x0000000a000b7305 */ /* 0x000064000021f000 */
[----:B0-----:R-:W-:-:S09]  /*0a90*/  MOV R10, RZ ;  /* 0x000000ff000a7202 */ /* 0x001fd20000000f00 */
[----:B------:R-:W-:Y:S02]  /*0aa0*/  @P2 IADD3 R8, PT, PT, R8, 0x1, RZ ;  /* 0x0000000108082810 */ /* 0x000fe40007ffe0ff */
[----:B------:R-:W-:Y:S01]  /*0ab0*/  @!P3 LOP3.LUT R8, RZ, R9, RZ, 0x33, !PT ;  /* 0x00000009ff08b212 */ /* 0x000fe200078e33ff */
[----:B-1----:R-:W-:Y:S01]  /*0ac0*/  IMAD R15, R15, R11, RZ ;  /* 0x0000000b0f0f7224 */ /* 0x002fe200078e02ff */
[----:B------:R-:W-:-:S03]  /*0ad0*/  ISETP.NE.U32.AND P3, PT, R7, RZ, PT ;  /* 0x000000ff0700720c */ /* 0x000fc60003f65070 */
[----:B------:R-:W-:Y:S01]  /*0ae0*/  IMAD.MOV R13, RZ, RZ, -R8 ;  /* 0x000000ffff0d7224 */ /* 0x000fe200078e0a08 */
[----:B------:R0:W-:Y:S01]  /*0af0*/  STL [R5], R8 ;  /* 0x0000000805007387 */ /* 0x0001e20000100800 */
[----:B------:R-:W-:-:S04]  /*0b00*/  IMAD.HI.U32 R11, R11, R15, R10 ;  /* 0x0000000f0b0b7227 */ /* 0x000fc800078e000a */
[----:B------:R-:W-:-:S04]  /*0b10*/  IMAD R2, R9, R13, R2 ;  /* 0x0000000d09027224 */ /* 0x000fc800078e0202 */
[----:B------:R-:W-:-:S05]  /*0b20*/  IMAD.HI.U32 R11, R11, R2, RZ ;  /* 0x000000020b0b7227 */ /* 0x000fca00078e00ff */
[----:B------:R-:W-:-:S05]  /*0b30*/  IADD3 R10, PT, PT, -R11, RZ, RZ ;  /* 0x000000ff0b0a7210 */ /* 0x000fca0007ffe1ff */
[----:B------:R-:W-:-:S05]  /*0b40*/  IMAD R10, R7, R10, R2 ;  /* 0x0000000a070a7224 */ /* 0x000fca00078e0202 */
[----:B------:R-:W-:-:S13]  /*0b50*/  ISETP.GE.U32.AND P1, PT, R10, R7, PT ;  /* 0x000000070a00720c */ /* 0x000fda0003f26070 */
[----:B------:R-:W-:Y:S01]  /*0b60*/  @P1 IMAD.IADD R10, R10, 0x1, -R7 ;  /* 0x000000010a0a1824 */ /* 0x000fe200078e0a07 */
[----:B------:R-:W-:-:S04]  /*0b70*/  @P1 IADD3 R11, PT, PT, R11, 0x1, RZ ;  /* 0x000000010b0b1810 */ /* 0x000fc80007ffe0ff */
[----:B------:R-:W-:Y:S01]  /*0b80*/  ISETP.GE.U32.AND P2, PT, R10, R7, PT ;  /* 0x000000070a00720c */ /* 0x000fe20003f46070 */
[----:B------:R-:W-:-:S12]  /*0b90*/  IMAD R10, R6, 0x4, R1 ;  /* 0x00000004060a7824 */ /* 0x000fd800078e0201 */
[----:B------:R-:W-:Y:S02]  /*0ba0*/  @P2 IADD3 R11, PT, PT, R11, 0x1, RZ ;  /* 0x000000010b0b2810 */ /* 0x000fe40007ffe0ff */
[----:B------:R-:W-:-:S04]  /*0bb0*/  @!P3 LOP3.LUT R11, RZ, R7, RZ, 0x33, !PT ;  /* 0x00000007ff0bb212 */ /* 0x000fc800078e33ff */
[----:B------:R-:W-:Y:S01]  /*0bc0*/  IADD3 R9, PT, PT, -R11, RZ, RZ ;  /* 0x000000ff0b097210 */ /* 0x000fe20007ffe1ff */
[----:B------:R0:W-:Y:S04]  /*0bd0*/  STL [R10], R11 ;  /* 0x0000000b0a007387 */ /* 0x0001e80000100800 */
[----:B------:R-:W-:-:S07]  /*0be0*/  IMAD R2, R7, R9, R2 ;  /* 0x0000000907027224 */ /* 0x000fce00078e0202 */
.L_x_3:
[----:B------:R-:W-:Y:S05]  /*0bf0*/  @P0 BRA `(.L_x_0) ;  /* 0x0000000000640947 */ /* 0x000fea0003800000 */
[----:B0-----:R-:W-:Y:S02]  /*0c00*/  IADD3 R5, PT, PT, R6, -0x2, RZ ;  /* 0xfffffffe06057810 */ /* 0x001fe40007ffe0ff */
[----:B------:R-:W-:-:S03]  /*0c10*/  LEA R4, R4, R1, 0x2 ;  /* 0x0000000104047211 */ /* 0x000fc600078e10ff */
[----:B------:R-:W-:-:S06]  /*0c20*/  IMAD R5, R5, 0x4, R0 ;  /* 0x0000000405057824 */ /* 0x000fcc00078e0200 */
[----:B------:R-:W0:Y:S02]  /*0c30*/  LDC R5, c[0x3][R5] ;  /* 0x00c0000005057b82 */ /* 0x000e240000000800 */
[----:B0-----:R-:W0:Y:S01]  /*0c40*/  I2F.U32.RP R0, R5 ;  /* 0x0000000500007306 */ /* 0x001e220000209000 */
[----:B------:R-:W-:Y:S02]  /*0c50*/  IADD3 R9, PT, PT, RZ, -R5, RZ ;  /* 0x80000005ff097210 */ /* 0x000fe40007ffe0ff */
[----:B------:R-:W-:-:S05]  /*0c60*/  ISETP.NE.U32.AND P2, PT, R5, RZ, PT ;  /* 0x000000ff0500720c */ /* 0x000fca0003f45070 */
[----:B0-----:R-:W0:Y:S02]  /*0c70*/  MUFU.RCP R0, R0 ;  /* 0x0000000000007308 */ /* 0x001e240000001000 */
[----:B0-----:R-:W-:-:S06]  /*0c80*/  IADD3 R6, PT, PT, R0, 0xffffffe, RZ ;  /* 0x0ffffffe00067810 */ /* 0x001fcc0007ffe0ff */
[----:B------:R0:W1:Y:S02]  /*0c90*/  F2I.FTZ.U32.TRUNC.NTZ R7, R6 ;  /* 0x0000000600077305 */ /* 0x000064000021f000 */
[----:B0-----:R-:W-:Y:S02]  /*0ca0*/  IMAD.MOV.U32 R6, RZ, RZ, RZ ;  /* 0x000000ffff067224 */ /* 0x001fe400078e00ff */
[----:B-1----:R-:W-:-:S04]  /*0cb0*/  IMAD R9, R9, R7, RZ ;  /* 0x0000000709097224 */ /* 0x002fc800078e02ff */
[----:B------:R-:W-:-:S06]  /*0cc0*/  IMAD.HI.U32 R7, R7, R9, R6 ;  /* 0x0000000907077227 */ /* 0x000fcc00078e0006 */
[----:B------:R-:W-:-:S05]  /*0cd0*/  IMAD.HI.U32 R7, R7, R2, RZ ;  /* 0x0000000207077227 */ /* 0x000fca00078e00ff */
[----:B------:R-:W-:-:S05]  /*0ce0*/  IADD3 R8, PT, PT, -R7, RZ, RZ ;  /* 0x000000ff07087210 */ /* 0x000fca0007ffe1ff */
[----:B------:R-:W-:-:S05]  /*0cf0*/  IMAD R8, R5, R8, R2 ;  /* 0x0000000805087224 */ /* 0x000fca00078e0202 */
[----:B------:R-:W-:-:S13]  /*0d00*/  ISETP.GE.U32.AND P0, PT, R8, R5, PT ;  /* 0x000000050800720c */ /* 0x000fda0003f06070 */
[----:B------:R-:W-:Y:S01]  /*0d10*/  @P0 IADD3 R8, PT, PT, -R5, R8, RZ ;  /* 0x0000000805080210 */ /* 0x000fe20007ffe1ff */
[----:B------:R-:W-:-:S03]  /*0d20*/  @P0 VIADD R7, R7, 0x1 ;  /* 0x0000000107070836 */ /* 0x000fc60000000000 */
[----:B------:R-:W-:-:S13]  /*0d30*/  ISETP.GE.U32.AND P1, PT, R8, R5, PT ;  /* 0x000000050800720c */ /* 0x000fda0003f26070 */
[----:B------:R-:W-:Y:S02]  /*0d40*/  @P1 IADD3 R7, PT, PT, R7, 0x1, RZ ;  /* 0x0000000107071810 */ /* 0x000fe40007ffe0ff */
[----:B------:R-:W-:-:S05]  /*0d50*/  @!P2 LOP3.LUT R7, RZ, R5, RZ, 0x33, !PT ;  /* 0x00000005ff07a212 */ /* 0x000fca00078e33ff */
[----:B------:R1:W-:Y:S01]  /*0d60*/  STL [R4], R7 ;  /* 0x0000000704007387 */ /* 0x0003e20000100800 */
[----:B------:R-:W-:-:S04]  /*0d70*/  IMAD.MOV R0, RZ, RZ, -R7 ;  /* 0x000000ffff007224 */ /* 0x000fc800078e0a07 */
[----:B------:R-:W-:-:S07]  /*0d80*/  IMAD R2, R5, R0, R2 ;  /* 0x0000000005027224 */ /* 0x000fce00078e0202 */
.L_x_0:
[----:B------:R-:W2:Y:S01]  /*0d90*/  LDCU UR4, c[0x3][0x10f4] ;  /* 0x00c21e80ff0477ac */ /* 0x000ea20008000800 */
[----:B-1----:R-:W-:Y:S01]  /*0da0*/  IMAD.MOV.U32 R4, RZ, RZ, RZ ;  /* 0x000000ffff047224 */ /* 0x002fe200078e00ff */
[----:B--2---:R-:W1:Y:S01]  /*0db0*/  I2F.U32.RP R0, UR4 ;  /* 0x0000000400007d06 */ /* 0x004e620008209000 */
[----:B------:R-:W-:-:S07]  /*0dc0*/  ISETP.NE.U32.AND P1, PT, RZ, UR4, PT ;  /* 0x00000004ff007c0c */ /* 0x000fce000bf25070 */
[----:B-1----:R-:W0:Y:S02]  /*0dd0*/  MUFU.RCP R0, R0 ;  /* 0x0000000000007308 */ /* 0x002e240000001000 */
[----:B0-----:R-:W-:Y:S02]  /*0de0*/  IADD3 R5, PT, PT, R0, 0xffffffe, RZ ;  /* 0x0ffffffe00057810 */ /* 0x001fe40007ffe0ff */
[----:B------:R-:W-:-:S04]  /*0df0*/  MOV R0, RZ ;  /* 0x000000ff00007202 */ /* 0x000fc80000000f00 */
[----:B------:R-:W0:Y:S02]  /*0e00*/  F2I.FTZ.U32.TRUNC.NTZ R5, R5 ;  /* 0x0000000500057305 */ /* 0x000e24000021f000 */
[----:B0-----:R-:W-:-:S05]  /*0e10*/  IADD3 R7, PT, PT, RZ, -R5, RZ ;  /* 0x80000005ff077210 */ /* 0x001fca0007ffe0ff */
[----:B------:R-:W-:-:S04]  /*0e20*/  IMAD R7, R7, UR4, RZ ;  /* 0x0000000407077c24 */ /* 0x000fc8000f8e02ff */
[----:B------:R-:W-:-:S06]  /*0e30*/  IMAD.HI.U32 R7, R5, R7, R4 ;  /* 0x0000000705077227 */ /* 0x000fcc00078e0004 */
[----:B------:R-:W-:-:S05]  /*0e40*/  IMAD.HI.U32 R7, R7, R2, RZ ;  /* 0x0000000207077227 */ /* 0x000fca00078e00ff */
[----:B------:R-:W-:-:S05]  /*0e50*/  IADD3 R7, PT, PT, -R7, RZ, RZ ;  /* 0x000000ff07077210 */ /* 0x000fca0007ffe1ff */
[----:B------:R-:W-:Y:S02]  /*0e60*/  IMAD R4, R7, UR4, R2 ;  /* 0x0000000407047c24 */ /* 0x000fe4000f8e0202 */
[----:B------:R-:W-:-:S03]  /*0e70*/  HFMA2 R2, -RZ, RZ, 0, 0 ;  /* 0x00000000ff027431 */ /* 0x000fc600000001ff */
[----:B------:R-:W-:-:S13]  /*0e80*/  ISETP.GE.U32.AND P0, PT, R4, UR4, PT ;  /* 0x0000000404007c0c */ /* 0x000fda000bf06070 */
[----:B------:R-:W-:-:S04]  /*0e90*/  @P0 IADD3 R4, PT, PT, R4, -UR4, RZ ;  /* 0x8000000404040c10 */ /* 0x000fc8000fffe0ff */
[----:B------:R-:W-:-:S13]  /*0ea0*/  ISETP.GE.U32.AND P0, PT, R4, UR4, PT ;  /* 0x0000000404007c0c */ /* 0x000fda000bf06070 */
[----:B------:R-:W-:Y:S01]  /*0eb0*/  @P0 VIADD R4, R4, -UR4 ;  /* 0x8000000404040c36 */ /* 0x000fe20008000000 */
[----:B------:R-:W-:Y:S02]  /*0ec0*/  @!P1 LOP3.LUT R4, RZ, UR4, RZ, 0x33, !PT ;  /* 0x00000004ff049c12 */ /* 0x000fe4000f8e33ff */
[----:B------:R-:W-:-:S03]  /*0ed0*/  ISETP.NE.AND P0, PT, R12, RZ, PT ;  /* 0x000000ff0c00720c */ /* 0x000fc60003f05270 */
[----:B------:R0:W-:Y:S10]  /*0ee0*/  STL [R1], R4 ;  /* 0x0000000401007387 */ /* 0x0001f40000100800 */
[----:B0-----:R-:W-:Y:S05]  /*0ef0*/  @!P0 BRA `(.L_x_4) ;  /* 0x0000000400888947 */ /* 0x001fea0003800000 */
[C---:B------:R-:W-:Y:S01]  /*0f00*/  ISETP.GE.U32.AND P0, PT, R12.reuse, 0x8, PT ;  /* 0x000000080c00780c */ /* 0x040fe20003f06070 */
[----:B------:R-:W-:Y:S01]  /*0f10*/  IMAD.MOV.U32 R2, RZ, RZ, RZ ;  /* 0x000000ffff027224 */ /* 0x000fe200078e00ff */
[----:B------:R-:W-:Y:S02]  /*0f20*/  LOP3.LUT R16, R12, 0x7, RZ, 0xc0, !PT ;  /* 0x000000070c107812 */ /* 0x000fe400078ec0ff */
[----:B------:R-:W-:Y:S02]  /*0f30*/  MOV R14, RZ ;  /* 0x000000ff000e7202 */ /* 0x000fe40000000f00 */
[----:B------:R-:W-:-:S07]  /*0f40*/  ISETP.NE.AND P1, PT, R16, RZ, PT ;  /* 0x000000ff1000720c */ /* 0x000fce0003f25270 */
[----:B------:R-:W-:Y:S06]  /*0f50*/  @!P0 BRA `(.L_x_5) ;  /* 0x0000000000b48947 */ /* 0x000fec0003800000 */
[----:B------:R-:W-:Y:S01]  /*0f60*/  LOP3.LUT R14, R12, 0xfffffff8, RZ, 0xc0, !PT ;  /* 0xfffffff80c0e7812 */ /* 0x000fe200078ec0ff */
[----:B------:R-:W-:Y:S01]  /*0f70*/  HFMA2 R0, -RZ, RZ, 0, 0 ;  /* 0x00000000ff007431 */ /* 0x000fe200000001ff */
[----:B------:R-:W-:Y:S01]  /*0f80*/  IADD3 R13, PT, PT, R1, 0x10, RZ ;  /* 0x00000010010d7810 */ /* 0x000fe20007ffe0ff */
[----:B------:R-:W-:Y:S01]  /*0f90*/  IMAD.MOV.U32 R2, RZ, RZ, RZ ;  /* 0x000000ffff027224 */ /* 0x000fe200078e00ff */
[----:B------:R-:W-:Y:S01]  /*0fa0*/  IADD3 R17, PT, PT, -R14, RZ, RZ ;  /* 0x000000ff0e117210 */ /* 0x000fe20007ffe1ff */
[----:B------:R-:W-:-:S06]  /*0fb0*/  UMOV UR16, 0x11f4 ;  /* 0x000011f400107882 */ /* 0x000fcc0000000000 */
.L_x_6:
[----:B------:R-:W2:Y:S04]  /*0fc0*/  LDL.128 R4, [R13+-0x10] ;  /* 0xfffff0000d047983 */ /* 0x000ea80000100c00 */
[----:B------:R0:W3:Y:S01]  /*0fd0*/  LDL.128 R8, [R13] ;  /* 0x000000000d087983 */ /* 0x0000e20000100c00 */
[----:B------:R-:W2:Y:S01]  /*0fe0*/  LDCU UR4, c[0x3][UR16+-0x80] ;  /* 0x00fff000100477ac */ /* 0x000ea20008000800 */
[----:B------:R-:W-:Y:S01]  /*0ff0*/  VIADD R17, R17, 0x8 ;  /* 0x0000000811117836 */ /* 0x000fe20000000000 */
[----:B------:R-:W1:Y:S04]  /*1000*/  LDCU UR5, c[0x3][UR16] ;  /* 0x00c00000100577ac */ /* 0x000e680008000800 */
[----:B------:R-:W-:Y:S01]  /*1010*/  ISETP.NE.AND P0, PT, R17, RZ, PT ;  /* 0x000000ff1100720c */ /* 0x000fe20003f05270 */
[----:B------:R-:W4:Y:S01]  /*1020*/  LDCU UR6, c[0x3][UR16+-0x7c] ;  /* 0x00fff080100677ac */ /* 0x000f220008000800 */
[----:B0-----:R-:W-:Y:S01]  /*1030*/  IADD3 R13, PT, PT, R13, 0x20, RZ ;  /* 0x000000200d0d7810 */ /* 0x001fe20007ffe0ff */
[----:B------:R-:W0:Y:S01]  /*1040*/  LDCU UR7, c[0x3][UR16+0x4] ;  /* 0x00c00080100777ac */ /* 0x000e220008000800 */
[----:B------:R-:W5:Y:S01]  /*1050*/  LDCU UR8, c[0x3][UR16+-0x78] ;  /* 0x00fff100100877ac */ /* 0x000f620008000800 */
[----:B------:R-:W5:Y:S01]  /*1060*/  LDCU UR9, c[0x3][UR16+0x8] ;  /* 0x00c00100100977ac */ /* 0x000f620008000800 */
[----:B------:R-:W5:Y:S01]  /*1070*/  LDCU UR10, c[0x3][UR16+-0x74] ;  /* 0x00fff180100a77ac */ /* 0x000f620008000800 */
[----:B------:R-:W5:Y:S01]  /*1080*/  LDCU UR11, c[0x3][UR16+0xc] ;  /* 0x00c00180100b77ac */ /* 0x000f620008000800 */
[----:B------:R-:W3:Y:S01]  /*1090*/  LDCU UR12, c[0x3][UR16+-0x70] ;  /* 0x00fff200100c77ac */ /* 0x000ee20008000800 */
[----:B------:R-:W3:Y:S01]  /*10a0*/  LDCU UR13, c[0x3][UR16+0x10] ;  /* 0x00c00200100d77ac */ /* 0x000ee20008000800 */
[----:B------:R-:W3:Y:S01]  /*10b0*/  LDCU UR14, c[0x3][UR16+-0x6c] ;  /* 0x00fff280100e77ac */ /* 0x000ee20008000800 */
[----:B------:R-:W3:Y:S01]  /*10c0*/  LDCU UR15, c[0x3][UR16+0x14] ;  /* 0x00c00280100f77ac */ /* 0x000ee20008000800 */
[C---:B--2---:R-:W-:Y:S01]  /*10d0*/  IMAD R0, R4.reuse, UR4, R0 ;  /* 0x0000000404007c24 */ /* 0x044fe2000f8e0200 */
[----:B------:R-:W2:Y:S01]  /*10e0*/  LDCU UR4, c[0x3][UR16+-0x68] ;  /* 0x00fff300100477ac */ /* 0x000ea20008000800 */
[----:B-1----:R-:W-:-:S02]  /*10f0*/  IMAD R2, R4, UR5, R2 ;  /* 0x0000000504027c24 */ /* 0x002fc4000f8e0202 */
[C---:B----4-:R-:W-:Y:S01]  /*1100*/  IMAD R15, R5.reuse, UR6, R0 ;  /* 0x00000006050f7c24 */ /* 0x050fe2000f8e0200 */
[----:B------:R-:W1:Y:S01]  /*1110*/  LDCU UR5, c[0x3][UR16+0x18] ;  /* 0x00c00300100577ac */ /* 0x000e620008000800 */
[----:B0-----:R-:W-:Y:S02]  /*1120*/  IMAD R5, R5, UR7, R2 ;  /* 0x0000000705057c24 */ /* 0x001fe4000f8e0202 */
[C---:B-----5:R-:W-:Y:S01]  /*1130*/  IMAD R0, R6.reuse, UR8, R15 ;  /* 0x0000000806007c24 */ /* 0x060fe2000f8e020f */
[----:B------:R-:W0:Y:S01]  /*1140*/  LDCU UR6, c[0x3][UR16+-0x64] ;  /* 0x00fff380100677ac */ /* 0x000e220008000800 */
[----:B------:R-:W-:Y:S02]  /*1150*/  IMAD R6, R6, UR9, R5 ;  /* 0x0000000906067c24 */ /* 0x000fe4000f8e0205 */
[C---:B------:R-:W-:Y:S01]  /*1160*/  IMAD R5, R7.reuse, UR10, R0 ;  /* 0x0000000a07057c24 */ /* 0x040fe2000f8e0200 */
[----:B------:R-:W4:Y:S01]  /*1170*/  LDCU UR7, c[0x3][UR16+0x1c] ;  /* 0x00c00380100777ac */ /* 0x000f220008000800 */
[----:B------:R-:W-:-:S02]  /*1180*/  IMAD R7, R7, UR11, R6 ;  /* 0x0000000b07077c24 */ /* 0x000fc4000f8e0206 */
[C---:B---3--:R-:W-:Y:S01]  /*1190*/  IMAD R0, R8.reuse, UR12, R5 ;  /* 0x0000000c08007c24 */ /* 0x048fe2000f8e0205 */
[----:B------:R-:W-:Y:S01]  /*11a0*/  UIADD3 UR16, UPT, UPT, UR16, 0x20, URZ ;  /* 0x0000002010107890 */ /* 0x000fe2000fffe0ff */
[----:B------:R-:W-:Y:S02]  /*11b0*/  IMAD R8, R8, UR13, R7 ;  /* 0x0000000d08087c24 */ /* 0x000fe4000f8e0207 */
[C---:B------:R-:W-:Y:S02]  /*11c0*/  IMAD R5, R9.reuse, UR14, R0 ;  /* 0x0000000e09057c24 */ /* 0x040fe4000f8e0200 */
[----:B------:R-:W-:Y:S02]  /*11d0*/  IMAD R9, R9, UR15, R8 ;  /* 0x0000000f09097c24 */ /* 0x000fe4000f8e0208 */
[C---:B--2---:R-:W-:Y:S02]  /*11e0*/  IMAD R0, R10.reuse, UR4, R5 ;  /* 0x000000040a007c24 */ /* 0x044fe4000f8e0205 */
[----:B-1----:R-:W-:-:S02]  /*11f0*/  IMAD R2, R10, UR5, R9 ;  /* 0x000000050a027c24 */ /* 0x002fc4000f8e0209 */
[C---:B0-----:R-:W-:Y:S02]  /*1200*/  IMAD R0, R11.reuse, UR6, R0 ;  /* 0x000000060b007c24 */ /* 0x041fe4000f8e0200 */
[----:B----4-:R-:W-:Y:S01]  /*1210*/  IMAD R2, R11, UR7, R2 ;  /* 0x000000070b027c24 */ /* 0x010fe2000f8e0202 */
[----:B------:R-:W-:Y:S06]  /*1220*/  @P0 BRA `(.L_x_6) ;  /* 0xfffffffc00640947 */ /* 0x000fec000383ffff */
.L_x_5:
[----:B------:R-:W-:Y:S05]  /*1230*/  @!P1 BRA `(.L_x_4) ;  /* 0x0000000000b89947 */ /* 0x000fea0003800000 */
[----:B------:R-:W-:Y:S02]  /*1240*/  ISETP.GE.U32.AND P0, PT, R16, 0x4, PT ;  /* 0x000000041000780c */ /* 0x000fe40003f06070 */
[----:B------:R-:W-:-:S04]  /*1250*/  LOP3.LUT R20, R12, 0x3, RZ, 0xc0, !PT ;  /* 0x000000030c147812 */ /* 0x000fc800078ec0ff */
[----:B------:R-:W-:-:S07]  /*1260*/  ISETP.NE.AND P1, PT, R20, RZ, PT ;  /* 0x000000ff1400720c */ /* 0x000fce0003f25270 */
[----:B------:R-:W-:Y:S06]  /*1270*/  @!P0 BRA `(.L_x_7) ;  /* 0x00000000004c8947 */ /* 0x000fec0003800000 */
[----:B------:R-:W-:-:S05]  /*1280*/  LEA R15, R14, R1, 0x2 ;  /* 0x000000010e0f7211 */ /* 0x000fca00078e10ff */
[----:B------:R-:W2:Y:S04]  /*1290*/  LDL.64 R4, [R15] ;  /* 0x000000000f047983 */ /* 0x000ea80000100a00 */
[----:B------:R-:W3:Y:S01]  /*12a0*/  LDL.64 R6, [R15+0x8] ;  /* 0x000008000f067983 */ /* 0x000ee20000100a00 */
[C---:B------:R-:W-:Y:S01]  /*12b0*/  IMAD.SHL.U32 R13, R14.reuse, 0x4, RZ ;  /* 0x000000040e0d7824 */ /* 0x040fe200078e00ff */
[----:B------:R-:W-:-:S03]  /*12c0*/  IADD3 R14, PT, PT, R14, 0x4, RZ ;  /* 0x000000040e0e7810 */ /* 0x000fc60007ffe0ff */
[----:B------:R-:W2:Y:S08]  /*12d0*/  LDC R17, c[0x3][R13+0x1174] ;  /* 0x00c45d000d117b82 */ /* 0x000eb00000000800 */
[----:B------:R-:W0:Y:S08]  /*12e0*/  LDC R19, c[0x3][R13+0x11f4] ;  /* 0x00c47d000d137b82 */ /* 0x000e300000000800 */
[----:B------:R-:W1:Y:S08]  /*12f0*/  LDC.64 R10, c[0x3][R13+0x1178] ;  /* 0x00c45e000d0a7b82 */ /* 0x000e700000000a00 */
[----:B------:R-:W4:Y:S08]  /*1300*/  LDC.64 R8, c[0x3][R13+0x11f8] ;  /* 0x00c47e000d087b82 */ /* 0x000f300000000a00 */
[----:B------:R-:W5:Y:S08]  /*1310*/  LDC R16, c[0x3][R13+0x1180] ;  /* 0x00c460000d107b82 */ /* 0x000f700000000800 */
[----:B------:R-:W5:Y:S01]  /*1320*/  LDC R18, c[0x3][R13+0x1200] ;  /* 0x00c480000d127b82 */ /* 0x000f620000000800 */
[----:B--2---:R-:W-:-:S02]  /*1330*/  IMAD R17, R4, R17, R0 ;  /* 0x0000001104117224 */ /* 0x004fc400078e0200 */
[----:B0-----:R-:W-:Y:S02]  /*1340*/  IMAD R19, R4, R19, R2 ;  /* 0x0000001304137224 */ /* 0x001fe400078e0202 */
[-C--:B-1----:R-:W-:Y:S02]  /*1350*/  IMAD R10, R10, R5.reuse, R17 ;  /* 0x000000050a0a7224 */ /* 0x082fe400078e0211 */
[----:B----4-:R-:W-:Y:S02]  /*1360*/  IMAD R8, R8, R5, R19 ;  /* 0x0000000508087224 */ /* 0x010fe400078e0213 */
[C---:B---3--:R-:W-:Y:S02]  /*1370*/  IMAD R10, R6.reuse, R11, R10 ;  /* 0x0000000b060a7224 */ /* 0x048fe400078e020a */
[----:B------:R-:W-:Y:S02]  /*1380*/  IMAD R8, R6, R9, R8 ;  /* 0x0000000906087224 */ /* 0x000fe400078e0208 */
[----:B-----5:R-:W-:-:S02]  /*1390*/  IMAD R0, R16, R7, R10 ;  /* 0x0000000710007224 */ /* 0x020fc400078e020a */
[----:B------:R-:W-:-:S07]  /*13a0*/  IMAD R2, R18, R7, R8 ;  /* 0x0000000712027224 */ /* 0x000fce00078e0208 */
.L_x_7:
[----:B------:R-:W-:Y:S05]  /*13b0*/  @!P1 BRA `(.L_x_4) ;  /* 0x0000000000589947 */ /* 0x000fea0003800000 */
[----:B------:R-:W-:Y:S02]  /*13c0*/  ISETP.NE.AND P0, PT, R20, 0x1, PT ;  /* 0x000000011400780c */ /* 0x000fe40003f05270 */
[----:B------:R-:W-:-:S04]  /*13d0*/  LOP3.LUT R12, R12, 0x1, RZ, 0xc0, !PT ;  /* 0x000000010c0c7812 */ /* 0x000fc800078ec0ff */
[----:B------:R-:W-:-:S07]  /*13e0*/  ISETP.NE.U32.AND P1, PT, R12, 0x1, PT ;  /* 0x000000010c00780c */ /* 0x000fce0003f25070 */
[C---:B------:R-:W-:Y:S01]  /*13f0*/  @P0 LEA R4, R14.reuse, R1, 0x2 ;  /* 0x000000010e040211 */ /* 0x040fe200078e10ff */
[C---:B------:R-:W-:Y:S01]  /*1400*/  @P0 IMAD.SHL.U32 R10, R14.reuse, 0x4, RZ ;  /* 0x000000040e0a0824 */ /* 0x040fe200078e00ff */
[----:B------:R-:W-:-:S04]  /*1410*/  @P0 IADD3 R14, PT, PT, R14, 0x2, RZ ;  /* 0x000000020e0e0810 */ /* 0x000fc80007ffe0ff */
[----:B------:R-:W2:Y:S01]  /*1420*/  @P0 LDL.64 R4, [R4] ;  /* 0x0000000004040983 */ /* 0x000ea20000100a00 */
[----:B------:R-:W-:-:S05]  /*1430*/  @!P1 LEA R6, R14, R1, 0x2 ;  /* 0x000000010e069211 */ /* 0x000fca00078e10ff */
[----:B------:R-:W3:Y:S01]  /*1440*/  @!P1 LDL R7, [R6] ;  /* 0x0000000006079983 */ /* 0x000ee20000100800 */
[----:B------:R-:W2:Y:S01]  /*1450*/  @P0 LDC R11, c[0x3][R10+0x1174] ;  /* 0x00c45d000a0b0b82 */ /* 0x000ea20000000800 */
[----:B------:R-:W-:-:S07]  /*1460*/  @!P1 IMAD.SHL.U32 R14, R14, 0x4, RZ ;  /* 0x000000040e0e9824 */ /* 0x000fce00078e00ff */
[----:B------:R-:W0:Y:S08]  /*1470*/  @P0 LDC R13, c[0x3][R10+0x11f4] ;  /* 0x00c47d000a0d0b82 */ /* 0x000e300000000800 */
[----:B------:R-:W1:Y:S08]  /*1480*/  @P0 LDC R15, c[0x3][R10+0x1178] ;  /* 0x00c45e000a0f0b82 */ /* 0x000e700000000800 */
[----:B------:R-:W4:Y:S08]  /*1490*/  @P0 LDC R16, c[0x3][R10+0x11f8] ;  /* 0x00c47e000a100b82 */ /* 0x000f300000000800 */
[----:B------:R-:W3:Y:S08]  /*14a0*/  @!P1 LDC R8, c[0x3][R14+0x1174] ;  /* 0x00c45d000e089b82 */ /* 0x000ef00000000800 */
[----:B------:R-:W5:Y:S01]  /*14b0*/  @!P1 LDC R9, c[0x3][R14+0x11f4] ;  /* 0x00c47d000e099b82 */ /* 0x000f620000000800 */
[----:B--2---:R-:W-:-:S02]  /*14c0*/  @P0 IMAD R12, R4, R11, R0 ;  /* 0x0000000b040c0224 */ /* 0x004fc400078e0200 */
[----:B0-----:R-:W-:Y:S02]  /*14d0*/  @P0 IMAD R4, R4, R13, R2 ;  /* 0x0000000d04040224 */ /* 0x001fe400078e0202 */
[-C--:B-1----:R-:W-:Y:S02]  /*14e0*/  @P0 IMAD R0, R15, R5.reuse, R12 ;  /* 0x000000050f000224 */ /* 0x082fe400078e020c */
[----:B----4-:R-:W-:Y:S02]  /*14f0*/  @P0 IMAD R2, R16, R5, R4 ;  /* 0x0000000510020224 */ /* 0x010fe400078e0204 */
[C---:B---3--:R-:W-:Y:S02]  /*1500*/  @!P1 IMAD R0, R7.reuse, R8, R0 ;  /* 0x0000000807009224 */ /* 0x048fe400078e0200 */
[----:B-----5:R-:W-:-:S07]  /*1510*/  @!P1 IMAD R2, R7, R9, R2 ;  /* 0x0000000907029224 */ /* 0x020fce00078e0202 */
.L_x_4:
[----:B------:R-:W0:Y:S01]  /*1520*/  LDCU UR5, c[0x3][0x1674] ;  /* 0x00c2ce80ff0577ac */ /* 0x000e220008000800 */
[----:B------:R-:W-:Y:S02]  /*1530*/  CS2R R24, SRZ ;  /* 0x0000000000187805 */ /* 0x000fe4000001ff00 */
[----:B------:R-:W-:Y:S01]  /*1540*/  CS2R R26, SRZ ;  /* 0x00000000001a7805 */ /* 0x000fe2000001ff00 */
[----:B------:R-:W1:Y:S01]  /*1550*/  LDCU.64 UR8, c[0x0][0x358] ;  /* 0x00006b00ff0877ac */ /* 0x000e620008000a00 */
[----:B0-----:R-:W-:-:S09]  /*1560*/  UISETP.NE.AND UP0, UPT, UR5, URZ, UPT ;  /* 0x000000ff0500728c */ /* 0x001fd2000bf05270 */
[----:B-1----:R-:W-:Y:S05]  /*1570*/  BRA.U !UP0, `(.L_x_8) ;  /* 0x0000000d08547547 */ /* 0x002fea000b800000 */
[----:B------:R-:W-:Y:S01]  /*1580*/  UISETP.GE.U32.AND UP0, UPT, UR5, 0x8, UPT ;  /* 0x000000080500788c */ /* 0x000fe2000bf06070 */
[----:B------:R-:W-:Y:S02]  /*1590*/  CS2R R26, SRZ ;  /* 0x00000000001a7805 */ /* 0x000fe4000001ff00 */
[----:B------:R-:W-:Y:S01]  /*15a0*/  CS2R R24, SRZ ;  /* 0x0000000000187805 */ /* 0x000fe2000001ff00 */
[----:B------:R-:W-:-:S05]  /*15b0*/  ULOP3.LUT UR6, UR5, 0x7, URZ, 0xc0, !UPT ;  /* 0x0000000705067892 */ /* 0x000fca000f8ec0ff */
[----:B------:R-:W-:Y:S07]  /*15c0*/  BRA.U !UP0, `(.L_x_9) ;  /* 0x0000000508b07547 */ /* 0x000fee000b800000 */
[----:B------:R-:W0:Y:S01]  /*15d0*/  LDC.64 R22, c[0x0][0x390] ;  /* 0x0000e400ff167b82 */ /* 0x000e220000000a00 */
[----:B------:R-:W-:Y:S01]  /*15e0*/  ULOP3.LUT UR4, UR5, 0xfffffff8, URZ, 0xc0, !UPT ;  /* 0xfffffff805047892 */ /* 0x000fe2000f8ec0ff */
[----:B------:R-:W-:Y:S02]  /*15f0*/  IADD3 R2, PT, PT, R2, 0x3, RZ ;  /* 0x0000000302027810 */ /* 0x000fe40007ffe0ff */
[----:B------:R-:W-:Y:S02]  /*1600*/  CS2R R26, SRZ ;  /* 0x00000000001a7805 */ /* 0x000fe4000001ff00 */
[----:B------:R-:W-:Y:S01]  /*1610*/  IADD3 R0, PT, PT, R0, 0x3, RZ ;  /* 0x0000000300007810 */ /* 0x000fe20007ffe0ff */
[----:B------:R-:W-:Y:S01]  /*1620*/  UIADD3 UR4, UPT, UPT, -UR4, URZ, URZ ;  /* 0x000000ff04047290 */ /* 0x000fe2000fffe1ff */
[----:B------:R-:W1:Y:S11]  /*1630*/  LDC.64 R20, c[0x0][0x388] ;  /* 0x0000e200ff147b82 */ /* 0x000e760000000a00 */
.L_x_10:
[----:B------:R-:W-:Y:S01]  /*1640*/  IADD3 R17, PT, PT, R2, -0x3, RZ ;  /* 0xfffffffd02117810 */ /* 0x000fe20007ffe0ff */
[----:B------:R-:W-:-:S04]  /*1650*/  VIADD R13, R0, 0xfffffffd ;  /* 0xfffffffd000d7836 */ /* 0x000fc80000000000 */
[----:B0-----:R-:W-:-:S04]  /*1660*/  IMAD.WIDE.U32 R12, R13, 0x10, R22 ;  /* 0x000000100d0c7825 */ /* 0x001fc800078e0016 */
[----:B-1----:R-:W-:Y:S01]  /*1670*/  IMAD.WIDE.U32 R16, R17, 0x10, R20 ;  /* 0x0000001011107825 */ /* 0x002fe200078e0014 */
[----:B------:R-:W-:Y:S01]  /*1680*/  IADD3 R5, PT, PT, R0, -0x2, RZ ;  /* 0xfffffffe00057810 */ /* 0x000fe20007ffe0ff */
[----:B------:R-:W2:Y:S02]  /*1690*/  LDG.E.128 R12, desc[UR8][R12.64] ;  /* 0x000000080c0c7981 */ /* 0x000ea4000c1e1d00 */
[----:B------:R-:W-:Y:S02]  /*16a0*/  VIADD R11, R2, 0xfffffffe ;  /* 0xfffffffe020b7836 */ /* 0x000fe40000000000 */
[----:B------:R-:W2:Y:S01]  /*16b0*/  LDG.E.128 R16, desc[UR8][R16.64] ;  /* 0x0000000810107981 */ /* 0x000ea2000c1e1d00 */
[----:B------:R-:W-:-:S04]  /*16c0*/  IMAD.WIDE.U32 R4, R5, 0x10, R22 ;  /* 0x0000001005047825 */ /* 0x000fc800078e0016 */
[----:B------:R-:W-:Y:S02]  /*16d0*/  IMAD.WIDE.U32 R10, R11, 0x10, R20 ;  /* 0x000000100b0a7825 */ /* 0x000fe400078e0014 */
[----:B------:R-:W3:Y:S04]  /*16e0*/  LDG.E.128 R4, desc[UR8][R4.64] ;  /* 0x0000000804047981 */ /* 0x000ee8000c1e1d00 */
[----:B------:R-:W3:Y:S01]  /*16f0*/  LDG.E.128 R8, desc[UR8][R10.64] ;  /* 0x000000080a087981 */ /* 0x000ee2000c1e1d00 */
[C---:B--2---:R-:W-:Y:S02]  /*1700*/  DMUL R28, R14.reuse, -R18 ;  /* 0x800000120e1c7228 */ /* 0x044fe40000000000 */
[----:B------:R-:W-:-:S06]  /*1710*/  DMUL R14, R14, R16 ;  /* 0x000000100e0e7228 */ /* 0x000fcc0000000000 */
[C---:B------:R-:W-:Y:S02]  /*1720*/  DFMA R30, R12.reuse, R16, R28 ;  /* 0x000000100c1e722b */ /* 0x040fe4000000001c */
[----:B------:R-:W-:Y:S01]  /*1730*/  DFMA R28, R12, R18, R14 ;  /* 0x000000120c1c722b */ /* 0x000fe2000000000e */
[----:B------:R-:W-:Y:S01]  /*1740*/  IADD3 R16, PT, PT, R2, -0x1, RZ ;  /* 0xffffffff02107810 */ /* 0x000fe20007ffe0ff */
[----:B---3--:R-:W-:Y:S01]  /*1750*/  DMUL R12, R6, -R10 ;  /* 0x8000000a060c7228 */ /* 0x008fe20000000000 */
[----:B------:R-:W-:-:S03]  /*1760*/  IADD3 R15, PT, PT, R0, -0x1, RZ ;  /* 0xffffffff000f7810 */ /* 0x000fc60007ffe0ff */
[----:B------:R-:W-:Y:S01]  /*1770*/  DADD R30, R30, R26 ;  /* 0x000000001e1e7229 */ /* 0x000fe2000000001a */
[----:B------:R-:W-:Y:S01]  /*1780*/  IMAD.WIDE.U32 R16, R16, 0x10, R20 ;  /* 0x0000001010107825 */ /* 0x000fe200078e0014 */
[-C--:B------:R-:W-:Y:S02]  /*1790*/  DMUL R26, R6, R8.reuse ;  /* 0x00000008061a7228 */ /* 0x080fe40000000000 */
[C---:B------:R-:W-:Y:S01]  /*17a0*/  DFMA R8, R4.reuse, R8, R12 ;  /* 0x000000080408722b */ /* 0x040fe2000000000c */
[----:B------:R-:W-:Y:S02]  /*17b0*/  IMAD.WIDE.U32 R12, R15, 0x10, R22 ;  /* 0x000000100f0c7825 */ /* 0x000fe400078e0016 */
[----:B------:R-:W2:Y:S04]  /*17c0*/  LDG.E.128 R16, desc[UR8][R16.64] ;  /* 0x0000000810107981 */ /* 0x000ea8000c1e1d00 */
[----:B------:R-:W2:Y:S01]  /*17d0*/  LDG.E.128 R12, desc[UR8][R12.64] ;  /* 0x000000080c0c7981 */ /* 0x000ea2000c1e1d00 */
[----:B------:R-:W-:-:S02]  /*17e0*/  DFMA R26, R4, R10, R26 ;  /* 0x0000000a041a722b */ /* 0x000fc4000000001a */
[----:B------:R-:W-:Y:S02]  /*17f0*/  DADD R28, R28, R24 ;  /* 0x000000001c1c7229 */ /* 0x000fe40000000018 */
[----:B------:R-:W-:Y:S01]  /*1800*/  DADD R30, R30, R8 ;  /* 0x000000001e1e7229 */ /* 0x000fe20000000008 */
[----:B------:R-:W-:-:S06]  /*1810*/  IMAD.WIDE.U32 R8, R2, 0x10, R20 ;  /* 0x0000001002087825 */ /* 0x000fcc00078e0014 */
[----:B------:R-:W3:Y:S01]  /*1820*/  LDG.E.128 R8, desc[UR8][R8.64] ;  /* 0x0000000808087981 */ /* 0x000ee2000c1e1d00 */
[C---:B--2---:R-:W-:Y:S02]  /*1830*/  DMUL R4, R14.reuse, -R18 ;  /* 0x800000120e047228 */ /* 0x044fe40000000000 */
[----:B------:R-:W-:-:S06]  /*1840*/  DMUL R24, R14, R16 ;  /* 0x000000100e187228 */ /* 0x000fcc0000000000 */
[----:B------:R-:W-:Y:S01]  /*1850*/  DFMA R16, R12, R16, R4 ;  /* 0x000000100c10722b */ /* 0x000fe20000000004 */
[----:B------:R-:W-:-:S06]  /*1860*/  IMAD.WIDE.U32 R4, R0, 0x10, R22 ;  /* 0x0000001000047825 */ /* 0x000fcc00078e0016 */
[----:B------:R-:W3:Y:S01]  /*1870*/  LDG.E.128 R4, desc[UR8][R4.64] ;  /* 0x0000000804047981 */ /* 0x000ee2000c1e1d00 */
[----:B------:R-:W-:Y:S01]  /*1880*/  DFMA R24, R12, R18, R24 ;  /* 0x000000120c18722b */ /* 0x000fe20000000018 */
[----:B------:R-:W-:Y:S01]  /*1890*/  IADD3 R14, PT, PT, R2, 0x1, RZ ;  /* 0x00000001020e7810 */ /* 0x000fe20007ffe0ff */
[----:B------:R-:W-:Y:S01]  /*18a0*/  DADD R30, R30, R16 ;  /* 0x000000001e1e7229 */ /* 0x000fe20000000010 */
[----:B------:R-:W-:Y:S01]  /*18b0*/  VIADD R17, R0, 0x1 ;  /* 0x0000000100117836 */ /* 0x000fe20000000000 */
[----:B------:R-:W-:-:S03]  /*18c0*/  DADD R26, R28, R26 ;  /* 0x000000001c1a7229 */ /* 0x000fc6000000001a */
[----:B------:R-:W-:-:S06]  /*18d0*/  IMAD.WIDE.U32 R16, R17, 0x10, R22 ;  /* 0x0000001011107825 */ /* 0x000fcc00078e0016 */
[----:B------:R-:W2:Y:S01]  /*18e0*/  LDG.E.128 R16, desc[UR8][R16.64] ;  /* 0x0000000810107981 */ /* 0x000ea2000c1e1d00 */
[C---:B---3--:R-:W-:Y:S02]  /*18f0*/  DMUL R12, R6.reuse, -R10 ;  /* 0x8000000a060c7228 */ /* 0x048fe40000000000 */
[----:B------:R-:W-:-:S06]  /*1900*/  DMUL R28, R6, R8 ;  /* 0x00000008061c7228 */ /* 0x000fcc0000000000 */
[----:B------:R-:W-:Y:S01]  /*1910*/  DFMA R8, R4, R8, R12 ;  /* 0x000000080408722b */ /* 0x000fe2000000000c */
[----:B------:R-:W-:-:S06]  /*1920*/  IMAD.WIDE.U32 R12, R14, 0x10, R20 ;  /* 0x000000100e0c7825 */ /* 0x000fcc00078e0014 */
[----:B------:R-:W2:Y:S01]  /*1930*/  LDG.E.128 R12, desc[UR8][R12.64] ;  /* 0x000000080c0c7981 */ /* 0x000ea2000c1e1d00 */
[----:B------:R-:W-:Y:S02]  /*1940*/  DFMA R28, R4, R10, R28 ;  /* 0x0000000a041c722b */ /* 0x000fe4000000001c */
[----:B------:R-:W-:Y:S01]  /*1950*/  DADD R30, R30, R8 ;  /* 0x000000001e1e7229 */ /* 0x000fe20000000008 */
[----:B------:R-:W-:Y:S01]  /*1960*/  VIADD R6, R2, 0x2 ;  /* 0x0000000202067836 */ /* 0x000fe20000000000 */
[----:B------:R-:W-:Y:S01]  /*1970*/  IADD3 R9, PT, PT, R0, 0x2, RZ ;  /* 0x0000000200097810 */ /* 0x000fe20007ffe0ff */
[----:B------:R-:W-:-:S04]  /*1980*/  DADD R24, R26, R24 ;  /* 0x000000001a187229 */ /* 0x000fc80000000018 */
[----:B------:R-:W-:-:S06]  /*1990*/  IMAD.WIDE.U32 R8, R9, 0x10, R22 ;  /* 0x0000001009087825 */ /* 0x000fcc00078e0016 */
[----:B------:R-:W3:Y:S01]  /*19a0*/  LDG.E.128 R8, desc[UR8][R8.64] ;  /* 0x0000000808087981 */ /* 0x000ee2000c1e1d00 */
[C---:B--2---:R-:W-:Y:S02]  /*19b0*/  DMUL R4, R18.reuse, -R14 ;  /* 0x8000000e12047228 */ /* 0x044fe40000000000 */
[----:B------:R-:W-:-:S06]  /*19c0*/  DMUL R26, R18, R12 ;  /* 0x0000000c121a7228 */ /* 0x000fcc0000000000 */
[----:B------:R-:W-:Y:S01]  /*19d0*/  DFMA R12, R16, R12, R4 ;  /* 0x0000000c100c722b */ /* 0x000fe20000000004 */
[----:B------:R-:W-:-:S06]  /*19e0*/  IMAD.WIDE.U32 R4, R6, 0x10, R20 ;  /* 0x0000001006047825 */ /* 0x000fcc00078e0014 */
[----:B------:R-:W3:Y:S01]  /*19f0*/  LDG.E.128 R4, desc[UR8][R4.64] ;  /* 0x0000000804047981 */ /* 0x000ee2000c1e1d00 */
[----:B------:R-:W-:Y:S02]  /*1a00*/  DFMA R26, R16, R14, R26 ;  /* 0x0000000e101a722b */ /* 0x000fe4000000001a */
[----:B------:R-:W-:Y:S01]  /*1a10*/  DADD R30, R30, R12 ;  /* 0x000000001e1e7229 */ /* 0x000fe2000000000c */
[----:B------:R-:W-:Y:S02]  /*1a20*/  IADD3 R17, PT, PT, R0, 0x3, RZ ;  /* 0x0000000300117810 */ /* 0x000fe40007ffe0ff */
[----:B------:R-:W-:-:S03]  /*1a30*/  IADD3 R12, PT, PT, R2, 0x3, RZ ;  /* 0x00000003020c7810 */ /* 0x000fc60007ffe0ff */
[----:B------:R-:W-:Y:S01]  /*1a40*/  IMAD.WIDE.U32 R16, R17, 0x10, R22 ;  /* 0x0000001011107825 */ /* 0x000fe200078e0016 */
[----:B------:R-:W-:-:S03]  /*1a50*/  DADD R24, R24, R28 ;  /* 0x0000000018187229 */ /* 0x000fc6000000001c */
[----:B------:R-:W-:Y:S02]  /*1a60*/  IMAD.WIDE.U32 R12, R12, 0x10, R20 ;  /* 0x000000100c0c7825 */ /* 0x000fe400078e0014 */
[----:B------:R-:W2:Y:S01]  /*1a70*/  LDG.E.128 R16, desc[UR8][R16.64] ;  /* 0x0000000810107981 */ /* 0x000ea2000c1e1d00 */
[C---:B---3--:R-:W-:Y:S02]  /*1a80*/  DMUL R14, R10.reuse, -R6 ;  /* 0x800000060a0e7228 */ /* 0x048fe40000000000 */
[----:B------:R-:W-:-:S06]  /*1a90*/  DMUL R28, R10, R4 ;  /* 0x000000040a1c7228 */ /* 0x000fcc0000000000 */
[C---:B------:R-:W-:Y:S02]  /*1aa0*/  DFMA R4, R8.reuse, R4, R14 ;  /* 0x000000040804722b */ /* 0x040fe4000000000e */
[----:B------:R-:W2:Y:S01]  /*1ab0*/  LDG.E.128 R12, desc[UR8][R12.64] ;  /* 0x000000080c0c7981 */ /* 0x000ea2000c1e1d00 */
[----:B------:R-:W-:Y:S01]  /*1ac0*/  DFMA R28, R8, R6, R28 ;  /* 0x00000006081c722b */ /* 0x000fe2000000001c */
[----:B------:R-:W-:-:S04]  /*1ad0*/  IADD3 R8, PT, PT, R2, 0x4, RZ ;  /* 0x0000000402087810 */ /* 0x000fc80007ffe0ff */
[----:B------:R-:W-:Y:S01]  /*1ae0*/  DADD R30, R30, R4 ;  /* 0x000000001e1e7229 */ /* 0x000fe20000000004 */
[----:B------:R-:W-:Y:S02]  /*1af0*/  VIADD R5, R0, 0x4 ;  /* 0x0000000400057836 */ /* 0x000fe40000000000 */
[----:B------:R-:W-:-:S04]  /*1b00*/  IMAD.WIDE.U32 R8, R8, 0x10, R20 ;  /* 0x0000001008087825 */ /* 0x000fc800078e0014 */
[----:B------:R-:W-:Y:S02]  /*1b10*/  IMAD.WIDE.U32 R4, R5, 0x10, R22 ;  /* 0x0000001005047825 */ /* 0x000fe400078e0016 */
[----:B------:R-:W3:Y:S01]  /*1b20*/  LDG.E.128 R8, desc[UR8][R8.64] ;  /* 0x0000000808087981 */ /* 0x000ee2000c1e1d00 */
[C---:B--2---:R-:W-:Y:S02]  /*1b30*/  DMUL R6, R18.reuse, -R14 ;  /* 0x8000000e12067228 */ /* 0x044fe40000000000 */
[----:B------:R-:W-:-:S06]  /*1b40*/  DMUL R18, R18, R12 ;  /* 0x0000000c12127228 */ /* 0x000fcc0000000000 */
[----:B------:R-:W-:Y:S02]  /*1b50*/  DFMA R12, R16, R12, R6 ;  /* 0x0000000c100c722b */ /* 0x000fe40000000006 */
[----:B------:R-:W3:Y:S01]  /*1b60*/  LDG.E.128 R4, desc[UR8][R4.64] ;  /* 0x0000000804047981 */ /* 0x000ee2000c1e1d00 */
[----:B------:R-:W-:Y:S02]  /*1b70*/  DADD R24, R24, R26 ;  /* 0x0000000018187229 */ /* 0x000fe4000000001a */
[----:B------:R-:W-:Y:S01]  /*1b80*/  DFMA R18, R16, R14, R18 ;  /* 0x0000000e1012722b */ /* 0x000fe20000000012 */
[----:B------:R-:W-:-:S05]  /*1b90*/  UIADD3 UR4, UPT, UPT, UR4, 0x8, URZ ;  /* 0x0000000804047890 */ /* 0x000fca000fffe0ff */
[----:B------:R-:W-:Y:S01]  /*1ba0*/  DADD R24, R24, R28 ;  /* 0x0000000018187229 */ /* 0x000fe2000000001c */
[----:B------:R-:W-:Y:S01]  /*1bb0*/  UISETP.NE.AND UP0, UPT, UR4, URZ, UPT ;  /* 0x000000ff0400728c */ /* 0x000fe2000bf05270 */
[----:B------:R-:W-:-:S06]  /*1bc0*/  DADD R12, R30, R12 ;  /* 0x000000001e0c7229 */ /* 0x000fcc000000000c */
[----:B------:R-:W-:Y:S01]  /*1bd0*/  DADD R24, R24, R18 ;  /* 0x0000000018187229 */ /* 0x000fe20000000012 */
[----:B------:R-:W-:Y:S01]  /*1be0*/  IADD3 R0, PT, PT, R0, 0x8, RZ ;  /* 0x0000000800007810 */ /* 0x000fe20007ffe0ff */
[----:B------:R-:W-:Y:S01]  /*1bf0*/  VIADD R2, R2, 0x8 ;  /* 0x0000000802027836 */ /* 0x000fe20000000000 */
[C---:B---3--:R-:W-:Y:S02]  /*1c00*/  DMUL R14, R6.reuse, -R10 ;  /* 0x8000000a060e7228 */ /* 0x048fe40000000000 */
[----:B------:R-:W-:-:S06]  /*1c10*/  DMUL R6, R6, R8 ;  /* 0x0000000806067228 */ /* 0x000fcc0000000000 */
[C---:B------:R-:W-:Y:S02]  /*1c20*/  DFMA R14, R4.reuse, R8, R14 ;  /* 0x00000008040e722b */ /* 0x040fe4000000000e */
[----:B------:R-:W-:-:S06]  /*1c30*/  DFMA R6, R4, R10, R6 ;  /* 0x0000000a0406722b */ /* 0x000fcc0000000006 */
[----:B------:R-:W-:Y:S02]  /*1c40*/  DADD R26, R12, R14 ;  /* 0x000000000c1a7229 */ /* 0x000fe4000000000e */
[----:B------:R-:W-:Y:S01]  /*1c50*/  DADD R24, R24, R6 ;  /* 0x0000000018187229 */ /* 0x000fe20000000006 */
[----:B------:R-:W-:Y:S10]  /*1c60*/  BRA.U UP0, `(.L_x_10) ;  /* 0xfffffff900747547 */ /* 0x000ff4000b83ffff */
[----:B------:R-:W-:Y:S02]  /*1c70*/  IADD3 R2, PT, PT, R2, -0x3, RZ ;  /* 0xfffffffd02027810 */ /* 0x000fe40007ffe0ff */
[----:B------:R-:W-:-:S07]  /*1c80*/  IADD3 R0, PT, PT, R0, -0x3, RZ ;  /* 0xfffffffd00007810 */ /* 0x000fce0007ffe0ff */
.L_x_9:
[----:B------:R-:W-:-:S09]  /*1c90*/  UISETP.NE.AND UP0, UPT, UR6, URZ, UPT ;  /* 0x000000ff0600728c */ /* 0x000fd2000bf05270 */
[----:B------:R-:W-:Y:S05]  /*1ca0*/  BRA.U !UP0, `(.L_x_8) ;  /* 0x0000000508887547 */ /* 0x000fea000b800000 */
[----:B------:R-:W-:Y:S02]  /*1cb0*/  UISETP.GE.U32.AND UP0, UPT, UR6, 0x4, UPT ;  /* 0x000000040600788c */ /* 0x000fe4000bf06070 */
[----:B------:R-:W-:-:S04]  /*1cc0*/  ULOP3.LUT UR7, UR5, 0x3, URZ, 0xc0, !UPT ;  /* 0x0000000305077892 */ /* 0x000fc8000f8ec0ff */
[----:B------:R-:W-:-:S03]  /*1cd0*/  UISETP.NE.AND UP1, UPT, UR7, URZ, UPT ;  /* 0x000000ff0700728c */ /* 0x000fc6000bf25270 */
[----:B------:R-:W-:Y:S08]  /*1ce0*/  BRA.U !UP0, `(.L_x_11) ;  /* 0x0000000108c87547 */ /* 0x000ff0000b800000 */
[----:B------:R-:W0:Y:S08]  /*1cf0*/  LDC.64 R22, c[0x0][0x390] ;  /* 0x0000e400ff167b82 */ /* 0x000e300000000a00 */
[----:B------:R-:W1:Y:S01]  /*1d00*/  LDC.64 R20, c[0x0][0x388] ;  /* 0x0000e200ff147b82 */ /* 0x000e620000000a00 */
[----:B------:R-:W-:Y:S01]  /*1d10*/  IADD3 R17, PT, PT, R2, 0x1, RZ ;  /* 0x0000000102117810 */ /* 0x000fe20007ffe0ff */
[----:B------:R-:W-:-:S02]  /*1d20*/  VIADD R13, R0, 0x1 ;  /* 0x00000001000d7836 */ /* 0x000fc40000000000 */
[----:B0-----:R-:W-:-:S06]  /*1d30*/  IMAD.WIDE.U32 R4, R0, 0x10, R22 ;  /* 0x0000001000047825 */ /* 0x001fcc00078e0016 */
[----:B------:R-:W2:Y:S01]  /*1d40*/  LDG.E.128 R4, desc[UR8][R4.64] ;  /* 0x0000000804047981 */ /* 0x000ea2000c1e1d00 */
[----:B-1----:R-:W-:-:S06]  /*1d50*/  IMAD.WIDE.U32 R8, R2, 0x10, R20 ;  /* 0x0000001002087825 */ /* 0x002fcc00078e0014 */
        /* <DEDUP_REMOVED lines=8> */
[----:B------:R-:W-:Y:S02]  /*1de0*/  DFMA R6, R4, R10, R6 ;  /* 0x0000000a0406722b */ /* 0x000fe40000000006 */
[----:B---3--:R-:W-:Y:S01]  /*1df0*/  DMUL R4, R14, -R18 ;  /* 0x800000120e047228 */ /* 0x008fe20000000000 */
[----:B------:R-:W-:-:S03]  /*1e00*/  VIADD R9, R2, 0x2 ;  /* 0x0000000202097836 */ /* 0x000fc60000000000 */
[----:B------:R-:W-:Y:S02]  /*1e10*/  DADD R26, R26, R28 ;  /* 0x000000001a1a7229 */ /* 0x000fe4000000001c */
[----:B------:R-:W-:Y:S01]  /*1e20*/  DADD R24, R24, R6 ;  /* 0x0000000018187229 */ /* 0x000fe20000000006 */
[----:B------:R-:W-:Y:S01]  /*1e30*/  IADD3 R7, PT, PT, R0, 0x2, RZ ;  /* 0x0000000200077810 */ /* 0x000fe20007ffe0ff */
[-C--:B------:R-:W-:Y:S01]  /*1e40*/  DMUL R28, R14, R16.reuse ;  /* 0x000000100e1c7228 */ /* 0x080fe20000000000 */
[----:B------:R-:W-:Y:S01]  /*1e50*/  IMAD.WIDE.U32 R8, R9, 0x10, R20 ;  /* 0x0000001009087825 */ /* 0x000fe200078e0014 */
[----:B------:R-:W-:-:S03]  /*1e60*/  DFMA R16, R12, R16, R4 ;  /* 0x000000100c10722b */ /* 0x000fc60000000004 */
[--C-:B------:R-:W-:Y:S02]  /*1e70*/  IMAD.WIDE.U32 R4, R7, 0x10, R22.reuse ;  /* 0x0000001007047825 */ /* 0x100fe400078e0016 */
[----:B------:R-:W2:Y:S01]  /*1e80*/  LDG.E.128 R8, desc[UR8][R8.64] ;  /* 0x0000000808087981 */ /* 0x000ea2000c1e1d00 */
[----:B------:R-:W-:Y:S01]  /*1e90*/  DFMA R28, R12, R18, R28 ;  /* 0x000000120c1c722b */ /* 0x000fe2000000001c */
[----:B------:R-:W-:Y:S02]  /*1ea0*/  IADD3 R13, PT, PT, R0, 0x3, RZ ;  /* 0x00000003000d7810 */ /* 0x000fe40007ffe0ff */
[----:B------:R-:W2:Y:S01]  /*1eb0*/  LDG.E.128 R4, desc[UR8][R4.64] ;  /* 0x0000000804047981 */ /* 0x000ea2000c1e1d00 */
[----:B------:R-:W-:Y:S02]  /*1ec0*/  IADD3 R18, PT, PT, R2, 0x3, RZ ;  /* 0x0000000302127810 */ /* 0x000fe40007ffe0ff */
[----:B------:R-:W-:-:S04]  /*1ed0*/  IMAD.WIDE.U32 R12, R13, 0x10, R22 ;  /* 0x000000100d0c7825 */ /* 0x000fc800078e0016 */
[----:B------:R-:W-:Y:S01]  /*1ee0*/  IMAD.WIDE.U32 R18, R18, 0x10, R20 ;  /* 0x0000001012127825 */ /* 0x000fe200078e0014 */
[----:B------:R-:W-:Y:S01]  /*1ef0*/  DADD R26, R26, R16 ;  /* 0x000000001a1a7229 */ /* 0x000fe20000000010 */
[----:B------:R-:W3:Y:S04]  /*1f00*/  LDG.E.128 R12, desc[UR8][R12.64] ;  /* 0x000000080c0c7981 */ /* 0x000ee8000c1e1d00 */
[----:B------:R-:W3:Y:S01]  /*1f10*/  LDG.E.128 R16, desc[UR8][R18.64] ;  /* 0x0000000812107981 */ /* 0x000ee2000c1e1d00 */
[----:B------:R-:W-:Y:S01]  /*1f20*/  DADD R24, R24, R28 ;  /* 0x0000000018187229 */ /* 0x000fe2000000001c */
[----:B------:R-:W-:Y:S01]  /*1f30*/  VIADD R0, R0, 0x4 ;  /* 0x0000000400007836 */ /* 0x000fe20000000000 */
[----:B------:R-:W-:Y:S01]  /*1f40*/  IADD3 R2, PT, PT, R2, 0x4, RZ ;  /* 0x0000000402027810 */ /* 0x000fe20007ffe0ff */
[----:B--2---:R-:W-:-:S02]  /*1f50*/  DMUL R20, R6, -R10 ;  /* 0x8000000a06147228 */ /* 0x004fc40000000000 */
[----:B------:R-:W-:-:S06]  /*1f60*/  DMUL R6, R6, R8 ;  /* 0x0000000806067228 */ /* 0x000fcc0000000000 */
[C---:B------:R-:W-:Y:S02]  /*1f70*/  DFMA R20, R4.reuse, R8, R20 ;  /* 0x000000080414722b */ /* 0x040fe40000000014 */
[----:B------:R-:W-:Y:S02]  /*1f80*/  DFMA R6, R4, R10, R6 ;  /* 0x0000000a0406722b */ /* 0x000fe40000000006 */
[C---:B---3--:R-:W-:Y:S02]  /*1f90*/  DMUL R4, R14.reuse, -R18 ;  /* 0x800000120e047228 */ /* 0x048fe40000000000 */
[----:B------:R-:W-:Y:S02]  /*1fa0*/  DMUL R14, R14, R16 ;  /* 0x000000100e0e7228 */ /* 0x000fe40000000000 */
[----:B------:R-:W-:Y:S02]  /*1fb0*/  DADD R26, R26, R20 ;  /* 0x000000001a1a7229 */ /* 0x000fe40000000014 */
[----:B------:R-:W-:-:S02]  /*1fc0*/  DADD R24, R24, R6 ;  /* 0x0000000018187229 */ /* 0x000fc40000000006 */
[C---:B------:R-:W-:Y:S02]  /*1fd0*/  DFMA R4, R12.reuse, R16, R4 ;  /* 0x000000100c04722b */ /* 0x040fe40000000004 */
[----:B------:R-:W-:-:S06]  /*1fe0*/  DFMA R14, R12, R18, R14 ;  /* 0x000000120c0e722b */ /* 0x000fcc000000000e */
[----:B------:R-:W-:Y:S02]  /*1ff0*/  DADD R26, R26, R4 ;  /* 0x000000001a1a7229 */ /* 0x000fe40000000004 */
[----:B------:R-:W-:-:S11]  /*2000*/  DADD R24, R24, R14 ;  /* 0x0000000018187229 */ /* 0x000fd6000000000e */
.L_x_11:
[----:B------:R-:W-:Y:S05]  /*2010*/  BRA.U !UP1, `(.L_x_8) ;  /* 0x0000000109ac7547 */ /* 0x000fea000b800000 */
[----:B------:R-:W-:Y:S02]  /*2020*/  UISETP.NE.AND UP0, UPT, UR7, 0x1, UPT ;  /* 0x000000010700788c */ /* 0x000fe4000bf05270 */
[----:B------:R-:W-:-:S04]  /*2030*/  ULOP3.LUT UR4, UR5, 0x1, URZ, 0xc0, !UPT ;  /* 0x0000000105047892 */ /* 0x000fc8000f8ec0ff */
[----:B------:R-:W-:-:S03]  /*2040*/  UISETP.NE.U32.AND UP1, UPT, UR4, 0x1, UPT ;  /* 0x000000010400788c */ /* 0x000fc6000bf25070 */
[----:B------:R-:W-:Y:S08]  /*2050*/  BRA.U !UP0, `(.L_x_12) ;  /* 0x0000000108687547 */ /* 0x000ff0000b800000 */
[----:B------:R-:W0:Y:S01]  /*2060*/  LDC.64 R12, c[0x0][0x388] ;  /* 0x0000e200ff0c7b82 */ /* 0x000e220000000a00 */
[----:B------:R-:W-:Y:S01]  /*2070*/  IADD3 R29, PT, PT, R0, 0x1, RZ ;  /* 0x00000001001d7810 */ /* 0x000fe20007ffe0ff */
[----:B------:R-:W-:-:S06]  /*2080*/  VIADD R17, R2, 0x1 ;  /* 0x0000000102117836 */ /* 0x000fcc0000000000 */
[----:B------:R-:W1:Y:S01]  /*2090*/  LDC.64 R14, c[0x0][0x390] ;  /* 0x0000e400ff0e7b82 */ /* 0x000e620000000a00 */
[----:B0-----:R-:W-:-:S06]  /*20a0*/  IMAD.WIDE.U32 R8, R2, 0x10, R12 ;  /* 0x0000001002087825 */ /* 0x001fcc00078e000c */
[----:B------:R-:W2:Y:S01]  /*20b0*/  LDG.E.128 R8, desc[UR8][R8.64] ;  /* 0x0000000808087981 */ /* 0x000ea2000c1e1d00 */
[----:B-1----:R-:W-:-:S05]  /*20c0*/  IMAD.WIDE.U32 R22, R0, 0x10, R14 ;  /* 0x0000001000167825 */ /* 0x002fca00078e000e */
[----:B------:R-:W2:Y:S01]  /*20d0*/  LDG.E.128 R4, desc[UR8][R22.64] ;  /* 0x0000000816047981 */ /* 0x000ea2000c1e1d00 */
[----:B------:R-:W-:-:S04]  /*20e0*/  IMAD.WIDE.U32 R16, R17, 0x10, R12 ;  /* 0x0000001011107825 */ /* 0x000fc800078e000c */
[----:B------:R-:W-:Y:S02]  /*20f0*/  IMAD.WIDE.U32 R28, R29, 0x10, R14 ;  /* 0x000000101d1c7825 */ /* 0x000fe400078e000e */
[----:B------:R-:W3:Y:S04]  /*2100*/  LDG.E.128 R16, desc[UR8][R16.64] ;  /* 0x0000000810107981 */ /* 0x000ee8000c1e1d00 */
[----:B------:R-:W3:Y:S01]  /*2110*/  LDG.E.128 R12, desc[UR8][R28.64] ;  /* 0x000000081c0c7981 */ /* 0x000ee2000c1e1d00 */
[----:B------:R-:W-:Y:S02]  /*2120*/  IADD3 R0, PT, PT, R0, 0x2, RZ ;  /* 0x0000000200007810 */ /* 0x000fe40007ffe0ff */
        /* <DEDUP_REMOVED lines=13> */
.L_x_12:
[----:B------:R-:W-:Y:S05]  /*2200*/  BRA.U UP1, `(.L_x_8) ;  /* 0x0000000101307547 */ /* 0x000fea000b800000 */
[----:B------:R-:W0:Y:S08]  /*2210*/  LDC.64 R4, c[0x0][0x390] ;  /* 0x0000e400ff047b82 */ /* 0x000e300000000a00 */
[----:B------:R-:W1:Y:S01]  /*2220*/  LDC.64 R8, c[0x0][0x388] ;  /* 0x0000e200ff087b82 */ /* 0x000e620000000a00 */
[----:B0-----:R-:W-:-:S06]  /*2230*/  IMAD.WIDE.U32 R4, R0, 0x10, R4 ;  /* 0x0000001000047825 */ /* 0x001fcc00078e0004 */
[----:B------:R-:W2:Y:S01]  /*2240*/  LDG.E.128 R4, desc[UR8][R4.64] ;  /* 0x0000000804047981 */ /* 0x000ea2000c1e1d00 */
[----:B-1----:R-:W-:-:S06]  /*2250*/  IMAD.WIDE.U32 R8, R2, 0x10, R8 ;  /* 0x0000001002087825 */ /* 0x002fcc00078e0008 */
[----:B------:R-:W2:Y:S02]  /*2260*/  LDG.E.128 R8, desc[UR8][R8.64] ;  /* 0x0000000808087981 */ /* 0x000ea4000c1e1d00 */
[C---:B--2---:R-:W-:Y:S02]  /*2270*/  DMUL R12, R6.reuse, -R10 ;  /* 0x8000000a060c7228 */ /* 0x044fe40000000000 */
[----:B------:R-:W-:-:S06]  /*2280*/  DMUL R6, R6, R8 ;  /* 0x0000000806067228 */ /* 0x000fcc0000000000 */
[C---:B------:R-:W-:Y:S02]  /*2290*/  DFMA R12, R4.reuse, R8, R12 ;  /* 0x00000008040c722b */ /* 0x040fe4000000000c */
[----:B------:R-:W-:-:S06]  /*22a0*/  DFMA R6, R4, R10, R6 ;  /* 0x0000000a0406722b */ /* 0x000fcc0000000006 */
[----:B------:R-:W-:Y:S02]  /*22b0*/  DADD R26, R26, R12 ;  /* 0x000000001a1a7229 */ /* 0x000fe4000000000c */
[----:B------:R-:W-:-:S11]  /*22c0*/  DADD R24, R24, R6 ;  /* 0x0000000018187229 */ /* 0x000fd60000000006 */
.L_x_8:
[----:B------:R-:W0:Y:S02]  /*22d0*/  LDC.64 R4, c[0x0][0x380] ;  /* 0x0000e000ff047b82 */ /* 0x000e240000000a00 */
[----:B0-----:R-:W-:-:S05]  /*22e0*/  IMAD.WIDE.U32 R2, R3, 0x10, R4 ;  /* 0x0000001003027825 */ /* 0x001fca00078e0004 */
[----:B------:R-:W2:Y:S02]  /*22f0*/  LDG.E.128 R4, desc[UR8][R2.64] ;  /* 0x0000000802047981 */ /* 0x000ea4000c1e1d00 */
[----:B--2---:R-:W-:Y:S02]  /*2300*/  DADD R4, R4, R26 ;  /* 0x0000000004047229 */ /* 0x004fe4000000001a */
[----:B------:R-:W-:-:S07]  /*2310*/  DADD R6, R6, R24 ;  /* 0x0000000006067229 */ /* 0x000fce0000000018 */
[----:B------:R-:W-:Y:S01]  /*2320*/  STG.E.128 desc[UR8][R2.64], R4 ;  /* 0x0000000402007986 */ /* 0x000fe2000c101d08 */
[----:B------:R-:W-:Y:S05]  /*2330*/  EXIT ;  /* 0x000000000000794d */ /* 0x000fea0003800000 */
.L_x_13:
[----:B------:R-:W-:-:S00]  /*2340*/  BRA `(.L_x_13) ;  /* 0xfffffffc00fc7947 */ /* 0x000fc0000383ffff */
[----:B------:R-:W-:-:S00]  /*2350*/  NOP ;  /* 0x0000000000007918 */ /* 0x000fc00000000000 */
        /* <DEDUP_REMOVED lines=10> */
.L_x_414:


//--------------------- .text._Z19refocus_correlationP7double2PKS_S2_ --------------------------
	.section	.text._Z19refocus_correlationP7double2PKS_S2_,"ax",@progbits
	.align	128
        .global         _Z19refocus_correlationP7double2PKS_S2_
        .type           _Z19refocus_correlationP7double2PKS_S2_,@function
        .size           _Z19refocus_correlationP7double2PKS_S2_,(.L_x_415 - _Z19refocus_correlationP7double2PKS_S2_)
        .other          _Z19refocus_correlationP7double2PKS_S2_,@"STO_CUDA_ENTRY STV_DEFAULT"
_Z19refocus_correlationP7double2PKS_S2_:
.text._Z19refocus_correlationP7double2PKS_S2_:
        /* <DEDUP_REMOVED lines=8> */
[----:B------:R-:W-:-:S04]  /*0080*/  IMAD R3, R7, 0x4, R0 ;  /* 0x0000000407037824 */ /* 0x000fc800078e0200 */
        /* <DEDUP_REMOVED lines=19> */
.L_x_16:
[C---:B0-----:R-:W-:Y:S01]  /*01c0*/  SHF.L.U32 R14, R6.reuse, 0x2, RZ ;  /* 0x00000002060e7819 */ /* 0x041fe200000006ff */
[----:B------:R-:W-:Y:S01]  /*01d0*/  VIADD R10, R6, 0xffffffff ;  /* 0xffffffff060a7836 */ /* 0x000fe20000000000 */
[----:B------:R-:W-:-:S03]  /*01e0*/  IADD3 R8, PT, PT, R8, 0x4, RZ ;  /* 0x0000000408087810 */ /* 0x000fc60007ffe0ff */
[C---:B------:R-:W-:Y:S01]  /*01f0*/  IMAD.SHL.U32 R11, R10.reuse, 0x4, RZ ;  /* 0x000000040a0b7824 */ /* 0x040fe200078e00ff */
[----:B------:R-:W0:Y:S01]  /*0200*/  LDC R14, c[0x3][R14+0x10f4] ;  /* 0x00c43d000e0e7b82 */ /* 0x000e220000000800 */
[----:B------:R-:W-:-:S07]  /*0210*/  IMAD R10, R10, 0x4, R1 ;  /* 0x000000040a0a7824 */ /* 0x000fce00078e0201 */
        /* <DEDUP_REMOVED lines=12> */
[----:B------:R-:W-:-:S04]  /*02e0*/  IMAD.HI.U32 R12, R5, R13, R4 ;  /* 0x0000000d050c7227 */ /* 0x000fc800078e0004 */
[----:B------:R-:W-:Y:S02]  /*02f0*/  VIADD R4, R16, 0xffffffe ;  /* 0x0ffffffe10047836 */ /* 0x000fe40000000000 */
[----:B------:R-:W-:Y:S01]  /*0300*/  IMAD.HI.U32 R9, R12, R3, RZ ;  /* 0x000000030c097227 */ /* 0x000fe200078e00ff */
[----:B------:R-:W-:-:S04]  /*0310*/  IADD3 R12, PT, PT, R6, -0x2, RZ ;  /* 0xfffffffe060c7810 */ /* 0x000fc80007ffe0ff */
[----:B------:R-:W-:Y:S02]  /*0320*/  IADD3 R5, PT, PT, -R9, RZ, RZ ;  /* 0x000000ff09057210 */ /* 0x000fe40007ffe1ff */
[C---:B------:R-:W-:Y:S02]  /*0330*/  SHF.L.U32 R13, R12.reuse, 0x2, RZ ;  /* 0x000000020c0d7819 */ /* 0x040fe400000006ff */
[----:B------:R-:W-:Y:S01]  /*0340*/  LEA R12, R12, R1, 0x2 ;  /* 0x000000010c0c7211 */ /* 0x000fe200078e10ff */
[----:B------:R-:W-:-:S03]  /*0350*/  IMAD R5, R14, R5, R3 ;  /* 0x000000050e057224 */ /* 0x000fc600078e0203 */
[----:B------:R-:W0:Y:S02]  /*0360*/  LDC R13, c[0x3][R13+0x10f4] ;  /* 0x00c43d000d0d7b82 */ /* 0x000e240000000800 */
[----:B------:R-:W-:-:S13]  /*0370*/  ISETP.GE.U32.AND P0, PT, R5, R14, PT ;  /* 0x0000000e0500720c */ /* 0x000fda0003f06070 */
[----:B------:R-:W-:Y:S02]  /*0380*/  @P0 IMAD.IADD R5, R5, 0x1, -R14 ;  /* 0x0000000105050824 */ /* 0x000fe400078e0a0e */
[----:B------:R-:W-:-:S03]  /*0390*/  @P0 VIADD R9, R9, 0x1 ;  /* 0x0000000109090836 */ /* 0x000fc60000000000 */
[----:B------:R-:W-:Y:S02]  /*03a0*/  ISETP.GE.U32.AND P1, PT, R5, R14, PT ;  /* 0x0000000e0500720c */ /* 0x000fe40003f26070 */
[----:B------:R1:W2:Y:S01]  /*03b0*/  F2I.FTZ.U32.TRUNC.NTZ R5, R4 ;  /* 0x0000000400057305 */ /* 0x0002a2000021f000 */
[----:B0-----:R-:W-:Y:S01]  /*03c0*/  IADD3 R19, PT, PT, RZ, -R13, RZ ;  /* 0x8000000dff137210 */ /* 0x001fe20007ffe0ff */
[----:B-1----:R-:W-:-:S09]  /*03d0*/  IMAD.MOV.U32 R4, RZ, RZ, RZ ;  /* 0x000000ffff047224 */ /* 0x002fd200078e00ff */
[----:B------:R-:W-:Y:S01]  /*03e0*/  @P1 VIADD R9, R9, 0x1 ;  /* 0x0000000109091836 */ /* 0x000fe20000000000 */
[----:B------:R-:W-:Y:S02]  /*03f0*/  @!P2 LOP3.LUT R9, RZ, R14, RZ, 0x33, !PT ;  /* 0x0000000eff09a212 */ /* 0x000fe400078e33ff */
[----:B------:R-:W-:Y:S01]  /*0400*/  ISETP.NE.U32.AND P2, PT, R11, RZ, PT ;  /* 0x000000ff0b00720c */ /* 0x000fe20003f45070 */
[----:B--2---:R-:W-:Y:S01]  /*0410*/  IMAD R17, R17, R5, RZ ;  /* 0x0000000511117224 */ /* 0x004fe200078e02ff */
[----:B------:R-:W-:-:S03]  /*0420*/  IADD3 R16, PT, PT, -R9, RZ, RZ ;  /* 0x000000ff09107210 */ /* 0x000fc60007ffe1ff */
[----:B------:R-:W-:Y:S02]  /*0430*/  IMAD.HI.U32 R5, R5, R17, R4 ;  /* 0x0000001105057227 */ /* 0x000fe400078e0004 */
[----:B------:R-:W0:Y:S02]  /*0440*/  I2F.U32.RP R17, R13 ;  /* 0x0000000d00117306 */ /* 0x000e240000209000 */
[----:B------:R-:W-:Y:S01]  /*0450*/  IMAD R16, R14, R16, R3 ;  /* 0x000000100e107224 */ /* 0x000fe200078e0203 */
[----:B------:R-:W-:-:S03]  /*0460*/  IADD3 R3, PT, PT, R6, -0x3, RZ ;  /* 0xfffffffd06037810 */ /* 0x000fc60007ffe0ff */
[----:B------:R-:W-:Y:S01]  /*0470*/  IMAD.HI.U32 R14, R5, R16, RZ ;  /* 0x00000010050e7227 */ /* 0x000fe200078e00ff */
[----:B------:R-:W-:-:S04]  /*0480*/  LEA R3, R3, R0, 0x2 ;  /* 0x0000000003037211 */ /* 0x000fc800078e10ff */
[----:B------:R-:W-:Y:S02]  /*0490*/  IADD3 R4, PT, PT, -R14, RZ, RZ ;  /* 0x000000ff0e047210 */ /* 0x000fe40007ffe1ff */
[----:B------:R-:W1:Y:S01]  /*04a0*/  LDC R3, c[0x3][R3] ;  /* 0x00c0000003037b82 */ /* 0x000e620000000800 */
[----:B0-----:R-:W0:Y:S02]  /*04b0*/  MUFU.RCP R17, R17 ;  /* 0x0000001100117308 */ /* 0x001e240000001000 */
[----:B------:R-:W-:-:S05]  /*04c0*/  IMAD R4, R11, R4, R16 ;  /* 0x000000040b047224 */ /* 0x000fca00078e0210 */
[----:B------:R-:W-:-:S13]  /*04d0*/  ISETP.GE.U32.AND P0, PT, R4, R11, PT ;  /* 0x0000000b0400720c */ /* 0x000fda0003f06070 */
[----:B------:R-:W-:Y:S02]  /*04e0*/  @P0 IMAD.IADD R4, R4, 0x1, -R11 ;  /* 0x0000000104040824 */ /* 0x000fe400078e0a0b */
[----:B------:R-:W-:-:S03]  /*04f0*/  @P0 VIADD R14, R14, 0x1 ;  /* 0x000000010e0e0836 */ /* 0x000fc60000000000 */
[----:B------:R-:W-:Y:S01]  /*0500*/  ISETP.GE.U32.AND P1, PT, R4, R11, PT ;  /* 0x0000000b0400720c */ /* 0x000fe20003f26070 */
[----:B0-----:R-:W-:-:S04]  /*0510*/  VIADD R4, R17, 0xffffffe ;  /* 0x0ffffffe11047836 */ /* 0x001fc80000000000 */
[----:B------:R0:W2:Y:S08]  /*0520*/  F2I.FTZ.U32.TRUNC.NTZ R5, R4 ;  /* 0x0000000400057305 */ /* 0x0000b0000021f000 */
[----:B------:R-:W-:Y:S01]  /*0530*/  @P1 VIADD R14, R14, 0x1 ;  /* 0x000000010e0e1836 */ /* 0x000fe20000000000 */
[----:B------:R-:W-:Y:S01]  /*0540*/  @!P2 LOP3.LUT R14, RZ, R11, RZ, 0x33, !PT ;  /* 0x0000000bff0ea212 */ /* 0x000fe200078e33ff */
[----:B0-----:R-:W-:Y:S01]  /*0550*/  IMAD.MOV.U32 R4, RZ, RZ, RZ ;  /* 0x000000ffff047224 */ /* 0x001fe200078e00ff */
[----:B------:R-:W-:-:S02]  /*0560*/  ISETP.NE.U32.AND P2, PT, R13, RZ, PT ;  /* 0x000000ff0d00720c */ /* 0x000fc40003f45070 */
[----:B------:R-:W-:Y:S01]  /*0570*/  IADD3 R17, PT, PT, -R14, RZ, RZ ;  /* 0x000000ff0e117210 */ /* 0x000fe20007ffe1ff */
[----:B--2---:R-:W-:-:S04]  /*0580*/  IMAD R19, R19, R5, RZ ;  /* 0x0000000513137224 */ /* 0x004fc800078e02ff */
[----:B------:R-:W-:Y:S02]  /*0590*/  IMAD R16, R11, R17, R16 ;  /* 0x000000110b107224 */ /* 0x000fe400078e0210 */
[----:B------:R-:W-:Y:S01]  /*05a0*/  IMAD.HI.U32 R5, R5, R19, R4 ;  /* 0x0000001305057227 */ /* 0x000fe200078e0004 */
[----:B-1----:R-:W0:Y:S01]  /*05b0*/  I2F.U32.RP R17, R3 ;  /* 0x0000000300117306 */ /* 0x002e220000209000 */
[----:B------:R-:W-:-:S04]  /*05c0*/  IADD3 R19, PT, PT, RZ, -R3, RZ ;  /* 0x80000003ff137210 */ /* 0x000fc80007ffe0ff */
[----:B------:R-:W-:-:S05]  /*05d0*/  IMAD.HI.U32 R11, R5, R16, RZ ;  /* 0x00000010050b7227 */ /* 0x000fca00078e00ff */
[----:B------:R-:W-:-:S05]  /*05e0*/  IADD3 R4, PT, PT, -R11, RZ, RZ ;  /* 0x000000ff0b047210 */ /* 0x000fca0007ffe1ff */
[----:B------:R-:W-:Y:S01]  /*05f0*/  IMAD R4, R13, R4, R16 ;  /* 0x000000040d047224 */ /* 0x000fe200078e0210 */
[----:B0-----:R-:W0:Y:S04]  /*0600*/  MUFU.RCP R17, R17 ;  /* 0x0000001100117308 */ /* 0x001e280000001000 */
[----:B------:R-:W-:-:S13]  /*0610*/  ISETP.GE.U32.AND P0, PT, R4, R13, PT ;  /* 0x0000000d0400720c */ /* 0x000fda0003f06070 */
[----:B------:R-:W-:Y:S02]  /*0620*/  @P0 IMAD.IADD R4, R4, 0x1, -R13 ;  /* 0x0000000104040824 */ /* 0x000fe400078e0a0d */
[----:B------:R-:W-:-:S03]  /*0630*/  @P0 VIADD R11, R11, 0x1 ;  /* 0x000000010b0b0836 */ /* 0x000fc60000000000 */
[----:B------:R-:W-:Y:S02]  /*0640*/  ISETP.GE.U32.AND P1, PT, R4, R13, PT ;  /* 0x0000000d0400720c */ /* 0x000fe40003f26070 */
[----:B0-----:R-:W-:-:S04]  /*0650*/  IADD3 R4, PT, PT, R17, 0xffffffe, RZ ;  /* 0x0ffffffe11047810 */ /* 0x001fc80007ffe0ff */
[----:B------:R0:W1:Y:S07]  /*0660*/  F2I.FTZ.U32.TRUNC.NTZ R5, R4 ;  /* 0x0000000400057305 */ /* 0x00006e000021f000 */
[----:B------:R-:W-:Y:S01]  /*0670*/  @P1 VIADD R11, R11, 0x1 ;  /* 0x000000010b0b1836 */ /* 0x000fe20000000000 */
[----:B------:R-:W-:Y:S01]  /*0680*/  @!P2 LOP3.LUT R11, RZ, R13, RZ, 0x33, !PT ;  /* 0x0000000dff0ba212 */ /* 0x000fe200078e33ff */
[----:B0-----:R-:W-:Y:S01]  /*0690*/  IMAD.MOV.U32 R4, RZ, RZ, RZ ;  /* 0x000000ffff047224 */ /* 0x001fe200078e00ff */
[----:B------:R-:W-:-:S02]  /*06a0*/  ISETP.NE.U32.AND P2, PT, R3, RZ, PT ;  /* 0x000000ff0300720c */ /* 0x000fc40003f45070 */
[----:B------:R-:W-:Y:S01]  /*06b0*/  IADD3 R17, PT, PT, -R11, RZ, RZ ;  /* 0x000000ff0b117210 */ /* 0x000fe20007ffe1ff */
[----:B-1----:R-:W-:-:S04]  /*06c0*/  IMAD R19, R19, R5, RZ ;  /* 0x0000000513137224 */ /* 0x002fc800078e02ff */
[----:B------:R-:W-:Y:S02]  /*06d0*/  IMAD R16, R13, R17, R16 ;  /* 0x000000110d107224 */ /* 0x000fe400078e0210 */
[----:B------:R-:W-:-:S06]  /*06e0*/  IMAD.HI.U32 R5, R5, R19, R4 ;  /* 0x0000001305057227 */ /* 0x000fcc00078e0004 */
[----:B------:R-:W-:-:S04]  /*06f0*/  IMAD.HI.U32 R13, R5, R16, RZ ;  /* 0x00000010050d7227 */ /* 0x000fc800078e00ff */
[----:B------:R-:W-:Y:S01]  /*0700*/  IMAD R5, R6, 0x4, R1 ;  /* 0x0000000406057824 */ /* 0x000fe200078e0201 */
[----:B------:R-:W-:-:S05]  /*0710*/  IADD3 R4, PT, PT, -R13, RZ, RZ ;  /* 0x000000ff0d047210 */ /* 0x000fca0007ffe1ff */
[----:B------:R-:W-:-:S05]  /*0720*/  IMAD R4, R3, R4, R16 ;  /* 0x0000000403047224 */ /* 0x000fca00078e0210 */
[----:B------:R-:W-:-:S13]  /*0730*/  ISETP.GE.U32.AND P0, PT, R4, R3, PT ;  /* 0x000000030400720c */ /* 0x000fda0003f06070 */
[----:B------:R-:W-:Y:S01]  /*0740*/  @P0 IMAD.IADD R4, R4, 0x1, -R3 ;  /* 0x0000000104040824 */ /* 0x000fe200078e0a03 */
[----:B------:R-:W-:Y:S02]  /*0750*/  @P0 IADD3 R13, PT, PT, R13, 0x1, RZ ;  /* 0x000000010d0d0810 */ /* 0x000fe40007ffe0ff */
[----:B------:R-:W-:Y:S02]  /*0760*/  ISETP.NE.AND P0, PT, R8, RZ, PT ;  /* 0x000000ff0800720c */ /* 0x000fe40003f05270 */
[----:B------:R-:W-:Y:S02]  /*0770*/  ISETP.GE.U32.AND P1, PT, R4, R3, PT ;  /* 0x000000030400720c */ /* 0x000fe40003f26070 */
[C---:B------:R-:W-:Y:S02]  /*0780*/  IADD3 R4, PT, PT, R6.reuse, 0x1, RZ ;  /* 0x0000000106047810 */ /* 0x040fe40007ffe0ff */
[----:B------:R-:W-:Y:S02]  /*0790*/  IADD3 R6, PT, PT, R6, -0x4, RZ ;  /* 0xfffffffc06067810 */ /* 0x000fe40007ffe0ff */
[----:B------:R-:W-:-:S05]  /*07a0*/  LEA R4, R4, R1, 0x2 ;  /* 0x0000000104047211 */ /* 0x000fca00078e10ff */
[----:B------:R0:W-:Y:S02]  /*07b0*/  STL [R4], R9 ;  /* 0x0000000904007387 */ /* 0x0001e40000100800 */
[----:B------:R-:W-:Y:S02]  /*07c0*/  @P1 IADD3 R13, PT, PT, R13, 0x1, RZ ;  /* 0x000000010d0d1810 */ /* 0x000fe40007ffe0ff */
[----:B------:R-:W-:Y:S01]  /*07d0*/  @!P2 LOP3.LUT R13, RZ, R3, RZ, 0x33, !PT ;  /* 0x00000003ff0da212 */ /* 0x000fe200078e33ff */
[----:B------:R0:W-:Y:S04]  /*07e0*/  STL [R5], R14 ;  /* 0x0000000e05007387 */ /* 0x0001e80000100800 */
[----:B------:R0:W-:Y:S01]  /*07f0*/  STL [R10], R11 ;  /* 0x0000000b0a007387 */ /* 0x0001e20000100800 */
[----:B------:R-:W-:-:S03]  /*0800*/  IMAD.MOV R17, RZ, RZ, -R13 ;  /* 0x000000ffff117224 */ /* 0x000fc600078e0a0d */
[----:B------:R0:W-:Y:S01]  /*0810*/  STL [R12], R13 ;  /* 0x0000000d0c007387 */ /* 0x0001e20000100800 */
[----:B------:R-:W-:Y:S01]  /*0820*/  IMAD R3, R3, R17, R16 ;  /* 0x0000001103037224 */ /* 0x000fe200078e0210 */
[----:B------:R-:W-:Y:S06]  /*0830*/  @P0 BRA `(.L_x_16) ;  /* 0xfffffff800600947 */ /* 0x000fec000383ffff */
[C---:B0-----:R-:W-:Y:S01]  /*0840*/  IADD3 R4, PT, PT, R6.reuse, 0x1, RZ ;  /* 0x0000000106047810 */ /* 0x041fe20007ffe0ff */
[----:B------:R-:W-:-:S07]  /*0850*/  VIADD R6, R6, 0x2 ;  /* 0x0000000206067836 */ /* 0x000fce0000000000 */
.L_x_15:
[----:B------:R-:W-:-:S13]  /*0860*/  ISETP.NE.AND P0, PT, R15, RZ, PT ;  /* 0x000000ff0f00720c */ /* 0x000fda0003f05270 */
[----:B------:R-:W-:Y:S05]  /*0870*/  @!P0 BRA `(.L_x_14) ;  /* 0x0000000400448947 */ /* 0x000fea0003800000 */
[----:B------:R-:W-:Y:S02]  /*0880*/  ISETP.NE.AND P1, PT, R15, 0x1, PT ;  /* 0x000000010f00780c */ /* 0x000fe40003f25270 */
[----:B------:R-:W-:-:S04]  /*0890*/  LOP3.LUT R5, R7, 0x1, RZ, 0xc0, !PT ;  /* 0x0000000107057812 */ /* 0x000fc800078ec0ff */
[----:B------:R-:W-:-:S07]  /*08a0*/  ISETP.NE.U32.AND P0, PT, R5, 0x1, PT ;  /* 0x000000010500780c */ /* 0x000fce0003f05070 */
[----:B------:R-:W-:Y:S06]  /*08b0*/  @!P1 BRA `(.L_x_17) ;  /* 0x0000000000cc9947 */ /* 0x000fec0003800000 */
[----:B------:R-:W-:Y:S02]  /*08c0*/  IADD3 R5, PT, PT, R6, -0x2, RZ ;  /* 0xfffffffe06057810 */ /* 0x000fe40007ffe0ff */
[C---:B------:R-:W-:Y:S02]  /*08d0*/  IADD3 R6, PT, PT, R4.reuse, -0x1, RZ ;  /* 0xffffffff04067810 */ /* 0x040fe40007ffe0ff */
[----:B------:R-:W-:Y:S01]  /*08e0*/  LEA R8, R5, R0, 0x2 ;  /* 0x0000000005087211 */ /* 0x000fe200078e10ff */
[C---:B------:R-:W-:Y:S01]  /*08f0*/  IMAD R5, R4.reuse, 0x4, R1 ;  /* 0x0000000404057824 */ /* 0x040fe200078e0201 */
[----:B------:R-:W-:-:S04]  /*0900*/  IADD3 R4, PT, PT, R4, -0x2, RZ ;  /* 0xfffffffe04047810 */ /* 0x000fc80007ffe0ff */
[----:B------:R-:W0:Y:S01]  /*0910*/  LDC R8, c[0x3][R8] ;  /* 0x00c0000008087b82 */ /* 0x000e220000000800 */
[----:B------:R-:W-:-:S07]  /*0920*/  LEA R7, R4, R0, 0x2 ;  /* 0x0000000004077211 */ /* 0x000fce00078e10ff */
[----:B------:R-:W1:Y:S01]  /*0930*/  LDC R7, c[0x3][R7] ;  /* 0x00c0000007077b82 */ /* 0x000e620000000800 */
[----:B0-----:R-:W0:Y:S01]  /*0940*/  I2F.U32.RP R9, R8 ;  /* 0x0000000800097306 */ /* 0x001e220000209000 */
[----:B------:R-:W-:Y:S02]  /*0950*/  IADD3 R13, PT, PT, RZ, -R8, RZ ;  /* 0x80000008ff0d7210 */ /* 0x000fe40007ffe0ff */
[----:B------:R-:W-:-:S05]  /*0960*/  ISETP.NE.U32.AND P3, PT, R8, RZ, PT ;  /* 0x000000ff0800720c */ /* 0x000fca0003f65070 */
[----:B0-----:R-:W0:Y:S02]  /*0970*/  MUFU.RCP R9, R9 ;  /* 0x0000000900097308 */ /* 0x001e240000001000 */
[----:B0-----:R-:W-:-:S06]  /*0980*/  VIADD R10, R9, 0xffffffe ;  /* 0x0ffffffe090a7836 */ /* 0x001fcc0000000000 */
[----:B------:R0:W2:Y:S02]  /*0990*/  F2I.FTZ.U32.TRUNC.NTZ R11, R10 ;  /* 0x0000000a000b7305 */ /* 0x0000a4000021f000 */
[----:B0-----:R-:W-:Y:S02]  /*09a0*/  IMAD.MOV.U32 R10, RZ, RZ, RZ ;  /* 0x000000ffff0a7224 */ /* 0x001fe400078e00ff */
[----:B--2---:R-:W-:-:S04]  /*09b0*/  IMAD R13, R13, R11, RZ ;  /* 0x0000000b0d0d7224 */ /* 0x004fc800078e02ff */
[----:B------:R-:W-:Y:S02]  /*09c0*/  IMAD.HI.U32 R12, R11, R13, R10 ;  /* 0x0000000d0b0c7227 */ /* 0x000fe400078e000a */
[----:B-1----:R-:W0:Y:S04]  /*09d0*/  I2F.U32.RP R13, R7 ;  /* 0x00000007000d7306 */ /* 0x002e280000209000 */
[----:B------:R-:W-:-:S05]  /*09e0*/  IMAD.HI.U32 R12, R12, R3, RZ ;  /* 0x000000030c0c7227 */ /* 0x000fca00078e00ff */
[----:B------:R-:W-:-:S05]  /*09f0*/  IADD3 R9, PT, PT, -R12, RZ, RZ ;  /* 0x000000ff0c097210 */ /* 0x000fca0007ffe1ff */
[----:B------:R-:W-:Y:S01]  /*0a00*/  IMAD R9, R8, R9, R3 ;  /* 0x0000000908097224 */ /* 0x000fe200078e0203 */
[----:B0-----:R-:W0:Y:S04]  /*0a10*/  MUFU.RCP R13, R13 ;  /* 0x0000000d000d7308 */ /* 0x001e280000001000 */
[----:B------:R-:W-:-:S13]  /*0a20*/  ISETP.GE.U32.AND P1, PT, R9, R8, PT ;  /* 0x000000080900720c */ /* 0x000fda0003f26070 */
[----:B------:R-:W-:Y:S01]  /*0a30*/  @P1 IADD3 R9, PT, PT, -R8, R9, RZ ;  /* 0x0000000908091210 */ /* 0x000fe20007ffe1ff */
[----:B0-----:R-:W-:Y:S01]  /*0a40*/  VIADD R10, R13, 0xffffffe ;  /* 0x0ffffffe0d0a7836 */ /* 0x001fe20000000000 */
[----:B------:R-:W-:Y:S02]  /*0a50*/  @P1 IADD3 R12, PT, PT, R12, 0x1, RZ ;  /* 0x000000010c0c1810 */ /* 0x000fe40007ffe0ff */
[----:B------:R-:W-:Y:S01]  /*0a60*/  ISETP.GE.U32.AND P2, PT, R9, R8, PT ;  /* 0x000000080900720c */ /* 0x000fe20003f46070 */
[----:B------:R0:W1:Y:S01]  /*0a70*/  F2I.FTZ.U32.TRUNC.NTZ R11, R10 ;  /* 0x0000000a000b7305 */ /* 0x000062000021f000 */
[----:B------:R-:W-:Y:S01]  /*0a80*/  IADD3 R9, PT, PT, RZ, -R7, RZ ;  /* 0x80000007ff097210 */ /* 0x000fe20007ffe0ff */
[----:B0-----:R-:W-:-:S10]  /*0a90*/  HFMA2 R10, -RZ, RZ, 0, 0 ;  /* 0x00000000ff0a7431 */ /* 0x001fd400000001ff */
[----:B------:R-:W-:Y:S01]  /*0aa0*/  @P2 VIADD R12, R12, 0x1 ;  /* 0x000000010c0c2836 */ /* 0x000fe20000000000 */
[----:B------:R-:W-:Y:S01]  /*0ab0*/  @!P3 LOP3.LUT R12, RZ, R8, RZ, 0x33, !PT ;  /* 0x00000008ff0cb212 */ /* 0x000fe200078e33ff */
[----:B-1----:R-:W-:Y:S01]  /*0ac0*/  IMAD R13, R9, R11, RZ ;  /* 0x0000000b090d7224 */ /* 0x002fe200078e02ff */
[----:B------:R-:W-:Y:S02]  /*0ad0*/  ISETP.NE.U32.AND P3, PT, R7, RZ, PT ;  /* 0x000000ff0700720c */ /* 0x000fe40003f65070 */
[----:B------:R-:W-:Y:S01]  /*0ae0*/  IADD3 R9, PT, PT, -R12, RZ, RZ ;  /* 0x000000ff0c097210 */ /* 0x000fe20007ffe1ff */
[----:B------:R-:W-:Y:S01]  /*0af0*/  IMAD.HI.U32 R11, R11, R13, R10 ;  /* 0x0000000d0b0b7227 */ /* 0x000fe200078e000a */
[----:B------:R0:W-:Y:S03]  /*0b00*/  STL [R5], R12 ;  /* 0x0000000c05007387 */ /* 0x0001e60000100800 */
[----:B------:R-:W-:-:S04]  /*0b10*/  IMAD R8, R8, R9, R3 ;  /* 0x0000000908087224 */ /* 0x000fc800078e0203 */
[----:B------:R-:W-:-:S04]  /*0b20*/  IMAD.HI.U32 R11, R11, R8, RZ ;  /* 0x000000080b0b7227 */ /* 0x000fc800078e00ff */
[----:B------:R-:W-:-:S04]  /*0b30*/  IMAD.MOV R10, RZ, RZ, -R11 ;  /* 0x000000ffff0a7224 */ /* 0x000fc800078e0a0b */
[----:B------:R-:W-:-:S05]  /*0b40*/  IMAD R10, R7, R10, R8 ;  /* 0x0000000a070a7224 */ /* 0x000fca00078e0208 */
[----:B------:R-:W-:-:S13]  /*0b50*/  ISETP.GE.U32.AND P1, PT, R10, R7, PT ;  /* 0x000000070a00720c */ /* 0x000fda0003f26070 */
[----:B------:R-:W-:Y:S02]  /*0b60*/  @P1 IADD3 R10, PT, PT, -R7, R10, RZ ;  /* 0x0000000a070a1210 */ /* 0x000fe40007ffe1ff */
[----:B------:R-:W-:Y:S02]  /*0b70*/  @P1 IADD3 R11, PT, PT, R11, 0x1, RZ ;  /* 0x000000010b0b1810 */ /* 0x000fe40007ffe0ff */
[----:B------:R-:W-:Y:S02]  /*0b80*/  ISETP.GE.U32.AND P2, PT, R10, R7, PT ;  /* 0x000000070a00720c */ /* 0x000fe40003f46070 */
[----:B------:R-:W-:-:S11]  /*0b90*/  LEA R10, R6, R1, 0x2 ;  /* 0x00000001060a7211 */ /* 0x000fd600078e10ff */
[----:B------:R-:W-:Y:S01]  /*0ba0*/  @P2 VIADD R11, R11, 0x1 ;  /* 0x000000010b0b2836 */ /* 0x000fe20000000000 */
[----:B------:R-:W-:-:S04]  /*0bb0*/  @!P3 LOP3.LUT R11, RZ, R7, RZ, 0x33, !PT ;  /* 0x00000007ff0bb212 */ /* 0x000fc800078e33ff */
[----:B------:R-:W-:Y:S01]  /*0bc0*/  IADD3 R3, PT, PT, -R11, RZ, RZ ;  /* 0x000000ff0b037210 */ /* 0x000fe20007ffe1ff */
[----:B------:R0:W-:Y:S04]  /*0bd0*/  STL [R10], R11 ;  /* 0x0000000b0a007387 */ /* 0x0001e80000100800 */
[----:B------:R-:W-:-:S07]  /*0be0*/  IMAD R3, R7, R3, R8 ;  /* 0x0000000307037224 */ /* 0x000fce00078e0208 */
.L_x_17:
[----:B------:R-:W-:Y:S05]  /*0bf0*/  @P0 BRA `(.L_x_14) ;  /* 0x0000000000640947 */ /* 0x000fea0003800000 */
[----:B0-----:R-:W-:-:S05]  /*0c00*/  VIADD R5, R6, 0xfffffffe ;  /* 0xfffffffe06057836 */ /* 0x001fca0000000000 */
[----:B------:R-:W-:-:S04]  /*0c10*/  LEA R5, R5, R0, 0x2 ;  /* 0x0000000005057211 */ /* 0x000fc800078e10ff */
[----:B------:R-:W0:Y:S02]  /*0c20*/  LDC R0, c[0x3][R5] ;  /* 0x00c0000005007b82 */ /* 0x000e240000000800 */
[----:B0-----:R-:W0:Y:S01]  /*0c30*/  I2F.U32.RP R8, R0 ;  /* 0x0000000000087306 */ /* 0x001e220000209000 */
[----:B------:R-:W-:Y:S01]  /*0c40*/  IMAD.MOV R9, RZ, RZ, -R0 ;  /* 0x000000ffff097224 */ /* 0x000fe200078e0a00 */
[----:B------:R-:W-:-:S06]  /*0c50*/  ISETP.NE.U32.AND P2, PT, R0, RZ, PT ;  /* 0x000000ff0000720c */ /* 0x000fcc0003f45070 */
[----:B0-----:R-:W0:Y:S02]  /*0c60*/  MUFU.RCP R8, R8 ;  /* 0x0000000800087308 */ /* 0x001e240000001000 */
[----:B0-----:R-:W-:-:S06]  /*0c70*/  IADD3 R6, PT, PT, R8, 0xffffffe, RZ ;  /* 0x0ffffffe08067810 */ /* 0x001fcc0007ffe0ff */
[----:B------:R0:W1:Y:S02]  /*0c80*/  F2I.FTZ.U32.TRUNC.NTZ R7, R6 ;  /* 0x0000000600077305 */ /* 0x000064000021f000 */
[----:B0-----:R-:W-:Y:S02]  /*0c90*/  HFMA2 R6, -RZ, RZ, 0, 0 ;  /* 0x00000000ff067431 */ /* 0x001fe400000001ff */
[----:B-1----:R-:W-:-:S04]  /*0ca0*/  IMAD R9, R9, R7, RZ ;  /* 0x0000000709097224 */ /* 0x002fc800078e02ff */
[----:B------:R-:W-:-:S06]  /*0cb0*/  IMAD.HI.U32 R10, R7, R9, R6 ;  /* 0x00000009070a7227 */ /* 0x000fcc00078e0006 */
        /* <DEDUP_REMOVED lines=13> */
.L_x_14:
[----:B------:R-:W2:Y:S02]  /*0d90*/  LDCU UR4, c[0x3][0x10f4] ;  /* 0x00c21e80ff0477ac */ /* 0x000ea40008000800 */
[----:B--2---:R-:W2:Y:S01]  /*0da0*/  I2F.U32.RP R6, UR4 ;  /* 0x0000000400067d06 */ /* 0x004ea20008209000 */
[----:B------:R-:W-:-:S07]  /*0db0*/  ISETP.NE.U32.AND P1, PT, RZ, UR4, PT ;  /* 0x00000004ff007c0c */ /* 0x000fce000bf25070 */
[----:B--2---:R-:W2:Y:S02]  /*0dc0*/  MUFU.RCP R6, R6 ;  /* 0x0000000600067308 */ /* 0x004ea40000001000 */
[----:B--2---:R-:W-:-:S06]  /*0dd0*/  IADD3 R4, PT, PT, R6, 0xffffffe, RZ ;  /* 0x0ffffffe06047810 */ /* 0x004fcc0007ffe0ff */
[----:B01----:R0:W1:Y:S02]  /*0de0*/  F2I.FTZ.U32.TRUNC.NTZ R5, R4 ;  /* 0x0000000400057305 */ /* 0x003064000021f000 */
[----:B0-----:R-:W-:Y:S01]  /*0df0*/  MOV R4, RZ ;  /* 0x000000ff00047202 */ /* 0x001fe20000000f00 */
[----:B-1----:R-:W-:-:S04]  /*0e00*/  IMAD.MOV R7, RZ, RZ, -R5 ;  /* 0x000000ffff077224 */ /* 0x002fc800078e0a05 */
[----:B------:R-:W-:-:S04]  /*0e10*/  IMAD R7, R7, UR4, RZ ;  /* 0x0000000407077c24 */ /* 0x000fc8000f8e02ff */
[----:B------:R-:W-:-:S04]  /*0e20*/  IMAD.HI.U32 R0, R5, R7, R4 ;  /* 0x0000000705007227 */ /* 0x000fc800078e0004 */
[----:B------:R-:W-:Y:S02]  /*0e30*/  IMAD.MOV.U32 R5, RZ, RZ, RZ ;  /* 0x000000ffff057224 */ /* 0x000fe400078e00ff */
[----:B------:R-:W-:-:S05]  /*0e40*/  IMAD.HI.U32 R0, R0, R3, RZ ;  /* 0x0000000300007227 */ /* 0x000fca00078e00ff */
[----:B------:R-:W-:-:S05]  /*0e50*/  IADD3 R0, PT, PT, -R0, RZ, RZ ;  /* 0x000000ff00007210 */ /* 0x000fca0007ffe1ff */
[----:B------:R-:W-:Y:S01]  /*0e60*/  IMAD R0, R0, UR4, R3 ;  /* 0x0000000400007c24 */ /* 0x000fe2000f8e0203 */
[----:B------:R-:W-:-:S04]  /*0e70*/  MOV R3, RZ ;  /* 0x000000ff00037202 */ /* 0x000fc80000000f00 */
[----:B------:R-:W-:-:S13]  /*0e80*/  ISETP.GE.U32.AND P0, PT, R0, UR4, PT ;  /* 0x0000000400007c0c */ /* 0x000fda000bf06070 */
[----:B------:R-:W-:-:S05]  /*0e90*/  @P0 VIADD R0, R0, -UR4 ;  /* 0x8000000400000c36 */ /* 0x000fca0008000000 */
[----:B------:R-:W-:-:S13]  /*0ea0*/  ISETP.GE.U32.AND P0, PT, R0, UR4, PT ;  /* 0x0000000400007c0c */ /* 0x000fda000bf06070 */
[----:B------:R-:W-:Y:S02]  /*0eb0*/  @P0 IADD3 R0, PT, PT, R0, -UR4, RZ ;  /* 0x8000000400000c10 */ /* 0x000fe4000fffe0ff */
[----:B------:R-:W-:Y:S02]  /*0ec0*/  @!P1 LOP3.LUT R0, RZ, UR4, RZ, 0x33, !PT ;  /* 0x00000004ff009c12 */ /* 0x000fe4000f8e33ff */
[----:B------:R-:W-:-:S03]  /*0ed0*/  ISETP.NE.AND P0, PT, R2, RZ, PT ;  /* 0x000000ff0200720c */ /* 0x000fc60003f05270 */
[----:B------:R0:W-:Y:S10]  /*0ee0*/  STL [R1], R0 ;  /* 0x0000000001007387 */ /* 0x0001f40000100800 */
[----:B0-----:R-:W-:Y:S05]  /*0ef0*/  @!P0 BRA `(.L_x_18) ;  /* 0x0000000400888947 */ /* 0x001fea0003800000 */
[C---:B------:R-:W-:Y:S01]  /*0f00*/  ISETP.GE.U32.AND P0, PT, R2.reuse, 0x8, PT ;  /* 0x000000080200780c */ /* 0x040fe20003f06070 */
[----:B------:R-:W-:Y:S01]  /*0f10*/  HFMA2 R0, -RZ, RZ, 0, 0 ;  /* 0x00000000ff007431 */ /* 0x000fe200000001ff */
[----:B------:R-:W-:Y:S02]  /*0f20*/  LOP3.LUT R7, R2, 0x7, RZ, 0xc0, !PT ;  /* 0x0000000702077812 */ /* 0x000fe400078ec0ff */
[----:B------:R-:W-:Y:S02]  /*0f30*/  MOV R3, RZ ;  /* 0x000000ff00037202 */ /* 0x000fe40000000f00 */
[----:B------:R-:W-:-:S07]  /*0f40*/  ISETP.NE.AND P1, PT, R7, RZ, PT ;  /* 0x000000ff0700720c */ /* 0x000fce0003f25270 */
[----:B------:R-:W-:Y:S06]  /*0f50*/  @!P0 BRA `(.L_x_19) ;  /* 0x0000000000b48947 */ /* 0x000fec0003800000 */
[----:B------:R-:W-:Y:S01]  /*0f60*/  LOP3.LUT R0, R2, 0xfffffff8, RZ, 0xc0, !PT ;  /* 0xfffffff802007812 */ /* 0x000fe200078ec0ff */
[----:B------:R-:W-:Y:S01]  /*0f70*/  VIADD R4, R1, 0x10 ;  /* 0x0000001001047836 */ /* 0x000fe20000000000 */
[----:B------:R-:W-:Y:S01]  /*0f80*/  MOV R3, RZ ;  /* 0x000000ff00037202 */ /* 0x000fe20000000f00 */
[----:B------:R-:W-:Y:S01]  /*0f90*/  UMOV UR16, 0x11f4 ;  /* 0x000011f400107882 */ /* 0x000fe20000000000 */
[----:B------:R-:W-:Y:S01]  /*0fa0*/  MOV R5, RZ ;  /* 0x000000ff00057202 */ /* 0x000fe20000000f00 */
[----:B------:R-:W-:-:S07]  /*0fb0*/  IMAD.MOV R16, RZ, RZ, -R0 ;  /* 0x000000ffff107224 */ /* 0x000fce00078e0a00 */
.L_x_20:
[----:B------:R-:W2:Y:S04]  /*0fc0*/  LDL.128 R8, [R4+-0x10] ;  /* 0xfffff00004087983 */ /* 0x000ea80000100c00 */
[----:B------:R0:W3:Y:S01]  /*0fd0*/  LDL.128 R12, [R4] ;  /* 0x00000000040c7983 */ /* 0x0000e20000100c00 */
[----:B------:R-:W2:Y:S01]  /*0fe0*/  LDCU UR4, c[0x3][UR16+-0x80] ;  /* 0x00fff000100477ac */ /* 0x000ea20008000800 */
[----:B------:R-:W-:Y:S01]  /*0ff0*/  IADD3 R16, PT, PT, R16, 0x8, RZ ;  /* 0x0000000810107810 */ /* 0x000fe20007ffe0ff */
[----:B------:R-:W1:Y:S03]  /*1000*/  LDCU UR5, c[0x3][UR16] ;  /* 0x00c00000100577ac */ /* 0x000e660008000800 */
[----:B------:R-:W-:-:S02]  /*1010*/  ISETP.NE.AND P0, PT, R16, RZ, PT ;  /* 0x000000ff1000720c */ /* 0x000fc40003f05270 */
[----:B0-----:R-:W-:Y:S01]  /*1020*/  IADD3 R4, PT, PT, R4, 0x20, RZ ;  /* 0x0000002004047810 */ /* 0x001fe20007ffe0ff */
[----:B------:R-:W0:Y:S01]  /*1030*/  LDCU UR6, c[0x3][UR16+-0x7c] ;  /* 0x00fff080100677ac */ /* 0x000e220008000800 */
[----:B------:R-:W4:Y:S01]  /*1040*/  LDCU UR7, c[0x3][UR16+0x4] ;  /* 0x00c00080100777ac */ /* 0x000f220008000800 */
        /* <DEDUP_REMOVED lines=11> */
[C---:B0-----:R-:W-:Y:S01]  /*1100*/  IMAD R3, R9.reuse, UR6, R6 ;  /* 0x0000000609037c24 */ /* 0x041fe2000f8e0206 */
[----:B------:R-:W0:Y:S01]  /*1110*/  LDCU UR5, c[0x3][UR16+0x18] ;  /* 0x00c00300100577ac */ /* 0x000e220008000800 */
[----:B----4-:R-:W-:Y:S02]  /*1120*/  IMAD R9, R9, UR7, R8 ;  /* 0x0000000709097c24 */ /* 0x010fe4000f8e0208 */
[C---:B-----5:R-:W-:Y:S01]  /*1130*/  IMAD R6, R10.reuse, UR8, R3 ;  /* 0x000000080a067c24 */ /* 0x060fe2000f8e0203 */
[----:B------:R-:W1:Y:S01]  /*1140*/  LDCU UR6, c[0x3][UR16+-0x64] ;  /* 0x00fff380100677ac */ /* 0x000e620008000800 */
        /* <DEDUP_REMOVED lines=10> */
[----:B0-----:R-:W-:-:S02]  /*11f0*/  IMAD R14, R14, UR5, R13 ;  /* 0x000000050e0e7c24 */ /* 0x001fc4000f8e020d */
[C---:B-1----:R-:W-:Y:S02]  /*1200*/  IMAD R5, R15.reuse, UR6, R6 ;  /* 0x000000060f057c24 */ /* 0x042fe4000f8e0206 */
[----:B----4-:R-:W-:Y:S01]  /*1210*/  IMAD R3, R15, UR7, R14 ;  /* 0x000000070f037c24 */ /* 0x010fe2000f8e020e */
[----:B------:R-:W-:Y:S06]  /*1220*/  @P0 BRA `(.L_x_20) ;  /* 0xfffffffc00640947 */ /* 0x000fec000383ffff */
.L_x_19:
[----:B------:R-:W-:Y:S05]  /*1230*/  @!P1 BRA `(.L_x_18) ;  /* 0x0000000000b89947 */ /* 0x000fea0003800000 */
[----:B------:R-:W-:Y:S02]  /*1240*/  ISETP.GE.U32.AND P0, PT, R7, 0x4, PT ;  /* 0x000000040700780c */ /* 0x000fe40003f06070 */
[----:B------:R-:W-:-:S04]  /*1250*/  LOP3.LUT R19, R2, 0x3, RZ, 0xc0, !PT ;  /* 0x0000000302137812 */ /* 0x000fc800078ec0ff */
[----:B------:R-:W-:-:S07]  /*1260*/  ISETP.NE.AND P1, PT, R19, RZ, PT ;  /* 0x000000ff1300720c */ /* 0x000fce0003f25270 */
[----:B------:R-:W-:Y:S06]  /*1270*/  @!P0 BRA `(.L_x_21) ;  /* 0x00000000004c8947 */ /* 0x000fec0003800000 */
[----:B------:R-:W-:-:S05]  /*1280*/  IMAD R14, R0, 0x4, R1 ;  /* 0x00000004000e7824 */ /* 0x000fca00078e0201 */
[----:B------:R-:W2:Y:S04]  /*1290*/  LDL.64 R6, [R14] ;  /* 0x000000000e067983 */ /* 0x000ea80000100a00 */
[----:B------:R-:W3:Y:S01]  /*12a0*/  LDL.64 R8, [R14+0x8] ;  /* 0x000008000e087983 */ /* 0x000ee20000100a00 */
[C---:B------:R-:W-:Y:S02]  /*12b0*/  SHF.L.U32 R4, R0.reuse, 0x2, RZ ;  /* 0x0000000200047819 */ /* 0x040fe400000006ff */
[----:B------:R-:W-:Y:S02]  /*12c0*/  IADD3 R0, PT, PT, R0, 0x4, RZ ;  /* 0x0000000400007810 */ /* 0x000fe40007ffe0ff */
        /* <DEDUP_REMOVED lines=14> */
.L_x_21:
[----:B------:R-:W-:Y:S05]  /*13b0*/  @!P1 BRA `(.L_x_18) ;  /* 0x0000000000589947 */ /* 0x000fea0003800000 */
[----:B------:R-:W-:Y:S02]  /*13c0*/  ISETP.NE.AND P0, PT, R19, 0x1, PT ;  /* 0x000000011300780c */ /* 0x000fe40003f05270 */
[----:B------:R-:W-:-:S04]  /*13d0*/  LOP3.LUT R2, R2, 0x1, RZ, 0xc0, !PT ;  /* 0x0000000102027812 */ /* 0x000fc800078ec0ff */
[----:B------:R-:W-:-:S07]  /*13e0*/  ISETP.NE.U32.AND P1, PT, R2, 0x1, PT ;  /* 0x000000010200780c */ /* 0x000fce0003f25070 */
[C---:B------:R-:W-:Y:S01]  /*13f0*/  @P0 IMAD R6, R0.reuse, 0x4, R1 ;  /* 0x0000000400060824 */ /* 0x040fe200078e0201 */
[C---:B------:R-:W-:Y:S02]  /*1400*/  @P0 SHF.L.U32 R9, R0.reuse, 0x2, RZ ;  /* 0x0000000200090819 */ /* 0x040fe400000006ff */
[----:B------:R-:W-:-:S03]  /*1410*/  @P0 IADD3 R0, PT, PT, R0, 0x2, RZ ;  /* 0x0000000200000810 */ /* 0x000fc60007ffe0ff */
[----:B------:R-:W2:Y:S02]  /*1420*/  @P0 LDL.64 R6, [R6] ;  /* 0x0000000006060983 */ /* 0x000ea40000100a00 */
[----:B------:R-:W-:-:S06]  /*1430*/  @!P1 IMAD R2, R0, 0x4, R1 ;  /* 0x0000000400029824 */ /* 0x000fcc00078e0201 */
[----:B------:R-:W3:Y:S01]  /*1440*/  @!P1 LDL R2, [R2] ;  /* 0x0000000002029983 */ /* 0x000ee20000100800 */
[----:B------:R-:W2:Y:S01]  /*1450*/  @P0 LDC R10, c[0x3][R9+0x1174] ;  /* 0x00c45d00090a0b82 */ /* 0x000ea20000000800 */
[----:B------:R-:W-:-:S07]  /*1460*/  @!P1 SHF.L.U32 R0, R0, 0x2, RZ ;  /* 0x0000000200009819 */ /* 0x000fce00000006ff */
        /* <DEDUP_REMOVED lines=11> */
.L_x_18:
[----:B------:R-:W0:Y:S01]  /*1520*/  LDCU UR4, c[0x3][0x1674] ;  /* 0x00c2ce80ff0477ac */ /* 0x000e220008000800 */
[----:B------:R-:W-:Y:S02]  /*1530*/  CS2R R26, SRZ ;  /* 0x00000000001a7805 */ /* 0x000fe4000001ff00 */
[----:B------:R-:W-:Y:S02]  /*1540*/  CS2R R24, SRZ ;  /* 0x0000000000187805 */ /* 0x000fe4000001ff00 */
[----:B------:R-:W-:Y:S02]  /*1550*/  CS2R R28, SRZ ;  /* 0x00000000001c7805 */ /* 0x000fe4000001ff00 */
[----:B------:R-:W-:Y:S01]  /*1560*/  CS2R R22, SRZ ;  /* 0x0000000000167805 */ /* 0x000fe2000001ff00 */
[----:B------:R-:W1:Y:S01]  /*1570*/  LDCU.64 UR6, c[0x0][0x358] ;  /* 0x00006b00ff0677ac */ /* 0x000e620008000a00 */
[----:B0-----:R-:W-:-:S09]  /*1580*/  UISETP.NE.AND UP0, UPT, UR4, URZ, UPT ;  /* 0x000000ff0400728c */ /* 0x001fd2000bf05270 */
[----:B-1----:R-:W-:Y:S05]  /*1590*/  BRA.U !UP0, `(.L_x_22) ;  /* 0x0000000d08207547 */ /* 0x002fea000b800000 */
[----:B------:R-:W-:Y:S02]  /*15a0*/  UISETP.GE.U32.AND UP0, UPT, UR4, 0x4, UPT ;  /* 0x000000040400788c */ /* 0x000fe4000bf06070 */
[----:B------:R-:W-:Y:S01]  /*15b0*/  IADD3 R2, PT, PT, R5, UR4, RZ ;  /* 0x0000000405027c10 */ /* 0x000fe2000fffe0ff */
[----:B------:R-:W-:Y:S01]  /*15c0*/  VIADD R20, R3, UR4 ;  /* 0x0000000403147c36 */ /* 0x000fe20008000000 */
[----:B------:R-:W-:Y:S02]  /*15d0*/  CS2R R22, SRZ ;  /* 0x0000000000167805 */ /* 0x000fe4000001ff00 */
[----:B------:R-:W-:Y:S02]  /*15e0*/  CS2R R28, SRZ ;  /* 0x00000000001c7805 */ /* 0x000fe4000001ff00 */
[----:B------:R-:W-:Y:S02]  /*15f0*/  CS2R R24, SRZ ;  /* 0x0000000000187805 */ /* 0x000fe4000001ff00 */
[----:B------:R-:W-:Y:S01]  /*1600*/  CS2R R26, SRZ ;  /* 0x00000000001a7805 */ /* 0x000fe2000001ff00 */
[----:B------:R-:W-:Y:S06]  /*1610*/  BRA.U !UP0, `(.L_x_23) ;  /* 0x0000000508c07547 */ /* 0x000fec000b800000 */
[----:B------:R-:W-:Y:S01]  /*1620*/  ULOP3.LUT UR4, UR4, 0xfffffffc, URZ, 0xc0, !UPT ;  /* 0xfffffffc04047892 */ /* 0x000fe2000f8ec0ff */
[----:B------:R-:W-:Y:S01]  /*1630*/  IADD3 R20, PT, PT, R20, 0x1, RZ ;  /* 0x0000000114147810 */ /* 0x000fe20007ffe0ff */
[----:B------:R-:W-:Y:S01]  /*1640*/  VIADD R3, R3, 0x1 ;  /* 0x0000000103037836 */ /* 0x000fe20000000000 */
[----:B------:R-:W-:Y:S02]  /*1650*/  IADD3 R2, PT, PT, R2, 0x1, RZ ;  /* 0x0000000102027810 */ /* 0x000fe40007ffe0ff */
[----:B------:R-:W-:Y:S02]  /*1660*/  CS2R R22, SRZ ;  /* 0x0000000000167805 */ /* 0x000fe4000001ff00 */
[----:B------:R-:W-:Y:S01]  /*1670*/  IADD3 R0, PT, PT, R5, 0x1, RZ ;  /* 0x0000000105007810 */ /* 0x000fe20007ffe0ff */
[----:B------:R-:W-:-:S12]  /*1680*/  UIADD3 UR4, UPT, UPT, -UR4, URZ, URZ ;  /* 0x000000ff04047290 */ /* 0x000fd8000fffe1ff */
.L_x_24:
[----:B------:R-:W0:Y:S01]  /*1690*/  LDC.64 R14, c[0x0][0x390] ;  /* 0x0000e400ff0e7b82 */ /* 0x000e220000000a00 */
[----:B------:R-:W-:Y:S01]  /*16a0*/  IADD3 R35, PT, PT, R0, -0x1, RZ ;  /* 0xffffffff00237810 */ /* 0x000fe20007ffe0ff */
[----:B------:R-:W-:-:S06]  /*16b0*/  VIADD R31, R3, 0xffffffff ;  /* 0xffffffff031f7836 */ /* 0x000fcc0000000000 */
[----:B------:R-:W1:Y:S01]  /*16c0*/  LDC.64 R12, c[0x0][0x388] ;  /* 0x0000e200ff0c7b82 */ /* 0x000e620000000a00 */
[----:B0-----:R-:W-:-:S05]  /*16d0*/  IMAD.WIDE.U32 R34, R35, 0x10, R14 ;  /* 0x0000001023227825 */ /* 0x001fca00078e000e */
[----:B------:R-:W2:Y:S01]  /*16e0*/  LDG.E.128 R4, desc[UR6][R34.64] ;  /* 0x0000000622047981 */ /* 0x000ea2000c1e1d00 */
[----:B-1----:R-:W-:-:S05]  /*16f0*/  IMAD.WIDE.U32 R30, R31, 0x10, R12 ;  /* 0x000000101f1e7825 */ /* 0x002fca00078e000c */
[----:B------:R-:W2:Y:S01]  /*1700*/  LDG.E.128 R8, desc[UR6][R30.64] ;  /* 0x000000061e087981 */ /* 0x000ea2000c1e1d00 */
[----:B------:R-:W-:Y:S02]  /*1710*/  IADD3 R37, PT, PT, R2, -0x1, RZ ;  /* 0xffffffff02257810 */ /* 0x000fe40007ffe0ff */
[----:B------:R-:W-:-:S03]  /*1720*/  IADD3 R33, PT, PT, R20, -0x1, RZ ;  /* 0xffffffff14217810 */ /* 0x000fc60007ffe0ff */
[----:B------:R-:W-:-:S04]  /*1730*/  IMAD.WIDE.U32 R36, R37, 0x10, R14 ;  /* 0x0000001025247825 */ /* 0x000fc800078e000e */
[----:B------:R-:W-:Y:S01]  /*1740*/  IMAD.WIDE.U32 R32, R33, 0x10, R12 ;  /* 0x0000001021207825 */ /* 0x000fe200078e000c */
[C---:B--2---:R-:W-:Y:S02]  /*1750*/  DMUL R16, R6.reuse, -R10 ;  /* 0x8000000a06107228 */ /* 0x044fe40000000000 */
[----:B------:R-:W-:-:S06]  /*1760*/  DMUL R18, R6, R8 ;  /* 0x0000000806127228 */ /* 0x000fcc0000000000 */
[C---:B------:R-:W-:Y:S02]  /*1770*/  DFMA R16, R4.reuse, R8, R16 ;  /* 0x000000080410722b */ /* 0x040fe40000000010 */
[----:B------:R-:W-:Y:S01]  /*1780*/  DFMA R18, R4, R10, R18 ;  /* 0x0000000a0412722b */ /* 0x000fe20000000012 */
[----:B------:R-:W2:Y:S04]  /*1790*/  LDG.E.128 R4, desc[UR6][R36.64] ;  /* 0x0000000624047981 */ /* 0x000ea8000c1e1d00 */
[----:B------:R-:W2:Y:S01]  /*17a0*/  LDG.E.128 R8, desc[UR6][R32.64] ;  /* 0x0000000620087981 */ /* 0x000ea2000c1e1d00 */
[----:B------:R-:W-:Y:S02]  /*17b0*/  DADD R22, R16, R22 ;  /* 0x0000000010167229 */ /* 0x000fe40000000016 */
[----:B------:R-:W-:Y:S01]  /*17c0*/  DADD R28, R18, R28 ;  /* 0x00000000121c7229 */ /* 0x000fe2000000001c */
[----:B------:R-:W-:-:S04]  /*17d0*/  IMAD.WIDE.U32 R34, R0, 0x10, R14 ;  /* 0x0000001000227825 */ /* 0x000fc800078e000e */
[----:B------:R-:W-:Y:S01]  /*17e0*/  IMAD.WIDE.U32 R30, R3, 0x10, R12 ;  /* 0x00000010031e7825 */ /* 0x000fe200078e000c */
[C---:B--2---:R-:W-:Y:S02]  /*17f0*/  DMUL R16, R6.reuse, -R10 ;  /* 0x8000000a06107228 */ /* 0x044fe40000000000 */
[----:B------:R-:W-:-:S06]  /*1800*/  DMUL R18, R6, R8 ;  /* 0x0000000806127228 */ /* 0x000fcc0000000000 */
[C---:B------:R-:W-:Y:S02]  /*1810*/  DFMA R16, R4.reuse, R8, R16 ;  /* 0x000000080410722b */ /* 0x040fe40000000010 */
[----:B------:R-:W-:Y:S01]  /*1820*/  DFMA R18, R4, R10, R18 ;  /* 0x0000000a0412722b */ /* 0x000fe20000000012 */
[----:B------:R-:W2:Y:S04]  /*1830*/  LDG.E.128 R4, desc[UR6][R34.64] ;  /* 0x0000000622047981 */ /* 0x000ea8000c1e1d00 */
[----:B------:R-:W2:Y:S03]  /*1840*/  LDG.E.128 R8, desc[UR6][R30.64] ;  /* 0x000000061e087981 */ /* 0x000ea6000c1e1d00 */
[----:B------:R-:W-:-:S02]  /*1850*/  DADD R26, R18, R26 ;  /* 0x00000000121a7229 */ /* 0x000fc4000000001a */
[----:B------:R-:W-:Y:S02]  /*1860*/  DADD R24, R16, R24 ;  /* 0x0000000010187229 */ /* 0x000fe40000000018 */
[C---:B--2---:R-:W-:Y:S02]  /*1870*/  DMUL R18, R6.reuse, R8 ;  /* 0x0000000806127228 */ /* 0x044fe40000000000 */
[----:B------:R-:W-:Y:S01]  /*1880*/  DMUL R16, R6, -R10 ;  /* 0x8000000a06107228 */ /* 0x000fe20000000000 */
[----:B------:R-:W-:-:S05]  /*1890*/  IMAD.WIDE.U32 R6, R2, 0x10, R14 ;  /* 0x0000001002067825 */ /* 0x000fca00078e000e */
[C---:B------:R-:W-:Y:S01]  /*18a0*/  DFMA R18, R4.reuse, R10, R18 ;  /* 0x0000000a0412722b */ /* 0x040fe20000000012 */
[----:B------:R-:W-:Y:S01]  /*18b0*/  IMAD.WIDE.U32 R10, R20, 0x10, R12 ;  /* 0x00000010140a7825 */ /* 0x000fe200078e000c */
[----:B------:R-:W-:Y:S01]  /*18c0*/  DFMA R16, R4, R8, R16 ;  /* 0x000000080410722b */ /* 0x000fe20000000010 */
[----:B------:R-:W2:Y:S04]  /*18d0*/  LDG.E.128 R4, desc[UR6][R6.64] ;  /* 0x0000000606047981 */ /* 0x000ea8000c1e1d00 */
[----:B------:R-:W2:Y:S01]  /*18e0*/  LDG.E.128 R8, desc[UR6][R10.64] ;  /* 0x000000060a087981 */ /* 0x000ea2000c1e1d00 */
[----:B------:R-:W-:Y:S02]  /*18f0*/  DADD R28, R28, R18 ;  /* 0x000000001c1c7229 */ /* 0x000fe40000000012 */
[----:B------:R-:W-:-:S02]  /*1900*/  DADD R22, R22, R16 ;  /* 0x0000000016167229 */ /* 0x000fc40000000010 */
[C---:B--2---:R-:W-:Y:S02]  /*1910*/  DMUL R16, R6.reuse, -R10 ;  /* 0x8000000a06107228 */ /* 0x044fe40000000000 */
[----:B------:R-:W-:-:S06]  /*1920*/  DMUL R18, R6, R8 ;  /* 0x0000000806127228 */ /* 0x000fcc0000000000 */
[C---:B------:R-:W-:Y:S02]  /*1930*/  DFMA R16, R4.reuse, R8, R16 ;  /* 0x000000080410722b */ /* 0x040fe40000000010 */
[----:B------:R-:W-:Y:S01]  /*1940*/  DFMA R18, R4, R10, R18 ;  /* 0x0000000a0412722b */ /* 0x000fe20000000012 */
[----:B------:R-:W-:Y:S01]  /*1950*/  IADD3 R9, PT, PT, R3, 0x1, RZ ;  /* 0x0000000103097810 */ /* 0x000fe20007ffe0ff */
[----:B------:R-:W-:-:S04]  /*1960*/  VIADD R5, R0, 0x1 ;  /* 0x0000000100057836 */ /* 0x000fc80000000000 */
[----:B------:R-:W-:-:S04]  /*1970*/  IMAD.WIDE.U32 R4, R5, 0x10, R14 ;  /* 0x0000001005047825 */ /* 0x000fc800078e000e */
[----:B------:R-:W-:Y:S02]  /*1980*/  IMAD.WIDE.U32 R8, R9, 0x10, R12 ;  /* 0x0000001009087825 */ /* 0x000fe400078e000c */
[----:B------:R-:W2:Y:S04]  /*1990*/  LDG.E.128 R4, desc[UR6][R4.64] ;  /* 0x0000000604047981 */ /* 0x000ea8000c1e1d00 */
[----:B------:R-:W2:Y:S01]  /*19a0*/  LDG.E.128 R8, desc[UR6][R8.64] ;  /* 0x0000000608087981 */ /* 0x000ea2000c1e1d00 */
[----:B------:R-:W-:Y:S02]  /*19b0*/  DADD R26, R26, R18 ;  /* 0x000000001a1a7229 */ /* 0x000fe40000000012 */
[----:B------:R-:W-:Y:S02]  /*19c0*/  DADD R24, R24, R16 ;  /* 0x0000000018187229 */ /* 0x000fe40000000010 */
[----:B--2---:R-:W-:-:S02]  /*19d0*/  DMUL R18, R6, R8 ;  /* 0x0000000806127228 */ /* 0x004fc40000000000 */
[----:B------:R-:W-:Y:S01]  /*19e0*/  DMUL R16, R6, -R10 ;  /* 0x8000000a06107228 */ /* 0x000fe20000000000 */
[----:B------:R-:W-:-:S05]  /*19f0*/  IADD3 R7, PT, PT, R2, 0x1, RZ ;  /* 0x0000000102077810 */ /* 0x000fca0007ffe0ff */
[----:B------:R-:W-:Y:S01]  /*1a00*/  DFMA R18, R4, R10, R18 ;  /* 0x0000000a0412722b */ /* 0x000fe20000000012 */
[----:B------:R-:W-:Y:S02]  /*1a10*/  VIADD R11, R20, 0x1 ;  /* 0x00000001140b7836 */ /* 0x000fe40000000000 */
[----:B------:R-:W-:-:S04]  /*1a20*/  IMAD.WIDE.U32 R6, R7, 0x10, R14 ;  /* 0x0000001007067825 */ /* 0x000fc800078e000e */
[----:B------:R-:W-:Y:S01]  /*1a30*/  IMAD.WIDE.U32 R10, R11, 0x10, R12 ;  /* 0x000000100b0a7825 */ /* 0x000fe200078e000c */
[----:B------:R-:W-:Y:S01]  /*1a40*/  DFMA R16, R4, R8, R16 ;  /* 0x000000080410722b */ /* 0x000fe20000000010 */
[----:B------:R-:W2:Y:S04]  /*1a50*/  LDG.E.128 R4, desc[UR6][R6.64] ;  /* 0x0000000606047981 */ /* 0x000ea8000c1e1d00 */
[----:B------:R-:W2:Y:S03]  /*1a60*/  LDG.E.128 R8, desc[UR6][R10.64] ;  /* 0x000000060a087981 */ /* 0x000ea6000c1e1d00 */
[----:B------:R-:W-:Y:S02]  /*1a70*/  DADD R22, R22, R16 ;  /* 0x0000000016167229 */ /* 0x000fe40000000010 */
[----:B------:R-:W-:-:S02]  /*1a80*/  DADD R28, R28, R18 ;  /* 0x000000001c1c7229 */ /* 0x000fc40000000012 */
[C---:B--2---:R-:W-:Y:S02]  /*1a90*/  DMUL R16, R6.reuse, -R10 ;  /* 0x8000000a06107228 */ /* 0x044fe40000000000 */
[----:B------:R-:W-:-:S06]  /*1aa0*/  DMUL R18, R6, R8 ;  /* 0x0000000806127228 */ /* 0x000fcc0000000000 */
[C---:B------:R-:W-:Y:S02]  /*1ab0*/  DFMA R16, R4.reuse, R8, R16 ;  /* 0x000000080410722b */ /* 0x040fe40000000010 */
[----:B------:R-:W-:Y:S01]  /*1ac0*/  DFMA R18, R4, R10, R18 ;  /* 0x0000000a0412722b */ /* 0x000fe20000000012 */
[----:B------:R-:W-:Y:S02]  /*1ad0*/  IADD3 R9, PT, PT, R3, 0x2, RZ ;  /* 0x0000000203097810 */ /* 0x000fe40007ffe0ff */
[----:B------:R-:W-:-:S03]  /*1ae0*/  IADD3 R5, PT, PT, R0, 0x2, RZ ;  /* 0x0000000200057810 */ /* 0x000fc60007ffe0ff */
[----:B------:R-:W-:Y:S01]  /*1af0*/  DADD R24, R24, R16 ;  /* 0x0000000018187229 */ /* 0x000fe20000000010 */
[----:B------:R-:W-:-:S04]  /*1b00*/  IMAD.WIDE.U32 R8, R9, 0x10, R12 ;  /* 0x0000001009087825 */ /* 0x000fc800078e000c */
[--C-:B------:R-:W-:Y:S02]  /*1b10*/  IMAD.WIDE.U32 R4, R5, 0x10, R14.reuse ;  /* 0x0000001005047825 */ /* 0x100fe400078e000e */
[----:B------:R-:W2:Y:S02]  /*1b20*/  LDG.E.128 R8, desc[UR6][R8.64] ;  /* 0x0000000608087981 */ /* 0x000ea4000c1e1d00 */
[----:B------:R-:W-:Y:S02]  /*1b30*/  VIADD R17, R2, 0x2 ;  /* 0x0000000202117836 */ /* 0x000fe40000000000 */
[----:B------:R-:W2:Y:S02]  /*1b40*/  LDG.E.128 R4, desc[UR6][R4.64] ;  /* 0x0000000604047981 */ /* 0x000ea4000c1e1d00 */
[----:B------:R-:W-:Y:S01]  /*1b50*/  IMAD.WIDE.U32 R14, R17, 0x10, R14 ;  /* 0x00000010110e7825 */ /* 0x000fe200078e000e */
[----:B------:R-:W-:-:S05]  /*1b60*/  IADD3 R17, PT, PT, R20, 0x2, RZ ;  /* 0x0000000214117810 */ /* 0x000fca0007ffe0ff */
[----:B------:R-:W-:Y:S01]  /*1b70*/  IMAD.WIDE.U32 R16, R17, 0x10, R12 ;  /* 0x0000001011107825 */ /* 0x000fe200078e000c */
[----:B------:R-:W-:Y:S01]  /*1b80*/  DADD R26, R26, R18 ;  /* 0x000000001a1a7229 */ /* 0x000fe20000000012 */
[----:B------:R-:W3:Y:S04]  /*1b90*/  LDG.E.128 R12, desc[UR6][R14.64] ;  /* 0x000000060e0c7981 */ /* 0x000ee8000c1e1d00 */
[----:B------:R-:W3:Y:S01]  /*1ba0*/  LDG.E.128 R16, desc[UR6][R16.64] ;  /* 0x0000000610107981 */ /* 0x000ee2000c1e1d00 */
[----:B------:R-:W-:-:S04]  /*1bb0*/  UIADD3 UR4, UPT, UPT, UR4, 0x4, URZ ;  /* 0x0000000404047890 */ /* 0x000fc8000fffe0ff */
[----:B------:R-:W-:Y:S01]  /*1bc0*/  UISETP.NE.AND UP0, UPT, UR4, URZ, UPT ;  /* 0x000000ff0400728c */ /* 0x000fe2000bf05270 */
[----:B------:R-:W-:Y:S01]  /*1bd0*/  IADD3 R0, PT, PT, R0, 0x4, RZ ;  /* 0x0000000400007810 */ /* 0x000fe20007ffe0ff */
[----:B------:R-:W-:Y:S01]  /*1be0*/  VIADD R2, R2, 0x4 ;  /* 0x0000000402027836 */ /* 0x000fe20000000000 */
[----:B------:R-:W-:Y:S02]  /*1bf0*/  IADD3 R3, PT, PT, R3, 0x4, RZ ;  /* 0x0000000403037810 */ /* 0x000fe40007ffe0ff */
[----:B------:R-:W-:Y:S01]  /*1c00*/  IADD3 R20, PT, PT, R20, 0x4, RZ ;  /* 0x0000000414147810 */ /* 0x000fe20007ffe0ff */
[C---:B--2---:R-:W-:Y:S02]  /*1c10*/  DMUL R30, R6.reuse, -R10 ;  /* 0x8000000a061e7228 */ /* 0x044fe40000000000 */
[----:B------:R-:W-:-:S06]  /*1c20*/  DMUL R6, R6, R8 ;  /* 0x0000000806067228 */ /* 0x000fcc0000000000 */
[C---:B------:R-:W-:Y:S02]  /*1c30*/  DFMA R30, R4.reuse, R8, R30 ;  /* 0x00000008041e722b */ /* 0x040fe4000000001e */
[----:B------:R-:W-:Y:S02]  /*1c40*/  DFMA R6, R4, R10, R6 ;  /* 0x0000000a0406722b */ /* 0x000fe40000000006 */
[C---:B---3--:R-:W-:Y:S02]  /*1c50*/  DMUL R4, R14.reuse, -R18 ;  /* 0x800000120e047228 */ /* 0x048fe40000000000 */
[----:B------:R-:W-:-:S06]  /*1c60*/  DMUL R8, R14, R16 ;  /* 0x000000100e087228 */ /* 0x000fcc0000000000 */
[C---:B------:R-:W-:Y:S02]  /*1c70*/  DFMA R4, R12.reuse, R16, R4 ;  /* 0x000000100c04722b */ /* 0x040fe40000000004 */
[----:B------:R-:W-:Y:S02]  /*1c80*/  DFMA R8, R12, R18, R8 ;  /* 0x000000120c08722b */ /* 0x000fe40000000008 */
[----:B------:R-:W-:Y:S02]  /*1c90*/  DADD R22, R22, R30 ;  /* 0x0000000016167229 */ /* 0x000fe4000000001e */
[----:B------:R-:W-:Y:S02]  /*1ca0*/  DADD R28, R28, R6 ;  /* 0x000000001c1c7229 */ /* 0x000fe40000000006 */
[----:B------:R-:W-:Y:S02]  /*1cb0*/  DADD R24, R24, R4 ;  /* 0x0000000018187229 */ /* 0x000fe40000000004 */
[----:B------:R-:W-:Y:S01]  /*1cc0*/  DADD R26, R26, R8 ;  /* 0x000000001a1a7229 */ /* 0x000fe20000000008 */
[----:B------:R-:W-:Y:S10]  /*1cd0*/  BRA.U UP0, `(.L_x_24) ;  /* 0xfffffff9006c7547 */ /* 0x000ff4000b83ffff */
[----:B------:R-:W-:Y:S01]  /*1ce0*/  VIADD R20, R20, 0xffffffff ;  /* 0xffffffff14147836 */ /* 0x000fe20000000000 */
[----:B------:R-:W-:Y:S01]  /*1cf0*/  IADD3 R2, PT, PT, R2, -0x1, RZ ;  /* 0xffffffff02027810 */ /* 0x000fe20007ffe0ff */
[----:B------:R-:W-:Y:S01]  /*1d00*/  VIADD R5, R0, 0xffffffff ;  /* 0xffffffff00057836 */ /* 0x000fe20000000000 */
[----:B------:R-:W-:-:S07]  /*1d10*/  IADD3 R3, PT, PT, R3, -0x1, RZ ;  /* 0xffffffff03037810 */ /* 0x000fce0007ffe0ff */
.L_x_23:
[----:B------:R-:W0:Y:S02]  /*1d20*/  LDCU UR4, c[0x3][0x1674] ;  /* 0x00c2ce80ff0477ac */ /* 0x000e240008000800 */
[----:B0-----:R-:W-:-:S09]  /*1d30*/  ULOP3.LUT UP0, UR5, UR4, 0x3, URZ, 0xc0, !UPT ;  /* 0x0000000304057892 */ /* 0x001fd2000f80c0ff */
[----:B------:R-:W-:Y:S05]  /*1d40*/  BRA.U !UP0, `(.L_x_22) ;  /* 0x0000000508347547 */ /* 0x000fea000b800000 */
[----:B------:R-:W-:Y:S02]  /*1d50*/  UISETP.NE.AND UP0, UPT, UR5, 0x1, UPT ;  /* 0x000000010500788c */ /* 0x000fe4000bf05270 */
[----:B------:R-:W-:-:S04]  /*1d60*/  ULOP3.LUT UR4, UR4, 0x1, URZ, 0xc0, !UPT ;  /* 0x0000000104047892 */ /* 0x000fc8000f8ec0ff */
[----:B------:R-:W-:-:S03]  /*1d70*/  UISETP.NE.U32.AND UP1, UPT, UR4, 0x1, UPT ;  /* 0x000000010400788c */ /* 0x000fc6000bf25070 */
[----:B------:R-:W-:Y:S08]  /*1d80*/  BRA.U !UP0, `(.L_x_25) ;  /* 0x0000000108c87547 */ /* 0x000ff0000b800000 */
[----:B------:R-:W0:Y:S08]  /*1d90*/  LDC.64 R16, c[0x0][0x390] ;  /* 0x0000e400ff107b82 */ /* 0x000e300000000a00 */
[----:B------:R-:W1:Y:S01]  /*1da0*/  LDC.64 R6, c[0x0][0x388] ;  /* 0x0000e200ff067b82 */ /* 0x000e620000000a00 */
[----:B0-----:R-:W-:-:S05]  /*1db0*/  IMAD.WIDE.U32 R34, R5, 0x10, R16 ;  /* 0x0000001005227825 */ /* 0x001fca00078e0010 */
[----:B------:R-:W2:Y:S01]  /*1dc0*/  LDG.E.128 R8, desc[UR6][R34.64] ;  /* 0x0000000622087981 */ /* 0x000ea2000c1e1d00 */
[----:B-1----:R-:W-:-:S05]  /*1dd0*/  IMAD.WIDE.U32 R32, R3, 0x10, R6 ;  /* 0x0000001003207825 */ /* 0x002fca00078e0006 */
[----:B------:R-:W2:Y:S02]  /*1de0*/  LDG.E.128 R12, desc[UR6][R32.64] ;  /* 0x00000006200c7981 */ /* 0x000ea4000c1e1d00 */
        /* <DEDUP_REMOVED lines=9> */
[----:B------:R-:W-:Y:S01]  /*1e80*/  DADD R22, R22, R18 ;  /* 0x0000000016167229 */ /* 0x000fe20000000012 */
[----:B------:R-:W-:Y:S01]  /*1e90*/  VIADD R19, R2, 0x1 ;  /* 0x0000000102137836 */ /* 0x000fe20000000000 */
[----:B--2---:R-:W-:-:S02]  /*1ea0*/  DMUL R32, R10, -R14 ;  /* 0x8000000e0a207228 */ /* 0x004fc40000000000 */
[----:B------:R-:W-:-:S06]  /*1eb0*/  DMUL R30, R10, R12 ;  /* 0x0000000c0a1e7228 */ /* 0x000fcc0000000000 */
[C---:B------:R-:W-:Y:S02]  /*1ec0*/  DFMA R32, R8.reuse, R12, R32 ;  /* 0x0000000c0820722b */ /* 0x040fe40000000020 */
[----:B------:R-:W-:Y:S01]  /*1ed0*/  DFMA R30, R8, R14, R30 ;  /* 0x0000000e081e722b */ /* 0x000fe2000000001e */
[----:B------:R-:W-:Y:S02]  /*1ee0*/  IADD3 R13, PT, PT, R3, 0x1, RZ ;  /* 0x00000001030d7810 */ /* 0x000fe40007ffe0ff */
[----:B------:R-:W-:-:S03]  /*1ef0*/  IADD3 R9, PT, PT, R5, 0x1, RZ ;  /* 0x0000000105097810 */ /* 0x000fc60007ffe0ff */
[----:B------:R-:W-:-:S04]  /*1f00*/  IMAD.WIDE.U32 R12, R13, 0x10, R6 ;  /* 0x000000100d0c7825 */ /* 0x000fc800078e0006 */
[--C-:B------:R-:W-:Y:S02]  /*1f10*/  IMAD.WIDE.U32 R8, R9, 0x10, R16.reuse ;  /* 0x0000001009087825 */ /* 0x100fe400078e0010 */
[----:B------:R-:W2:Y:S02]  /*1f20*/  LDG.E.128 R12, desc[UR6][R12.64] ;  /* 0x000000060c0c7981 */ /* 0x000ea4000c1e1d00 */
[----:B------:R-:W-:Y:S01]  /*1f30*/  IMAD.WIDE.U32 R16, R19, 0x10, R16 ;  /* 0x0000001013107825 */ /* 0x000fe200078e0010 */
[----:B------:R-:W-:Y:S01]  /*1f40*/  IADD3 R19, PT, PT, R20, 0x1, RZ ;  /* 0x0000000114137810 */ /* 0x000fe20007ffe0ff */
[----:B------:R-:W2:Y:S04]  /*1f50*/  LDG.E.128 R8, desc[UR6][R8.64] ;  /* 0x0000000608087981 */ /* 0x000ea8000c1e1d00 */
[----:B------:R-:W-:Y:S01]  /*1f60*/  IMAD.WIDE.U32 R6, R19, 0x10, R6 ;  /* 0x0000001013067825 */ /* 0x000fe200078e0006 */
[----:B------:R-:W-:Y:S01]  /*1f70*/  DADD R32, R24, R32 ;  /* 0x0000000018207229 */ /* 0x000fe20000000020 */
[----:B------:R-:W3:Y:S01]  /*1f80*/  LDG.E.128 R16, desc[UR6][R16.64] ;  /* 0x0000000610107981 */ /* 0x000ee2000c1e1d00 */
[----:B------:R-:W-:-:S03]  /*1f90*/  DADD R30, R26, R30 ;  /* 0x000000001a1e7229 */ /* 0x000fc6000000001e */
[----:B------:R-:W3:Y:S01]  /*1fa0*/  LDG.E.128 R24, desc[UR6][R6.64] ;  /* 0x0000000606187981 */ /* 0x000ee2000c1e1d00 */
        /* <DEDUP_REMOVED lines=15> */
[----:B------:R-:W-:-:S11]  /*20a0*/  DADD R26, R30, R18 ;  /* 0x000000001e1a7229 */ /* 0x000fd60000000012 */
.L_x_25:
[----:B------:R-:W-:Y:S05]  /*20b0*/  BRA.U UP1, `(.L_x_22) ;  /* 0x0000000101587547 */ /* 0x000fea000b800000 */
[----:B------:R-:W0:Y:S08]  /*20c0*/  LDC.64 R16, c[0x0][0x390] ;  /* 0x0000e400ff107b82 */ /* 0x000e300000000a00 */
[----:B------:R-:W1:Y:S01]  /*20d0*/  LDC.64 R6, c[0x0][0x388] ;  /* 0x0000e200ff067b82 */ /* 0x000e620000000a00 */
        /* <DEDUP_REMOVED lines=9> */
[----:B------:R-:W-:-:S08]  /*2170*/  DMUL R14, R14, R8 ;  /* 0x000000080e0e7228 */ /* 0x000fd00000000000 */
[----:B------:R-:W-:Y:S02]  /*2180*/  DFMA R14, R12, R10, R14 ;  /* 0x0000000a0c0e722b */ /* 0x000fe4000000000e */
[C---:B---3--:R-:W-:Y:S02]  /*2190*/  DMUL R10, R6.reuse, -R18 ;  /* 0x80000012060a7228 */ /* 0x048fe40000000000 */
[----:B------:R-:W-:Y:S02]  /*21a0*/  DMUL R6, R6, R16 ;  /* 0x0000001006067228 */ /* 0x000fe40000000000 */
[----:B------:R-:W-:-:S04]  /*21b0*/  DFMA R2, R12, R8, R2 ;  /* 0x000000080c02722b */ /* 0x000fc80000000002 */
[C---:B------:R-:W-:Y:S02]  /*21c0*/  DFMA R10, R4.reuse, R16, R10 ;  /* 0x00000010040a722b */ /* 0x040fe4000000000a */
[----:B------:R-:W-:Y:S02]  /*21d0*/  DFMA R6, R4, R18, R6 ;  /* 0x000000120406722b */ /* 0x000fe40000000006 */
[----:B------:R-:W-:Y:S02]  /*21e0*/  DADD R24, R24, R2 ;  /* 0x0000000018187229 */ /* 0x000fe40000000002 */
[----:B------:R-:W-:Y:S02]  /*21f0*/  DADD R26, R26, R14 ;  /* 0x000000001a1a7229 */ /* 0x000fe4000000000e */
[----:B------:R-:W-:Y:S02]  /*2200*/  DADD R22, R22, R10 ;  /* 0x0000000016167229 */ /* 0x000fe4000000000a */
[----:B------:R-:W-:-:S11]  /*2210*/  DADD R28, R28, R6 ;  /* 0x000000001c1c7229 */ /* 0x000fd60000000006 */
.L_x_22:
[----:B------:R-:W0:Y:S02]  /*2220*/  LDC.64 R2, c[0x0][0x380] ;  /* 0x0000e000ff027b82 */ /* 0x000e240000000a00 */
[----:B0-----:R-:W-:-:S05]  /*2230*/  IMAD.WIDE.U32 R2, R21, 0x10, R2 ;  /* 0x0000001015027825 */ /* 0x001fca00078e0002 */
[----:B------:R-:W2:Y:S01]  /*2240*/  LDG.E.128 R4, desc[UR6][R2.64] ;  /* 0x0000000602047981 */ /* 0x000ea2000c1e1d00 */
[C---:B------:R-:W-:Y:S02]  /*2250*/  DMUL R8, R28.reuse, R26 ;  /* 0x0000001a1c087228 */ /* 0x040fe40000000000 */
[----:B------:R-:W-:-:S06]  /*2260*/  DMUL R28, R28, R24 ;  /* 0x000000181c1c7228 */ /* 0x000fcc0000000000 */
[C---:B------:R-:W-:Y:S02]  /*2270*/  DFMA R8, R22.reuse, R24, R8 ;  /* 0x000000181608722b */ /* 0x040fe40000000008 */
[----:B------:R-:W-:-:S06]  /*2280*/  DFMA R28, R22, -R26, R28 ;  /* 0x8000001a161c722b */ /* 0x000fcc000000001c */
[----:B--2---:R-:W-:Y:S02]  /*2290*/  DADD R4, R4, R8 ;  /* 0x0000000004047229 */ /* 0x004fe40000000008 */
[----:B------:R-:W-:-:S07]  /*22a0*/  DADD R6, R6, R28 ;  /* 0x0000000006067229 */ /* 0x000fce000000001c */
[----:B------:R-:W-:Y:S01]  /*22b0*/  STG.E.128 desc[UR6][R2.64], R4 ;  /* 0x0000000402007986 */ /* 0x000fe2000c101d06 */
[----:B------:R-:W-:Y:S05]  /*22c0*/  EXIT ;  /* 0x000000000000794d */ /* 0x000fea0003800000 */
.L_x_26:
        /* <DEDUP_REMOVED lines=11> */
.L_x_415:


//--------------------- .text._Z11ff_multipleP7double2PKS_PKdPKbS4_S4_S4_S2_S4_S4_S4_S4_S4_S4_ --------------------------
	.section	.text._Z11ff_multipleP7double2PKS_PKdPKbS4_S4_S4_S2_S4_S4_S4_S4_S4_S4_,"ax",@progbits
	.align	128
        .global         _Z11ff_multipleP7double2PKS_PKdPKbS4_S4_S4_S2_S4_S4_S4_S4_S4_S4_
        .type           _Z11ff_multipleP7double2PKS_PKdPKbS4_S4_S4_S2_S4_S4_S4_S4_S4_S4_,@function
        .size           _Z11ff_multipleP7double2PKS_PKdPKbS4_S4_S4_S2_S4_S4_S4_S4_S4_S4_,(.L_x_404 - _Z11ff_multipleP7double2PKS_PKdPKbS4_S4_S4_S2_S4_S4_S4_S4_S4_S4_)
        .other          _Z11ff_multipleP7double2PKS_PKdPKbS4_S4_S4_S2_S4_S4_S4_S4_S4_S4_,@"STO_CUDA_ENTRY STV_DEFAULT"
_Z11ff_multipleP7double2PKS_PKdPKbS4_S4_S4_S2_S4_S4_S4_S4_S4_S4_:
.text._Z11ff_multipleP7double2PKS_PKdPKbS4_S4_S4_S2_S4_S4_S4_S4_S4_S4_:
[----:B------:R-:W0:Y:S01]  /*0000*/  LDC R1, c[0x0][0x37c] ;  /* 0x0000df00ff017b82 */ /* 0x000e220000000800 */
[----:B------:R-:W1:Y:S01]  /*0010*/  LDCU UR6, c[0x3][0xb6c] ;  /* 0x00c16d80ff0677ac */ /* 0x000e620008000800 */
[----:B------:R-:W2:Y:S06]  /*0020*/  S2R R0, SR_TID.X ;  /* 0x0000000000007919 */ /* 0x000eac0000002100 */
[----:B------:R-:W2:Y:S01]  /*0030*/  S2UR UR7, SR_CTAID.X ;  /* 0x00000000000779c3 */ /* 0x000ea20000002500 */
[----:B0-----:R-:W-:Y:S01]  /*0040*/  VIADD R1, R1, 0xffffff50 ;  /* 0xffffff5001017836 */ /* 0x001fe20000000000 */
[----:B------:R-:W-:-:S06]  /*0050*/  UMOV UR11, 0xb70 ;  /* 0x00000b70000b7882 */ /* 0x000fcc0000000000 */
[----:B------:R-:W2:Y:S01]  /*0060*/  LDC R5, c[0x0][0x360] ;  /* 0x0000d800ff057b82 */ /* 0x000ea20000000800 */
[----:B-1----:R-:W-:-:S04]  /*0070*/  UIADD3 UR4, UPT, UPT, UR6, -0x1, URZ ;  /* 0xffffffff06047890 */ /* 0x002fc8000fffe0ff */
[----:B------:R-:W-:-:S12]  /*0080*/  ULEA UR5, UR4, UR11, 0x2 ;  /* 0x0000000b04057291 */ /* 0x000fd8000f8e10ff */
[----:B------:R-:W0:Y:S01]  /*0090*/  LDCU UR5, c[0x3][UR5] ;  /* 0x00c00000050577ac */ /* 0x000e220008000800 */
[----:B--2---:R-:W-:-:S05]  /*00a0*/  IMAD R5, R5, UR7, R0 ;  /* 0x0000000705057c24 */ /* 0x004fca000f8e0200 */
[----:B0-----:R-:W-:-:S13]  /*00b0*/  ISETP.GE.U32.AND P0, PT, R5, UR5, PT ;  /* 0x0000000505007c0c */ /* 0x001fda000bf06070 */
[----:B------:R-:W-:Y:S05]  /*00c0*/  @P0 EXIT ;  /* 0x000000000000094d */ /* 0x000fea0003800000 */
[----:B------:R-:W0:Y:S01]  /*00d0*/  LDCU UR12, c[0x3][0xb70] ;  /* 0x00c16e00ff0c77ac */ /* 0x000e220008000800 */
[----:B------:R-:W1:Y:S01]  /*00e0*/  LDCU.64 UR14, c[0x0][0x398] ;  /* 0x00007300ff0e77ac */ /* 0x000e620008000a00 */
[----:B------:R-:W2:Y:S01]  /*00f0*/  LDCU.64 UR8, c[0x0][0x358] ;  /* 0x00006b00ff0877ac */ /* 0x000ea20008000a00 */
[----:B0-----:R-:W0:Y:S01]  /*0100*/  I2F.U32.RP R4, UR12 ;  /* 0x0000000c00047d06 */ /* 0x001e220008209000 */
[----:B------:R-:W-:Y:S02]  /*0110*/  ISETP.NE.U32.AND P3, PT, RZ, UR12, PT ;  /* 0x0000000cff007c0c */ /* 0x000fe4000bf65070 */
[----:B------:R-:W-:-:S05]  /*0120*/  LOP3.LUT R25, RZ, UR12, RZ, 0x33, !PT ;  /* 0x0000000cff197c12 */ /* 0x000fca000f8e33ff */
[----:B0-----:R-:W0:Y:S02]  /*0130*/  MUFU.RCP R4, R4 ;  /* 0x0000000400047308 */ /* 0x001e240000001000 */
[----:B0-----:R-:W-:-:S06]  /*0140*/  VIADD R2, R4, 0xffffffe ;  /* 0x0ffffffe04027836 */ /* 0x001fcc0000000000 */
[----:B------:R0:W3:Y:S02]  /*0150*/  F2I.FTZ.U32.TRUNC.NTZ R3, R2 ;  /* 0x0000000200037305 */ /* 0x0000e4000021f000 */
[----:B0-----:R-:W-:Y:S02]  /*0160*/  HFMA2 R2, -RZ, RZ, 0, 0 ;  /* 0x00000000ff027431 */ /* 0x001fe400000001ff */
[----:B---3--:R-:W-:-:S04]  /*0170*/  IMAD.MOV R7, RZ, RZ, -R3 ;  /* 0x000000ffff077224 */ /* 0x008fc800078e0a03 */
[----:B------:R-:W-:-:S04]  /*0180*/  IMAD R7, R7, UR12, RZ ;  /* 0x0000000c07077c24 */ /* 0x000fc8000f8e02ff */
[----:B------:R-:W-:-:S06]  /*0190*/  IMAD.HI.U32 R0, R3, R7, R2 ;  /* 0x0000000703007227 */ /* 0x000fcc00078e0002 */
[----:B------:R-:W-:-:S04]  /*01a0*/  IMAD.HI.U32 R34, R0, R5, RZ ;  /* 0x0000000500227227 */ /* 0x000fc800078e00ff */
[----:B------:R-:W-:-:S04]  /*01b0*/  IMAD.MOV R6, RZ, RZ, -R34 ;  /* 0x000000ffff067224 */ /* 0x000fc800078e0a22 */
[----:B------:R-:W-:-:S05]  /*01c0*/  IMAD R6, R6, UR12, R5 ;  /* 0x0000000c06067c24 */ /* 0x000fca000f8e0205 */
[----:B------:R-:W-:-:S13]  /*01d0*/  ISETP.GE.U32.AND P0, PT, R6, UR12, PT ;  /* 0x0000000c06007c0c */ /* 0x000fda000bf06070 */
[----:B------:R-:W-:-:S05]  /*01e0*/  @P0 VIADD R6, R6, -UR12 ;  /* 0x8000000c06060c36 */ /* 0x000fca0008000000 */
[----:B------:R-:W-:-:S13]  /*01f0*/  ISETP.GE.U32.AND P1, PT, R6, UR12, PT ;  /* 0x0000000c06007c0c */ /* 0x000fda000bf26070 */
[----:B------:R-:W-:-:S05]  /*0200*/  @P1 VIADD R6, R6, -UR12 ;  /* 0x8000000c06061c36 */ /* 0x000fca0008000000 */
[----:B------:R-:W-:-:S04]  /*0210*/  SEL R2, R25, R6, !P3 ;  /* 0x0000000619027207 */ /* 0x000fc80005800000 */
[----:B-1----:R-:W-:-:S04]  /*0220*/  IADD3 R2, P2, PT, R2, UR14, RZ ;  /* 0x0000000e02027c10 */ /* 0x002fc8000ff5e0ff */
[----:B------:R-:W-:-:S05]  /*0230*/  IADD3.X R3, PT, PT, RZ, UR15, RZ, P2, !PT ;  /* 0x0000000fff037c10 */ /* 0x000fca00097fe4ff */
[----:B--2---:R-:W2:Y:S02]  /*0240*/  LDG.E.U8 R2, desc[UR8][R2.64] ;  /* 0x0000000802027981 */ /* 0x004ea4000c1e1100 */
[----:B--2---:R-:W-:-:S13]  /*0250*/  ISETP.NE.AND P2, PT, R2, RZ, PT ;  /* 0x000000ff0200720c */ /* 0x004fda0003f45270 */
[----:B------:R-:W-:Y:S05]  /*0260*/  @!P2 EXIT ;  /* 0x000000000000a94d */ /* 0x000fea0003800000 */
[----:B------:R-:W-:Y:S01]  /*0270*/  UISETP.NE.AND UP0, UPT, UR4, URZ, UPT ;  /* 0x000000ff0400728c */ /* 0x000fe2000bf05270 */
[----:B------:R-:W-:-:S08]  /*0280*/  IMAD.MOV.U32 R3, RZ, RZ, R5 ;  /* 0x000000ffff037224 */ /* 0x000fd000078e0005 */
[----:B------:R-:W-:Y:S05]  /*0290*/  BRA.U !UP0, `(.L_x_27) ;  /* 0x0000000d08247547 */ /* 0x000fea000b800000 */
[----:B------:R-:W0:Y:S01]  /*02a0*/  LDCU UR5, c[0x3][0xb6c] ;  /* 0x00c16d80ff0577ac */ /* 0x000e220008000800 */
[----:B------:R-:W-:Y:S02]  /*02b0*/  IMAD.U32 R6, RZ, RZ, UR4 ;  /* 0x00000004ff067e24 */ /* 0x000fe4000f8e00ff */
[----:B------:R-:W-:Y:S01]  /*02c0*/  IMAD.MOV.U32 R3, RZ, RZ, R5 ;  /* 0x000000ffff037224 */ /* 0x000fe200078e0005 */
[----:B------:R-:W-:Y:S02]  /*02d0*/  UIADD3 UR7, UPT, UPT, UR6, -0x2, URZ ;  /* 0xfffffffe06077890 */ /* 0x000fe4000fffe0ff */
[----:B------:R-:W-:Y:S02]  /*02e0*/  ULOP3.LUT UR10, UR4, 0x3, URZ, 0xc0, !UPT ;  /* 0x00000003040a7892 */ /* 0x000fe4000f8ec0ff */
[----:B------:R-:W-:Y:S01]  /*02f0*/  UISETP.GE.U32.AND UP0, UPT, UR7, 0x3, UPT ;  /* 0x000000030700788c */ /* 0x000fe2000bf06070 */
[----:B0-----:R-:W-:-:S08]  /*0300*/  MOV R2, UR5 ;  /* 0x0000000500027c02 */ /* 0x001fd00008000f00 */
[----:B------:R-:W-:Y:S05]  /*0310*/  BRA.U !UP0, `(.L_x_28) ;  /* 0x0000000508b87547 */ /* 0x000fea000b800000 */
[----:B------:R-:W-:Y:S01]  /*0320*/  ULOP3.LUT UR5, UR4, 0xfffffffc, URZ, 0xc0, !UPT ;  /* 0xfffffffc04057892 */ /* 0x000fe2000f8ec0ff */
[----:B------:R-:W-:Y:S02]  /*0330*/  IMAD.MOV.U32 R3, RZ, RZ, R5 ;  /* 0x000000ffff037224 */ /* 0x000fe400078e0005 */
[----:B------:R-:W-:Y:S01]  /*0340*/  IMAD.U32 R2, RZ, RZ, UR7 ;  /* 0x00000007ff027e24 */ /* 0x000fe2000f8e00ff */
[----:B------:R-:W-:-:S12]  /*0350*/  UIADD3 UR5, UPT, UPT, -UR5, URZ, URZ ;  /* 0x000000ff05057290 */ /* 0x000fd8000fffe1ff */
.L_x_29:
[C---:B0-----:R-:W-:Y:S01]  /*0360*/  IMAD.SHL.U32 R5, R2.reuse, 0x4, RZ ;  /* 0x0000000402057824 */ /* 0x041fe200078e00ff */
[----:B------:R-:W-:Y:S01]  /*0370*/  IADD3 R4, PT, PT, R2, -0x1, RZ ;  /* 0xffffffff02047810 */ /* 0x000fe20007ffe0ff */
[----:B------:R-:W-:Y:S02]  /*0380*/  UIADD3 UR5, UPT, UPT, UR5, 0x4, URZ ;  /* 0x0000000405057890 */ /* 0x000fe4000fffe0ff */
[----:B------:R-:W0:Y:S02]  /*0390*/  LDC R10, c[0x3][R5+0xb70] ;  /* 0x00c2dc00050a7b82 */ /* 0x000e240000000800 */
[C---:B------:R-:W-:Y:S01]  /*03a0*/  IMAD.SHL.U32 R9, R4.reuse, 0x4, RZ ;  /* 0x0000000404097824 */ /* 0x040fe200078e00ff */
[----:B------:R-:W-:Y:S01]  /*03b0*/  UISETP.NE.AND UP0, UPT, UR5, URZ, UPT ;  /* 0x000000ff0500728c */ /* 0x000fe2000bf05270 */
[----:B------:R-:W-:-:S04]  /*03c0*/  IMAD R4, R4, 0x4, R1 ;  /* 0x0000000404047824 */ /* 0x000fc800078e0201 */
[----:B------:R-:W1:Y:S01]  /*03d0*/  LDC R11, c[0x3][R9+0xb70] ;  /* 0x00c2dc00090b7b82 */ /* 0x000e620000000800 */
[----:B0-----:R-:W0:Y:S01]  /*03e0*/  I2F.U32.RP R8, R10 ;  /* 0x0000000a00087306 */ /* 0x001e220000209000 */
[----:B------:R-:W-:Y:S01]  /*03f0*/  IMAD.MOV R13, RZ, RZ, -R10 ;  /* 0x000000ffff0d7224 */ /* 0x000fe200078e0a0a */
[----:B------:R-:W-:Y:S01]  /*0400*/  ISETP.NE.U32.AND P5, PT, R10, RZ, PT ;  /* 0x000000ff0a00720c */ /* 0x000fe20003fa5070 */
[----:B-1----:R-:W-:-:S05]  /*0410*/  IMAD.MOV R15, RZ, RZ, -R11 ;  /* 0x000000ffff0f7224 */ /* 0x002fca00078e0a0b */
[----:B0-----:R-:W0:Y:S02]  /*0420*/  MUFU.RCP R8, R8 ;  /* 0x0000000800087308 */ /* 0x001e240000001000 */
[----:B0-----:R-:W-:-:S06]  /*0430*/  VIADD R6, R8, 0xffffffe ;  /* 0x0ffffffe08067836 */ /* 0x001fcc0000000000 */
[----:B------:R0:W1:Y:S02]  /*0440*/  F2I.FTZ.U32.TRUNC.NTZ R7, R6 ;  /* 0x0000000600077305 */ /* 0x000064000021f000 */
[----:B0-----:R-:W-:Y:S02]  /*0450*/  HFMA2 R6, -RZ, RZ, 0, 0 ;  /* 0x00000000ff067431 */ /* 0x001fe400000001ff */
[----:B-1----:R-:W-:-:S04]  /*0460*/  IMAD R13, R13, R7, RZ ;  /* 0x000000070d0d7224 */ /* 0x002fc800078e02ff */
[----:B------:R-:W-:-:S04]  /*0470*/  IMAD.HI.U32 R12, R7, R13, R6 ;  /* 0x0000000d070c7227 */ /* 0x000fc800078e0006 */
[----:B------:R-:W-:Y:S02]  /*0480*/  VIADD R6, R2, 0xfffffffe ;  /* 0xfffffffe02067836 */ /* 0x000fe40000000000 */
[----:B------:R-:W-:Y:S02]  /*0490*/  IMAD.HI.U32 R5, R12, R3, RZ ;  /* 0x000000030c057227 */ /* 0x000fe400078e00ff */
[----:B------:R-:W0:Y:S02]  /*04a0*/  I2F.U32.RP R12, R11 ;  /* 0x0000000b000c7306 */ /* 0x000e240000209000 */
[----:B------:R-:W-:-:S04]  /*04b0*/  IMAD.MOV R7, RZ, RZ, -R5 ;  /* 0x000000ffff077224 */ /* 0x000fc800078e0a05 */
[----:B------:R-:W-:-:S05]  /*04c0*/  IMAD R7, R10, R7, R3 ;  /* 0x000000070a077224 */ /* 0x000fca00078e0203 */
[----:B------:R-:W-:Y:S01]  /*04d0*/  ISETP.GE.U32.AND P2, PT, R7, R10, PT ;  /* 0x0000000a0700720c */ /* 0x000fe20003f46070 */
[----:B0-----:R-:W0:-:S12]  /*04e0*/  MUFU.RCP R12, R12 ;  /* 0x0000000c000c7308 */ /* 0x001e180000001000 */
[----:B------:R-:W-:Y:S02]  /*04f0*/  @P2 IMAD.IADD R7, R7, 0x1, -R10 ;  /* 0x0000000107072824 */ /* 0x000fe400078e0a0a */
[----:B------:R-:W-:-:S03]  /*0500*/  @P2 VIADD R5, R5, 0x1 ;  /* 0x0000000105052836 */ /* 0x000fc60000000000 */
[----:B------:R-:W-:Y:S01]  /*0510*/  ISETP.GE.U32.AND P4, PT, R7, R10, PT ;  /* 0x0000000a0700720c */ /* 0x000fe20003f86070 */
[----:B------:R-:W-:Y:S01]  /*0520*/  IMAD.SHL.U32 R7, R6, 0x4, RZ ;  /* 0x0000000406077824 */ /* 0x000fe200078e00ff */
[----:B0-----:R-:W-:-:S03]  /*0530*/  IADD3 R8, PT, PT, R12, 0xffffffe, RZ ;  /* 0x0ffffffe0c087810 */ /* 0x001fc60007ffe0ff */
[----:B------:R-:W0:Y:S01]  /*0540*/  LDC R13, c[0x3][R7+0xb70] ;  /* 0x00c2dc00070d7b82 */ /* 0x000e220000000800 */
[----:B------:R1:W2:Y:S07]  /*0550*/  F2I.FTZ.U32.TRUNC.NTZ R9, R8 ;  /* 0x0000000800097305 */ /* 0x0002ae000021f000 */
[----:B------:R-:W-:Y:S02]  /*0560*/  @P4 IADD3 R5, PT, PT, R5, 0x1, RZ ;  /* 0x0000000105054810 */ /* 0x000fe40007ffe0ff */
[----:B------:R-:W-:Y:S01]  /*0570*/  @!P5 LOP3.LUT R5, RZ, R10, RZ, 0x33, !PT ;  /* 0x0000000aff05d212 */ /* 0x000fe200078e33ff */
[----:B-1----:R-:W-:Y:S01]  /*0580*/  IMAD.MOV.U32 R8, RZ, RZ, RZ ;  /* 0x000000ffff087224 */ /* 0x002fe200078e00ff */
[----:B------:R-:W-:-:S03]  /*0590*/  ISETP.NE.U32.AND P5, PT, R11, RZ, PT ;  /* 0x000000ff0b00720c */ /* 0x000fc60003fa5070 */
[----:B------:R-:W-:Y:S02]  /*05a0*/  IMAD.MOV R12, RZ, RZ, -R5 ;  /* 0x000000ffff0c7224 */ /* 0x000fe400078e0a05 */
[----:B--2---:R-:W-:Y:S02]  /*05b0*/  IMAD R15, R15, R9, RZ ;  /* 0x000000090f0f7224 */ /* 0x004fe400078e02ff */
[----:B------:R-:W-:Y:S02]  /*05c0*/  IMAD R10, R10, R12, R3 ;  /* 0x0000000c0a0a7224 */ /* 0x000fe400078e0203 */
[----:B------:R-:W-:Y:S01]  /*05d0*/  IMAD.HI.U32 R9, R9, R15, R8 ;  /* 0x0000000f09097227 */ /* 0x000fe200078e0008 */
[----:B0-----:R-:W0:Y:S03]  /*05e0*/  I2F.U32.RP R12, R13 ;  /* 0x0000000d000c7306 */ /* 0x001e260000209000 */
[----:B------:R-:W-:Y:S01]  /*05f0*/  VIADD R3, R2, 0xfffffffd ;  /* 0xfffffffd02037836 */ /* 0x000fe20000000000 */
[----:B------:R-:W-:Y:S01]  /*0600*/  IADD3 R15, PT, PT, RZ, -R13, RZ ;  /* 0x8000000dff0f7210 */ /* 0x000fe20007ffe0ff */
[----:B------:R-:W-:-:S03]  /*0610*/  IMAD.HI.U32 R7, R9, R10, RZ ;  /* 0x0000000a09077227 */ /* 0x000fc600078e00ff */
[----:B------:R-:W-:Y:S01]  /*0620*/  LEA R3, R3, UR11, 0x2 ;  /* 0x0000000b03037c11 */ /* 0x000fe2000f8e10ff */
[----:B------:R-:W-:-:S03]  /*0630*/  IMAD.MOV R8, RZ, RZ, -R7 ;  /* 0x000000ffff087224 */ /* 0x000fc600078e0a07 */
[----:B------:R-:W1:Y:S01]  /*0640*/  LDC R14, c[0x3][R3] ;  /* 0x00c00000030e7b82 */ /* 0x000e620000000800 */
[----:B------:R-:W-:Y:S01]  /*0650*/  IMAD R8, R11, R8, R10 ;  /* 0x000000080b087224 */ /* 0x000fe200078e020a */
[----:B0-----:R-:W0:Y:S04]  /*0660*/  MUFU.RCP R12, R12 ;  /* 0x0000000c000c7308 */ /* 0x001e280000001000 */
[----:B------:R-:W-:-:S13]  /*0670*/  ISETP.GE.U32.AND P2, PT, R8, R11, PT ;  /* 0x0000000b0800720c */ /* 0x000fda0003f46070 */
[----:B------:R-:W-:Y:S01]  /*0680*/  @P2 IADD3 R8, PT, PT, -R11, R8, RZ ;  /* 0x000000080b082210 */ /* 0x000fe20007ffe1ff */
[----:B------:R-:W-:-:S03]  /*0690*/  @P2 VIADD R7, R7, 0x1 ;  /* 0x0000000107072836 */ /* 0x000fc60000000000 */
[-C--:B------:R-:W-:Y:S01]  /*06a0*/  ISETP.GE.U32.AND P4, PT, R8, R11.reuse, PT ;  /* 0x0000000b0800720c */ /* 0x080fe20003f86070 */
[----:B0-----:R-:W-:Y:S01]  /*06b0*/  VIADD R8, R12, 0xffffffe ;  /* 0x0ffffffe0c087836 */ /* 0x001fe20000000000 */
[----:B-1----:R-:W0:Y:S08]  /*06c0*/  I2F.U32.RP R3, R14 ;  /* 0x0000000e00037306 */ /* 0x002e300000209000 */
[----:B------:R1:W2:Y:S03]  /*06d0*/  F2I.FTZ.U32.TRUNC.NTZ R9, R8 ;  /* 0x0000000800097305 */ /* 0x0002a6000021f000 */
[----:B------:R-:W-:Y:S01]  /*06e0*/  @P4 VIADD R7, R7, 0x1 ;  /* 0x0000000107074836 */ /* 0x000fe20000000000 */
[----:B------:R-:W-:-:S02]  /*06f0*/  @!P5 LOP3.LUT R7, RZ, R11, RZ, 0x33, !PT ;  /* 0x0000000bff07d212 */ /* 0x000fc400078e33ff */
[----:B------:R-:W-:Y:S02]  /*0700*/  ISETP.NE.U32.AND P5, PT, R13, RZ, PT ;  /* 0x000000ff0d00720c */ /* 0x000fe40003fa5070 */
[----:B0-----:R-:W0:Y:S01]  /*0710*/  MUFU.RCP R3, R3 ;  /* 0x0000000300037308 */ /* 0x001e220000001000 */
[----:B-1----:R-:W-:Y:S02]  /*0720*/  IMAD.MOV.U32 R8, RZ, RZ, RZ ;  /* 0x000000ffff087224 */ /* 0x002fe400078e00ff */
[----:B------:R-:W-:Y:S02]  /*0730*/  IMAD.MOV R12, RZ, RZ, -R7 ;  /* 0x000000ffff0c7224 */ /* 0x000fe400078e0a07 */
[----:B--2---:R-:W-:Y:S02]  /*0740*/  IMAD R15, R15, R9, RZ ;  /* 0x000000090f0f7224 */ /* 0x004fe400078e02ff */
[----:B------:R-:W-:Y:S02]  /*0750*/  IMAD R10, R11, R12, R10 ;  /* 0x0000000c0b0a7224 */ /* 0x000fe400078e020a */
[----:B------:R-:W-:Y:S01]  /*0760*/  IMAD.HI.U32 R9, R9, R15, R8 ;  /* 0x0000000f09097227 */ /* 0x000fe200078e0008 */
[----:B------:R-:W-:-:S05]  /*0770*/  IADD3 R15, PT, PT, RZ, -R14, RZ ;  /* 0x8000000eff0f7210 */ /* 0x000fca0007ffe0ff */
[----:B------:R-:W-:-:S05]  /*0780*/  IMAD.HI.U32 R11, R9, R10, RZ ;  /* 0x0000000a090b7227 */ /* 0x000fca00078e00ff */
[----:B------:R-:W-:-:S05]  /*0790*/  IADD3 R8, PT, PT, -R11, RZ, RZ ;  /* 0x000000ff0b087210 */ /* 0x000fca0007ffe1ff */
[----:B------:R-:W-:-:S05]  /*07a0*/  IMAD R8, R13, R8, R10 ;  /* 0x000000080d087224 */ /* 0x000fca00078e020a */
[----:B------:R-:W-:-:S13]  /*07b0*/  ISETP.GE.U32.AND P2, PT, R8, R13, PT ;  /* 0x0000000d0800720c */ /* 0x000fda0003f46070 */
[----:B------:R-:W-:Y:S02]  /*07c0*/  @P2 IMAD.IADD R8, R8, 0x1, -R13 ;  /* 0x0000000108082824 */ /* 0x000fe400078e0a0d */
[----:B------:R-:W-:-:S03]  /*07d0*/  @P2 VIADD R11, R11, 0x1 ;  /* 0x000000010b0b2836 */ /* 0x000fc60000000000 */
[----:B------:R-:W-:Y:S01]  /*07e0*/  ISETP.GE.U32.AND P4, PT, R8, R13, PT ;  /* 0x0000000d0800720c */ /* 0x000fe20003f86070 */
[----:B0-----:R-:W-:-:S04]  /*07f0*/  VIADD R8, R3, 0xffffffe ;  /* 0x0ffffffe03087836 */ /* 0x001fc80000000000 */
[----:B------:R0:W1:Y:S08]  /*0800*/  F2I.FTZ.U32.TRUNC.NTZ R9, R8 ;  /* 0x0000000800097305 */ /* 0x000070000021f000 */
[----:B------:R-:W-:Y:S01]  /*0810*/  @P4 VIADD R11, R11, 0x1 ;  /* 0x000000010b0b4836 */ /* 0x000fe20000000000 */
[----:B------:R-:W-:Y:S01]  /*0820*/  @!P5 LOP3.LUT R11, RZ, R13, RZ, 0x33, !PT ;  /* 0x0000000dff0bd212 */ /* 0x000fe200078e33ff */
[----:B0-----:R-:W-:Y:S01]  /*0830*/  IMAD.MOV.U32 R8, RZ, RZ, RZ ;  /* 0x000000ffff087224 */ /* 0x001fe200078e00ff */
[----:B------:R-:W-:-:S03]  /*0840*/  ISETP.NE.U32.AND P5, PT, R14, RZ, PT ;  /* 0x000000ff0e00720c */ /* 0x000fc60003fa5070 */
[----:B------:R-:W-:Y:S02]  /*0850*/  IMAD.MOV R3, RZ, RZ, -R11 ;  /* 0x000000ffff037224 */ /* 0x000fe400078e0a0b */
[----:B-1----:R-:W-:Y:S02]  /*0860*/  IMAD R15, R15, R9, RZ ;  /* 0x000000090f0f7224 */ /* 0x002fe400078e02ff */
[----:B------:R-:W-:Y:S01]  /*0870*/  IMAD R3, R13, R3, R10 ;  /* 0x000000030d037224 */ /* 0x000fe200078e020a */
[----:B------:R-:W-:Y:S01]  /*0880*/  LEA R10, R2, R1, 0x2 ;  /* 0x00000001020a7211 */ /* 0x000fe200078e10ff */
[----:B------:R-:W-:-:S04]  /*0890*/  IMAD.HI.U32 R12, R9, R15, R8 ;  /* 0x0000000f090c7227 */ /* 0x000fc800078e0008 */
[----:B------:R-:W-:Y:S02]  /*08a0*/  VIADD R8, R2, 0x1 ;  /* 0x0000000102087836 */ /* 0x000fe40000000000 */
[----:B------:R-:W-:-:S04]  /*08b0*/  IMAD.HI.U32 R12, R12, R3, RZ ;  /* 0x000000030c0c7227 */ /* 0x000fc800078e00ff */
[----:B------:R-:W-:Y:S01]  /*08c0*/  IMAD R8, R8, 0x4, R1 ;  /* 0x0000000408087824 */ /* 0x000fe200078e0201 */
[----:B------:R-:W-:Y:S01]  /*08d0*/  IADD3 R9, PT, PT, -R12, RZ, RZ ;  /* 0x000000ff0c097210 */ /* 0x000fe20007ffe1ff */
[----:B------:R-:W-:-:S03]  /*08e0*/  VIADD R2, R2, 0xfffffffc ;  /* 0xfffffffc02027836 */ /* 0x000fc60000000000 */
[----:B------:R0:W-:Y:S01]  /*08f0*/  STL [R8], R5 ;  /* 0x0000000508007387 */ /* 0x0001e20000100800 */
[----:B------:R-:W-:-:S03]  /*0900*/  IMAD R9, R14, R9, R3 ;  /* 0x000000090e097224 */ /* 0x000fc600078e0203 */
[----:B------:R0:W-:Y:S02]  /*0910*/  STL [R10], R7 ;  /* 0x000000070a007387 */ /* 0x0001e40000100800 */
[C---:B------:R-:W-:Y:S02]  /*0920*/  ISETP.GE.U32.AND P2, PT, R9.reuse, R14, PT ;  /* 0x0000000e0900720c */ /* 0x040fe40003f46070 */
[----:B------:R0:W-:Y:S11]  /*0930*/  STL [R4], R11 ;  /* 0x0000000b04007387 */ /* 0x0001f60000100800 */
[----:B------:R-:W-:-:S02]  /*0940*/  @P2 IMAD.IADD R9, R9, 0x1, -R14 ;  /* 0x0000000109092824 */ /* 0x000fc400078e0a0e */
[----:B------:R-:W-:-:S03]  /*0950*/  @P2 VIADD R12, R12, 0x1 ;  /* 0x000000010c0c2836 */ /* 0x000fc60000000000 */
[----:B------:R-:W-:Y:S02]  /*0960*/  ISETP.GE.U32.AND P4, PT, R9, R14, PT ;  /* 0x0000000e0900720c */ /* 0x000fe40003f86070 */
[----:B------:R-:W-:-:S11]  /*0970*/  LEA R9, R6, R1, 0x2 ;  /* 0x0000000106097211 */ /* 0x000fd600078e10ff */
[----:B------:R-:W-:Y:S01]  /*0980*/  @P4 VIADD R12, R12, 0x1 ;  /* 0x000000010c0c4836 */ /* 0x000fe20000000000 */
[----:B------:R-:W-:-:S05]  /*0990*/  @!P5 LOP3.LUT R12, RZ, R14, RZ, 0x33, !PT ;  /* 0x0000000eff0cd212 */ /* 0x000fca00078e33ff */
[----:B------:R0:W-:Y:S01]  /*09a0*/  STL [R9], R12 ;  /* 0x0000000c09007387 */ /* 0x0001e20000100800 */
[----:B------:R-:W-:-:S04]  /*09b0*/  IMAD.MOV R6, RZ, RZ, -R12 ;  /* 0x000000ffff067224 */ /* 0x000fc800078e0a0c */
[----:B------:R-:W-:Y:S01]  /*09c0*/  IMAD R3, R14, R6, R3 ;  /* 0x000000060e037224 */ /* 0x000fe200078e0203 */
[----:B------:R-:W-:Y:S06]  /*09d0*/  BRA.U UP0, `(.L_x_29) ;  /* 0xfffffff900607547 */ /* 0x000fec000b83ffff */
[C---:B------:R-:W-:Y:S01]  /*09e0*/  VIADD R6, R2.reuse, 0x1 ;  /* 0x0000000102067836 */ /* 0x040fe20000000000 */
[----:B------:R-:W-:-:S07]  /*09f0*/  IADD3 R2, PT, PT, R2, 0x2, RZ ;  /* 0x0000000202027810 */ /* 0x000fce0007ffe0ff */
.L_x_28:
[----:B------:R-:W-:-:S09]  /*0a00*/  UISETP.NE.AND UP0, UPT, UR10, URZ, UPT ;  /* 0x000000ff0a00728c */ /* 0x000fd2000bf05270 */
[----:B------:R-:W-:Y:S05]  /*0a10*/  BRA.U !UP0, `(.L_x_27) ;  /* 0x0000000508447547 */ /* 0x000fea000b800000 */
[----:B------:R-:W-:Y:S02]  /*0a20*/  UISETP.NE.AND UP0, UPT, UR10, 0x1, UPT ;  /* 0x000000010a00788c */ /* 0x000fe4000bf05270 */
[----:B------:R-:W-:-:S04]  /*0a30*/  ULOP3.LUT UR4, UR4, 0x1, URZ, 0xc0, !UPT ;  /* 0x0000000104047892 */ /* 0x000fc8000f8ec0ff */
[----:B------:R-:W-:-:S03]  /*0a40*/  UISETP.NE.U32.AND UP1, UPT, UR4, 0x1, UPT ;  /* 0x000000010400788c */ /* 0x000fc6000bf25070 */
[----:B------:R-:W-:Y:S08]  /*0a50*/  BRA.U !UP0, `(.L_x_30) ;  /* 0x0000000108cc7547 */ /* 0x000ff0000b800000 */
[----:B------:R-:W-:Y:S02]  /*0a60*/  VIADD R2, R2, 0xfffffffe ;  /* 0xfffffffe02027836 */ /* 0x000fe40000000000 */
[----:B0-----:R-:W-:-:S03]  /*0a70*/  IMAD R11, R6, 0x4, R1 ;  /* 0x00000004060b7824 */ /* 0x001fc600078e0201 */
[----:B------:R-:W-:Y:S01]  /*0a80*/  LEA R7, R2, UR11, 0x2 ;  /* 0x0000000b02077c11 */ /* 0x000fe2000f8e10ff */
[C---:B------:R-:W-:Y:S01]  /*0a90*/  VIADD R2, R6.reuse, 0xffffffff ;  /* 0xffffffff06027836 */ /* 0x040fe20000000000 */
[----:B------:R-:W-:Y:S02]  /*0aa0*/  IADD3 R6, PT, PT, R6, -0x2, RZ ;  /* 0xfffffffe06067810 */ /* 0x000fe40007ffe0ff */
[----:B------:R-:W0:Y:S02]  /*0ab0*/  LDC R8, c[0x3][R7] ;  /* 0x00c0000007087b82 */ /* 0x000e240000000800 */
[----:B------:R-:W-:-:S06]  /*0ac0*/  LEA R12, R6, UR11, 0x2 ;  /* 0x0000000b060c7c11 */ /* 0x000fcc000f8e10ff */
[----:B------:R-:W1:Y:S01]  /*0ad0*/  LDC R12, c[0x3][R12] ;  /* 0x00c000000c0c7b82 */ /* 0x000e620000000800 */
[----:B0-----:R-:W0:Y:S01]  /*0ae0*/  I2F.U32.RP R9, R8 ;  /* 0x0000000800097306 */ /* 0x001e220000209000 */
[----:B------:R-:W-:Y:S01]  /*0af0*/  IMAD.MOV R7, RZ, RZ, -R8 ;  /* 0x000000ffff077224 */ /* 0x000fe200078e0a08 */
[----:B------:R-:W-:-:S06]  /*0b00*/  ISETP.NE.U32.AND P5, PT, R8, RZ, PT ;  /* 0x000000ff0800720c */ /* 0x000fcc0003fa5070 */
[----:B0-----:R-:W0:Y:S02]  /*0b10*/  MUFU.RCP R9, R9 ;  /* 0x0000000900097308 */ /* 0x001e240000001000 */
[----:B0-----:R-:W-:Y:S01]  /*0b20*/  VIADD R4, R9, 0xffffffe ;  /* 0x0ffffffe09047836 */ /* 0x001fe20000000000 */
[----:B-1----:R-:W-:-:S05]  /*0b30*/  IADD3 R9, PT, PT, RZ, -R12, RZ ;  /* 0x8000000cff097210 */ /* 0x002fca0007ffe0ff */
[----:B------:R0:W1:Y:S02]  /*0b40*/  F2I.FTZ.U32.TRUNC.NTZ R5, R4 ;  /* 0x0000000400057305 */ /* 0x000064000021f000 */
[----:B0-----:R-:W-:Y:S02]  /*0b50*/  IMAD.MOV.U32 R4, RZ, RZ, RZ ;  /* 0x000000ffff047224 */ /* 0x001fe400078e00ff */
[----:B-1----:R-:W-:-:S04]  /*0b60*/  IMAD R7, R7, R5, RZ ;  /* 0x0000000507077224 */ /* 0x002fc800078e02ff */
[----:B------:R-:W-:Y:S02]  /*0b70*/  IMAD.HI.U32 R10, R5, R7, R4 ;  /* 0x00000007050a7227 */ /* 0x000fe400078e0004 */
[----:B------:R-:W0:Y:S04]  /*0b80*/  I2F.U32.RP R7, R12 ;  /* 0x0000000c00077306 */ /* 0x000e280000209000 */
[----:B------:R-:W-:-:S05]  /*0b90*/  IMAD.HI.U32 R10, R10, R3, RZ ;  /* 0x000000030a0a7227 */ /* 0x000fca00078e00ff */
[----:B------:R-:W-:-:S05]  /*0ba0*/  IADD3 R5, PT, PT, -R10, RZ, RZ ;  /* 0x000000ff0a057210 */ /* 0x000fca0007ffe1ff */
[----:B------:R-:W-:Y:S01]  /*0bb0*/  IMAD R5, R8, R5, R3 ;  /* 0x0000000508057224 */ /* 0x000fe200078e0203 */
[----:B0-----:R-:W0:Y:S04]  /*0bc0*/  MUFU.RCP R7, R7 ;  /* 0x0000000700077308 */ /* 0x001e280000001000 */
[----:B------:R-:W-:-:S13]  /*0bd0*/  ISETP.GE.U32.AND P2, PT, R5, R8, PT ;  /* 0x000000080500720c */ /* 0x000fda0003f46070 */
[----:B------:R-:W-:Y:S02]  /*0be0*/  @P2 IMAD.IADD R5, R5, 0x1, -R8 ;  /* 0x0000000105052824 */ /* 0x000fe400078e0a08 */
[----:B0-----:R-:W-:Y:S02]  /*0bf0*/  VIADD R4, R7, 0xffffffe ;  /* 0x0ffffffe07047836 */ /* 0x001fe40000000000 */
[----:B------:R-:W-:Y:S01]  /*0c00*/  @P2 VIADD R10, R10, 0x1 ;  /* 0x000000010a0a2836 */ /* 0x000fe20000000000 */
[----:B------:R-:W-:Y:S02]  /*0c10*/  ISETP.GE.U32.AND P4, PT, R5, R8, PT ;  /* 0x000000080500720c */ /* 0x000fe40003f86070 */
[----:B------:R0:W1:Y:S02]  /*0c20*/  F2I.FTZ.U32.TRUNC.NTZ R5, R4 ;  /* 0x0000000400057305 */ /* 0x000064000021f000 */
[----:B0-----:R-:W-:-:S09]  /*0c30*/  IMAD.MOV.U32 R4, RZ, RZ, RZ ;  /* 0x000000ffff047224 */ /* 0x001fd200078e00ff */
[----:B------:R-:W-:Y:S01]  /*0c40*/  @P4 VIADD R10, R10, 0x1 ;  /* 0x000000010a0a4836 */ /* 0x000fe20000000000 */
[----:B------:R-:W-:Y:S02]  /*0c50*/  @!P5 LOP3.LUT R10, RZ, R8, RZ, 0x33, !PT ;  /* 0x00000008ff0ad212 */ /* 0x000fe400078e33ff */
[----:B------:R-:W-:Y:S01]  /*0c60*/  ISETP.NE.U32.AND P5, PT, R12, RZ, PT ;  /* 0x000000ff0c00720c */ /* 0x000fe20003fa5070 */
[----:B-1----:R-:W-:Y:S02]  /*0c70*/  IMAD R9, R9, R5, RZ ;  /* 0x0000000509097224 */ /* 0x002fe400078e02ff */
        /* <DEDUP_REMOVED lines=8> */
[----:B------:R-:W-:Y:S02]  /*0d00*/  @P2 IMAD.IADD R5, R5, 0x1, -R12 ;  /* 0x0000000105052824 */ /* 0x000fe400078e0a0c */
[----:B------:R-:W-:-:S03]  /*0d10*/  @P2 VIADD R14, R14, 0x1 ;  /* 0x000000010e0e2836 */ /* 0x000fc60000000000 */
[----:B------:R-:W-:Y:S02]  /*0d20*/  ISETP.GE.U32.AND P4, PT, R5, R12, PT ;  /* 0x0000000c0500720c */ /* 0x000fe40003f86070 */
[----:B------:R-:W-:-:S11]  /*0d30*/  LEA R5, R2, R1, 0x2 ;  /* 0x0000000102057211 */ /* 0x000fd600078e10ff */
[----:B------:R-:W-:Y:S01]  /*0d40*/  @P4 VIADD R14, R14, 0x1 ;  /* 0x000000010e0e4836 */ /* 0x000fe20000000000 */
[----:B------:R-:W-:-:S05]  /*0d50*/  @!P5 LOP3.LUT R14, RZ, R12, RZ, 0x33, !PT ;  /* 0x0000000cff0ed212 */ /* 0x000fca00078e33ff */
[----:B------:R1:W-:Y:S01]  /*0d60*/  STL [R5], R14 ;  /* 0x0000000e05007387 */ /* 0x0003e20000100800 */
[----:B------:R-:W-:-:S04]  /*0d70*/  IMAD.MOV R4, RZ, RZ, -R14 ;  /* 0x000000ffff047224 */ /* 0x000fc800078e0a0e */
[----:B------:R-:W-:-:S07]  /*0d80*/  IMAD R3, R12, R4, R3 ;  /* 0x000000040c037224 */ /* 0x000fce00078e0203 */
.L_x_30:
[----:B------:R-:W-:Y:S05]  /*0d90*/  BRA.U UP1, `(.L_x_27) ;  /* 0x0000000101647547 */ /* 0x000fea000b800000 */
[----:B------:R-:W-:-:S05]  /*0da0*/  VIADD R2, R2, 0xfffffffe ;  /* 0xfffffffe02027836 */ /* 0x000fca0000000000 */
[----:B------:R-:W-:-:S06]  /*0db0*/  LEA R2, R2, UR11, 0x2 ;  /* 0x0000000b02027c11 */ /* 0x000fcc000f8e10ff */
[----:B------:R-:W0:Y:S02]  /*0dc0*/  LDC R2, c[0x3][R2] ;  /* 0x00c0000002027b82 */ /* 0x000e240000000800 */
[----:B0-----:R-:W0:Y:S01]  /*0dd0*/  I2F.U32.RP R7, R2 ;  /* 0x0000000200077306 */ /* 0x001e220000209000 */
[----:B------:R-:W-:Y:S02]  /*0de0*/  IADD3 R9, PT, PT, RZ, -R2, RZ ;  /* 0x80000002ff097210 */ /* 0x000fe40007ffe0ff */
[----:B------:R-:W-:-:S05]  /*0df0*/  ISETP.NE.U32.AND P5, PT, R2, RZ, PT ;  /* 0x000000ff0200720c */ /* 0x000fca0003fa5070 */
[----:B0-----:R-:W0:Y:S02]  /*0e00*/  MUFU.RCP R7, R7 ;  /* 0x0000000700077308 */ /* 0x001e240000001000 */
[----:B0-----:R-:W-:-:S06]  /*0e10*/  VIADD R4, R7, 0xffffffe ;  /* 0x0ffffffe07047836 */ /* 0x001fcc0000000000 */
[----:B-1----:R0:W1:Y:S02]  /*0e20*/  F2I.FTZ.U32.TRUNC.NTZ R5, R4 ;  /* 0x0000000400057305 */ /* 0x002064000021f000 */
[----:B0-----:R-:W-:Y:S02]  /*0e30*/  IMAD.MOV.U32 R4, RZ, RZ, RZ ;  /* 0x000000ffff047224 */ /* 0x001fe400078e00ff */
[----:B-1----:R-:W-:-:S04]  /*0e40*/  IMAD R9, R9, R5, RZ ;  /* 0x0000000509097224 */ /* 0x002fc800078e02ff */
[----:B------:R-:W-:-:S06]  /*0e50*/  IMAD.HI.U32 R8, R5, R9, R4 ;  /* 0x0000000905087227 */ /* 0x000fcc00078e0004 */
[----:B------:R-:W-:-:S04]  /*0e60*/  IMAD.HI.U32 R8, R8, R3, RZ ;  /* 0x0000000308087227 */ /* 0x000fc800078e00ff */
[----:B------:R-:W-:-:S04]  /*0e70*/  IMAD.MOV R5, RZ, RZ, -R8 ;  /* 0x000000ffff057224 */ /* 0x000fc800078e0a08 */
[----:B------:R-:W-:-:S05]  /*0e80*/  IMAD R5, R2, R5, R3 ;  /* 0x0000000502057224 */ /* 0x000fca00078e0203 */
[----:B------:R-:W-:-:S13]  /*0e90*/  ISETP.GE.U32.AND P2, PT, R5, R2, PT ;  /* 0x000000020500720c */ /* 0x000fda0003f46070 */
[----:B------:R-:W-:Y:S01]  /*0ea0*/  @P2 IMAD.IADD R5, R5, 0x1, -R2 ;  /* 0x0000000105052824 */ /* 0x000fe200078e0a02 */
[----:B------:R-:W-:-:S04]  /*0eb0*/  @P2 IADD3 R8, PT, PT, R8, 0x1, RZ ;  /* 0x0000000108082810 */ /* 0x000fc80007ffe0ff */
[----:B------:R-:W-:Y:S01]  /*0ec0*/  ISETP.GE.U32.AND P4, PT, R5, R2, PT ;  /* 0x000000020500720c */ /* 0x000fe20003f86070 */
[----:B------:R-:W-:-:S12]  /*0ed0*/  IMAD R5, R6, 0x4, R1 ;  /* 0x0000000406057824 */ /* 0x000fd800078e0201 */
[----:B------:R-:W-:Y:S01]  /*0ee0*/  @P4 VIADD R8, R8, 0x1 ;  /* 0x0000000108084836 */ /* 0x000fe20000000000 */
[----:B------:R-:W-:-:S05]  /*0ef0*/  @!P5 LOP3.LUT R8, RZ, R2, RZ, 0x33, !PT ;  /* 0x00000002ff08d212 */ /* 0x000fca00078e33ff */
[----:B------:R2:W-:Y:S01]  /*0f00*/  STL [R5], R8 ;  /* 0x0000000805007387 */ /* 0x0005e20000100800 */
[----:B------:R-:W-:-:S04]  /*0f10*/  IMAD.MOV R4, RZ, RZ, -R8 ;  /* 0x000000ffff047224 */ /* 0x000fc800078e0a08 */
[----:B------:R-:W-:-:S07]  /*0f20*/  IMAD R3, R2, R4, R3 ;  /* 0x0000000402037224 */ /* 0x000fce00078e0203 */
.L_x_27:
[----:B------:R-:W-:Y:S01]  /*0f30*/  IMAD.HI.U32 R0, R0, R3, RZ ;  /* 0x0000000300007227 */ /* 0x000fe200078e00ff */
[----:B------:R-:W-:Y:S01]  /*0f40*/  UISETP.NE.AND UP0, UPT, UR6, URZ, UPT ;  /* 0x000000ff0600728c */ /* 0x000fe2000bf05270 */
[----:B0-----:R-:W-:Y:S02]  /*0f50*/  CS2R R6, SRZ ;  /* 0x0000000000067805 */ /* 0x001fe4000001ff00 */
[----:B-12---:R-:W-:Y:S01]  /*0f60*/  CS2R R4, SRZ ;  /* 0x0000000000047805 */ /* 0x006fe2000001ff00 */
[----:B------:R-:W-:Y:S01]  /*0f70*/  IMAD.MOV.U32 R43, RZ, RZ, RZ ;  /* 0x000000ffff2b7224 */ /* 0x000fe200078e00ff */
[----:B------:R-:W-:Y:S02]  /*0f80*/  IADD3 R0, PT, PT, -R0, RZ, RZ ;  /* 0x000000ff00007210 */ /* 0x000fe40007ffe1ff */
[----:B------:R-:W-:-:S03]  /*0f90*/  CS2R R8, SRZ ;  /* 0x0000000000087805 */ /* 0x000fc6000001ff00 */
[----:B------:R-:W-:Y:S02]  /*0fa0*/  IMAD R2, R0, UR12, R3 ;  /* 0x0000000c00027c24 */ /* 0x000fe4000f8e0203 */
[----:B------:R-:W-:-:S03]  /*0fb0*/  HFMA2 R0, -RZ, RZ, 0, 0 ;  /* 0x00000000ff007431 */ /* 0x000fc600000001ff */
[----:B------:R-:W-:-:S13]  /*0fc0*/  ISETP.GE.U32.AND P2, PT, R2, UR12, PT ;  /* 0x0000000c02007c0c */ /* 0x000fda000bf46070 */
[----:B------:R-:W-:-:S05]  /*0fd0*/  @P2 VIADD R2, R2, -UR12 ;  /* 0x8000000c02022c36 */ /* 0x000fca0008000000 */
[----:B------:R-:W-:-:S13]  /*0fe0*/  ISETP.GE.U32.AND P2, PT, R2, UR12, PT ;  /* 0x0000000c02007c0c */ /* 0x000fda000bf46070 */
[----:B------:R-:W-:-:S05]  /*0ff0*/  @P2 VIADD R2, R2, -UR12 ;  /* 0x8000000c02022c36 */ /* 0x000fca0008000000 */
[----:B------:R-:W-:-:S05]  /*1000*/  SEL R2, R25, R2, !P3 ;  /* 0x0000000219027207 */ /* 0x000fca0005800000 */
[----:B------:R0:W-:Y:S01]  /*1010*/  STL [R1], R2 ;  /* 0x0000000201007387 */ /* 0x0001e20000100800 */
[----:B------:R-:W-:Y:S05]  /*1020*/  BRA.U !UP0, `(.L_x_31) ;  /* 0x0000000508ec7547 */ /* 0x000fea000b800000 */
[----:B------:R-:W-:Y:S01]  /*1030*/  UISETP.GE.U32.AND UP1, UPT, UR6, 0x4, UPT ;  /* 0x000000040600788c */ /* 0x000fe2000bf26070 */
[----:B------:R-:W-:Y:S01]  /*1040*/  IMAD.MOV.U32 R43, RZ, RZ, RZ ;  /* 0x000000ffff2b7224 */ /* 0x000fe200078e00ff */
[----:B------:R-:W-:Y:S01]  /*1050*/  ULOP3.LUT UR5, UR6, 0x3, URZ, 0xc0, !UPT ;  /* 0x0000000306057892 */ /* 0x000fe2000f8ec0ff */
[----:B------:R-:W-:-:S03]  /*1060*/  IMAD.MOV.U32 R10, RZ, RZ, RZ ;  /* 0x000000ffff0a7224 */ /* 0x000fc600078e00ff */
[----:B------:R-:W-:-:S03]  /*1070*/  UISETP.NE.AND UP0, UPT, UR5, URZ, UPT ;  /* 0x000000ff0500728c */ /* 0x000fc6000bf05270 */
[----:B------:R-:W-:Y:S08]  /*1080*/  BRA.U !UP1, `(.L_x_32) ;  /* 0x0000000509007547 */ /* 0x000ff0000b800000 */
[----:B------:R-:W-:Y:S01]  /*1090*/  ULOP3.LUT UR4, UR6, 0xfffffffc, URZ, 0xc0, !UPT ;  /* 0xfffffffc06047892 */ /* 0x000fe2000f8ec0ff */
[----:B------:R-:W-:Y:S01]  /*10a0*/  IMAD.MOV.U32 R43, RZ, RZ, RZ ;  /* 0x000000ffff2b7224 */ /* 0x000fe200078e00ff */
[----:B------:R-:W-:Y:S02]  /*10b0*/  MOV R3, R1 ;  /* 0x0000000100037202 */ /* 0x000fe40000000f00 */
[----:B------:R-:W-:Y:S02]  /*10c0*/  CS2R R6, SRZ ;  /* 0x0000000000067805 */ /* 0x000fe4000001ff00 */
[----:B------:R-:W-:Y:S01]  /*10d0*/  CS2R R4, SRZ ;  /* 0x0000000000047805 */ /* 0x000fe2000001ff00 */
[----:B------:R-:W-:Y:S01]  /*10e0*/  IMAD.MOV.U32 R0, RZ, RZ, RZ ;  /* 0x000000ffff007224 */ /* 0x000fe200078e00ff */
[----:B------:R-:W-:Y:S01]  /*10f0*/  CS2R R8, SRZ ;  /* 0x0000000000087805 */ /* 0x000fe2000001ff00 */
[----:B------:R-:W-:Y:S02]  /*1100*/  UIADD3 UR7, UPT, UPT, -UR4, URZ, URZ ;  /* 0x000000ff04077290 */ /* 0x000fe4000fffe1ff */
[----:B------:R-:W-:Y:S01]  /*1110*/  IMAD.U32 R10, RZ, RZ, UR4 ;  /* 0x00000004ff0a7e24 */ /* 0x000fe2000f8e00ff */
[----:B------:R-:W-:-:S09]  /*1120*/  UMOV UR4, 0xdf8 ;  /* 0x00000df800047882 */ /* 0x000fd20000000000 */
.L_x_33:
[----:B------:R1:W2:Y:S01]  /*1130*/  LDL.128 R12, [R3] ;  /* 0x00000000030c7983 */ /* 0x0002a20000100c00 */
[----:B------:R-:W2:Y:S01]  /*1140*/  LDCU.64 UR10, c[0x3][UR4+-0x208] ;  /* 0x00ffbf00040a77ac */ /* 0x000ea20008000a00 */
[----:B------:R-:W3:Y:S01]  /*1150*/  LDCU.64 UR12, c[0x3][UR4+-0x188] ;  /* 0x00ffcf00040c77ac */ /* 0x000ee20008000a00 */
[----:B-1----:R-:W-:Y:S01]  /*1160*/  VIADD R3, R3, 0x10 ;  /* 0x0000001003037836 */ /* 0x002fe20000000000 */
[----:B------:R-:W1:Y:S01]  /*1170*/  LDCU.64 UR14, c[0x3][UR4+-0x108] ;  /* 0x00ffdf00040e77ac */ /* 0x000e620008000a00 */
[----:B------:R-:W4:Y:S01]  /*1180*/  LDCU.64 UR16, c[0x3][UR4+-0x88] ;  /* 0x00ffef00041077ac */ /* 0x000f220008000a00 */
[----:B------:R-:W5:Y:S01]  /*1190*/  LDCU.64 UR18, c[0x3][UR4+-0x8] ;  /* 0x00ffff00041277ac */ /* 0x000f620008000a00 */
[----:B------:R-:W0:Y:S01]  /*11a0*/  LDCU.64 UR20, c[0x3][UR4+0x78] ;  /* 0x00c00f00041477ac */ /* 0x000e220008000a00 */
        /* <DEDUP_REMOVED lines=10> */
[----:B------:R-:W-:-:S02]  /*1250*/  UIADD3 UR7, UPT, UPT, UR7, 0x4, URZ ;  /* 0x0000000407077890 */ /* 0x000fc4000fffe0ff */
[----:B------:R-:W-:Y:S02]  /*1260*/  UIADD3 UR4, UPT, UPT, UR4, 0x10, URZ ;  /* 0x0000001004047890 */ /* 0x000fe4000fffe0ff */
[----:B------:R-:W-:Y:S01]  /*1270*/  UISETP.NE.AND UP1, UPT, UR7, URZ, UPT ;  /* 0x000000ff0700728c */ /* 0x000fe2000bf25270 */
[C---:B--2---:R-:W-:Y:S02]  /*1280*/  IMAD R16, R12.reuse, UR10, R9 ;  /* 0x0000000a0c107c24 */ /* 0x044fe4000f8e0209 */
[C---:B---3--:R-:W-:Y:S02]  /*1290*/  IMAD R8, R12.reuse, UR12, R8 ;  /* 0x0000000c0c087c24 */ /* 0x048fe4000f8e0208 */
[C---:B-1----:R-:W-:Y:S02]  /*12a0*/  IMAD R18, R12.reuse, UR14, R7 ;  /* 0x0000000e0c127c24 */ /* 0x042fe4000f8e0207 */
[C---:B----4-:R-:W-:Y:S02]  /*12b0*/  IMAD R0, R12.reuse, UR16, R0 ;  /* 0x000000100c007c24 */ /* 0x050fe4000f8e0200 */
[----:B-----5:R-:W-:-:S02]  /*12c0*/  IMAD R4, R12, UR18, R4 ;  /* 0x000000120c047c24 */ /* 0x020fc4000f8e0204 */
[C---:B0-----:R-:W-:Y:S02]  /*12d0*/  IMAD R20, R12.reuse, UR20, R5 ;  /* 0x000000140c147c24 */ /* 0x041fe4000f8e0205 */
[C---:B------:R-:W-:Y:S02]  /*12e0*/  IMAD R6, R12.reuse, UR22, R6 ;  /* 0x000000160c067c24 */ /* 0x040fe4000f8e0206 */
[----:B------:R-:W-:Y:S02]  /*12f0*/  IMAD R12, R12, UR24, R43 ;  /* 0x000000180c0c7c24 */ /* 0x000fe4000f8e022b */
[C---:B------:R-:W-:Y:S02]  /*1300*/  IMAD R5, R13.reuse, UR11, R16 ;  /* 0x0000000b0d057c24 */ /* 0x040fe4000f8e0210 */
[C---:B------:R-:W-:Y:S02]  /*1310*/  IMAD R7, R13.reuse, UR13, R8 ;  /* 0x0000000d0d077c24 */ /* 0x040fe4000f8e0208 */
[----:B------:R-:W-:-:S02]  /*1320*/  IMAD R9, R13, UR15, R18 ;  /* 0x0000000f0d097c24 */ /* 0x000fc4000f8e0212 */
[C---:B------:R-:W-:Y:S02]  /*1330*/  IMAD R11, R13.reuse, UR17, R0 ;  /* 0x000000110d0b7c24 */ /* 0x040fe4000f8e0200 */
[C---:B------:R-:W-:Y:S02]  /*1340*/  IMAD R17, R13.reuse, UR19, R4 ;  /* 0x000000130d117c24 */ /* 0x040fe4000f8e0204 */
[C---:B------:R-:W-:Y:S02]  /*1350*/  IMAD R19, R13.reuse, UR21, R20 ;  /* 0x000000150d137c24 */ /* 0x040fe4000f8e0214 */
[C---:B------:R-:W-:Y:S02]  /*1360*/  IMAD R21, R13.reuse, UR23, R6 ;  /* 0x000000170d157c24 */ /* 0x040fe4000f8e0206 */
[----:B------:R-:W-:Y:S02]  /*1370*/  IMAD R13, R13, UR25, R12 ;  /* 0x000000190d0d7c24 */ /* 0x000fe4000f8e020c */
[----:B------:R-:W-:-:S02]  /*1380*/  IMAD R0, R14, UR26, R5 ;  /* 0x0000001a0e007c24 */ /* 0x000fc4000f8e0205 */
[C---:B------:R-:W-:Y:S02]  /*1390*/  IMAD R8, R14.reuse, UR28, R7 ;  /* 0x0000001c0e087c24 */ /* 0x040fe4000f8e0207 */
[C---:B------:R-:W-:Y:S02]  /*13a0*/  IMAD R4, R14.reuse, UR30, R9 ;  /* 0x0000001e0e047c24 */ /* 0x040fe4000f8e0209 */
[C---:B------:R-:W-:Y:S02]  /*13b0*/  IMAD R6, R14.reuse, UR32, R11 ;  /* 0x000000200e067c24 */ /* 0x040fe4000f8e020b */
[C---:B------:R-:W-:Y:S02]  /*13c0*/  IMAD R12, R14.reuse, UR34, R17 ;  /* 0x000000220e0c7c24 */ /* 0x040fe4000f8e0211 */
[C---:B------:R-:W-:Y:S02]  /*13d0*/  IMAD R16, R14.reuse, UR36, R19 ;  /* 0x000000240e107c24 */ /* 0x040fe4000f8e0213 */
[----:B------:R-:W-:-:S02]  /*13e0*/  IMAD R18, R14, UR38, R21 ;  /* 0x000000260e127c24 */ /* 0x000fc4000f8e0215 */
[----:B------:R-:W-:Y:S02]  /*13f0*/  IMAD R14, R14, UR40, R13 ;  /* 0x000000280e0e7c24 */ /* 0x000fe4000f8e020d */
[C---:B------:R-:W-:Y:S02]  /*1400*/  IMAD R9, R15.reuse, UR27, R0 ;  /* 0x0000001b0f097c24 */ /* 0x040fe4000f8e0200 */
[C---:B------:R-:W-:Y:S02]  /*1410*/  IMAD R7, R15.reuse, UR31, R4 ;  /* 0x0000001f0f077c24 */ /* 0x040fe4000f8e0204 */
[C---:B------:R-:W-:Y:S02]  /*1420*/  IMAD R0, R15.reuse, UR33, R6 ;  /* 0x000000210f007c24 */ /* 0x040fe4000f8e0206 */
[C---:B------:R-:W-:Y:S02]  /*1430*/  IMAD R8, R15.reuse, UR29, R8 ;  /* 0x0000001d0f087c24 */ /* 0x040fe4000f8e0208 */
[----:B------:R-:W-:-:S02]  /*1440*/  IMAD R4, R15, UR35, R12 ;  /* 0x000000230f047c24 */ /* 0x000fc4000f8e020c */
[C---:B------:R-:W-:Y:S02]  /*1450*/  IMAD R5, R15.reuse, UR37, R16 ;  /* 0x000000250f057c24 */ /* 0x040fe4000f8e0210 */
[C---:B------:R-:W-:Y:S02]  /*1460*/  IMAD R6, R15.reuse, UR39, R18 ;  /* 0x000000270f067c24 */ /* 0x040fe4000f8e0212 */
[----:B------:R-:W-:Y:S01]  /*1470*/  IMAD R43, R15, UR41, R14 ;  /* 0x000000290f2b7c24 */ /* 0x000fe2000f8e020e */
[----:B------:R-:W-:Y:S06]  /*1480*/  BRA.U UP1, `(.L_x_33) ;  /* 0xfffffffd01287547 */ /* 0x000fec000b83ffff */
.L_x_32:
[----:B------:R-:W-:Y:S05]  /*1490*/  BRA.U !UP0, `(.L_x_31) ;  /* 0x0000000108d07547 */ /* 0x000fea000b800000 */
[----:B------:R-:W-:Y:S02]  /*14a0*/  UISETP.NE.AND UP0, UPT, UR5, 0x1, UPT ;  /* 0x000000010500788c */ /* 0x000fe4000bf05270 */
[----:B------:R-:W-:-:S04]  /*14b0*/  ULOP3.LUT UR4, UR6, 0x1, URZ, 0xc0, !UPT ;  /* 0x0000000106047892 */ /* 0x000fc8000f8ec0ff */
[----:B------:R-:W-:-:S03]  /*14c0*/  UISETP.NE.U32.AND UP1, UPT, UR4, 0x1, UPT ;  /* 0x000000010400788c */ /* 0x000fc6000bf25070 */
[----:B------:R-:W-:Y:S08]  /*14d0*/  BRA.U !UP0, `(.L_x_34) ;  /* 0x0000000108707547 */ /* 0x000ff0000b800000 */
[----:B------:R-:W-:-:S06]  /*14e0*/  LEA R12, R10, R1, 0x2 ;  /* 0x000000010a0c7211 */ /* 0x000fcc00078e10ff */
[----:B------:R-:W2:Y:S01]  /*14f0*/  LDL.64 R12, [R12] ;  /* 0x000000000c0c7983 */ /* 0x000ea20000100a00 */
[C---:B------:R-:W-:Y:S02]  /*1500*/  IMAD.SHL.U32 R3, R10.reuse, 0x4, RZ ;  /* 0x000000040a037824 */ /* 0x040fe400078e00ff */
[----:B------:R-:W-:Y:S02]  /*1510*/  VIADD R10, R10, 0x2 ;  /* 0x000000020a0a7836 */ /* 0x000fe40000000000 */
[----:B------:R-:W2:Y:S08]  /*1520*/  LDC.64 R20, c[0x3][R3+0xbf0] ;  /* 0x00c2fc0003147b82 */ /* 0x000eb00000000a00 */
[----:B------:R-:W1:Y:S08]  /*1530*/  LDC.64 R22, c[0x3][R3+0xc70] ;  /* 0x00c31c0003167b82 */ /* 0x000e700000000a00 */
[----:B------:R-:W3:Y:S08]  /*1540*/  LDC.64 R26, c[0x3][R3+0xcf0] ;  /* 0x00c33c00031a7b82 */ /* 0x000ef00000000a00 */
[----:B------:R-:W4:Y:S08]  /*1550*/  LDC.64 R28, c[0x3][R3+0xd70] ;  /* 0x00c35c00031c7b82 */ /* 0x000f300000000a00 */
[----:B------:R-:W5:Y:S08]  /*1560*/  LDC.64 R18, c[0x3][R3+0xdf0] ;  /* 0x00c37c0003127b82 */ /* 0x000f700000000a00 */
[----:B------:R-:W0:Y:S08]  /*1570*/  LDC.64 R16, c[0x3][R3+0xe70] ;  /* 0x00c39c0003107b82 */ /* 0x000e300000000a00 */
[----:B------:R-:W0:Y:S08]  /*1580*/  LDC.64 R14, c[0x3][R3+0xf70] ;  /* 0x00c3dc00030e7b82 */ /* 0x000e300000000a00 */
[----:B------:R-:W0:Y:S01]  /*1590*/  LDC.64 R30, c[0x3][R3+0xff0] ;  /* 0x00c3fc00031e7b82 */ /* 0x000e220000000a00 */
[----:B--2---:R-:W-:-:S02]  /*15a0*/  IMAD R20, R12, R20, R9 ;  /* 0x000000140c147224 */ /* 0x004fc400078e0209 */
[C---:B-1----:R-:W-:Y:S02]  /*15b0*/  IMAD R8, R12.reuse, R22, R8 ;  /* 0x000000160c087224 */ /* 0x042fe400078e0208 */
[C---:B---3--:R-:W-:Y:S02]  /*15c0*/  IMAD R26, R12.reuse, R26, R7 ;  /* 0x0000001a0c1a7224 */ /* 0x048fe400078e0207 */
[C---:B----4-:R-:W-:Y:S02]  /*15d0*/  IMAD R0, R12.reuse, R28, R0 ;  /* 0x0000001c0c007224 */ /* 0x050fe400078e0200 */
[C---:B-----5:R-:W-:Y:S02]  /*15e0*/  IMAD R4, R12.reuse, R18, R4 ;  /* 0x000000120c047224 */ /* 0x060fe400078e0204 */
[C---:B0-----:R-:W-:Y:S02]  /*15f0*/  IMAD R16, R12.reuse, R16, R5 ;  /* 0x000000100c107224 */ /* 0x041fe400078e0205 */
[----:B------:R-:W-:-:S02]  /*1600*/  IMAD R6, R12, R14, R6 ;  /* 0x0000000e0c067224 */ /* 0x000fc400078e0206 */
[----:B------:R-:W-:Y:S02]  /*1610*/  IMAD R30, R12, R30, R43 ;  /* 0x0000001e0c1e7224 */ /* 0x000fe400078e022b */
[-C--:B------:R-:W-:Y:S02]  /*1620*/  IMAD R9, R21, R13.reuse, R20 ;  /* 0x0000000d15097224 */ /* 0x080fe400078e0214 */
[-C--:B------:R-:W-:Y:S02]  /*1630*/  IMAD R8, R23, R13.reuse, R8 ;  /* 0x0000000d17087224 */ /* 0x080fe400078e0208 */
[-C--:B------:R-:W-:Y:S02]  /*1640*/  IMAD R7, R27, R13.reuse, R26 ;  /* 0x0000000d1b077224 */ /* 0x080fe400078e021a */
[-C--:B------:R-:W-:Y:S02]  /*1650*/  IMAD R0, R29, R13.reuse, R0 ;  /* 0x0000000d1d007224 */ /* 0x080fe400078e0200 */
[----:B------:R-:W-:-:S02]  /*1660*/  IMAD R4, R19, R13, R4 ;  /* 0x0000000d13047224 */ /* 0x000fc400078e0204 */
[-C--:B------:R-:W-:Y:S02]  /*1670*/  IMAD R5, R17, R13.reuse, R16 ;  /* 0x0000000d11057224 */ /* 0x080fe400078e0210 */
[-C--:B------:R-:W-:Y:S02]  /*1680*/  IMAD R6, R15, R13.reuse, R6 ;  /* 0x0000000d0f067224 */ /* 0x080fe400078e0206 */
[----:B------:R-:W-:-:S07]  /*1690*/  IMAD R43, R31, R13, R30 ;  /* 0x0000000d1f2b7224 */ /* 0x000fce00078e021e */
.L_x_34:
[----:B------:R-:W-:Y:S05]  /*16a0*/  BRA.U UP1, `(.L_x_31) ;  /* 0x00000001014c7547 */ /* 0x000fea000b800000 */
[----:B------:R-:W-:-:S06]  /*16b0*/  IMAD R3, R10, 0x4, R1 ;  /* 0x000000040a037824 */ /* 0x000fcc00078e0201 */
[----:B------:R-:W2:Y:S01]  /*16c0*/  LDL R3, [R3] ;  /* 0x0000000003037983 */ /* 0x000ea20000100800 */
[----:B------:R-:W-:-:S04]  /*16d0*/  SHF.L.U32 R10, R10, 0x2, RZ ;  /* 0x000000020a0a7819 */ /* 0x000fc800000006ff */
[----:B------:R-:W2:Y:S08]  /*16e0*/  LDC R12, c[0x3][R10+0xbf0] ;  /* 0x00c2fc000a0c7b82 */ /* 0x000eb00000000800 */
[----:B------:R-:W1:Y:S08]  /*16f0*/  LDC R11, c[0x3][R10+0xc70] ;  /* 0x00c31c000a0b7b82 */ /* 0x000e700000000800 */
[----:B------:R-:W3:Y:S08]  /*1700*/  LDC R14, c[0x3][R10+0xcf0] ;  /* 0x00c33c000a0e7b82 */ /* 0x000ef00000000800 */
[----:B------:R-:W4:Y:S08]  /*1710*/  LDC R13, c[0x3][R10+0xd70] ;  /* 0x00c35c000a0d7b82 */ /* 0x000f300000000800 */
[----:B------:R-:W5:Y:S08]  /*1720*/  LDC R15, c[0x3][R10+0xdf0] ;  /* 0x00c37c000a0f7b82 */ /* 0x000f700000000800 */
[----:B------:R-:W0:Y:S08]  /*1730*/  LDC R16, c[0x3][R10+0xe70] ;  /* 0x00c39c000a107b82 */ /* 0x000e300000000800 */
[----:B------:R-:W0:Y:S08]  /*1740*/  LDC R17, c[0x3][R10+0xf70] ;  /* 0x00c3dc000a117b82 */ /* 0x000e300000000800 */
[----:B------:R-:W0:Y:S01]  /*1750*/  LDC R18, c[0x3][R10+0xff0] ;  /* 0x00c3fc000a127b82 */ /* 0x000e220000000800 */
[----:B--2---:R-:W-:-:S02]  /*1760*/  IMAD R9, R3, R12, R9 ;  /* 0x0000000c03097224 */ /* 0x004fc400078e0209 */
[C---:B-1----:R-:W-:Y:S02]  /*1770*/  IMAD R8, R3.reuse, R11, R8 ;  /* 0x0000000b03087224 */ /* 0x042fe400078e0208 */
[C---:B---3--:R-:W-:Y:S02]  /*1780*/  IMAD R7, R3.reuse, R14, R7 ;  /* 0x0000000e03077224 */ /* 0x048fe400078e0207 */
[C---:B----4-:R-:W-:Y:S02]  /*1790*/  IMAD R0, R3.reuse, R13, R0 ;  /* 0x0000000d03007224 */ /* 0x050fe400078e0200 */
[C---:B-----5:R-:W-:Y:S02]  /*17a0*/  IMAD R4, R3.reuse, R15, R4 ;  /* 0x0000000f03047224 */ /* 0x060fe400078e0204 */
[C---:B0-----:R-:W-:Y:S02]  /*17b0*/  IMAD R5, R3.reuse, R16, R5 ;  /* 0x0000001003057224 */ /* 0x041fe400078e0205 */
[----:B------:R-:W-:-:S02]  /*17c0*/  IMAD R6, R3, R17, R6 ;  /* 0x0000001103067224 */ /* 0x000fc400078e0206 */
[----:B------:R-:W-:-:S07]  /*17d0*/  IMAD R43, R3, R18, R43 ;  /* 0x00000012032b7224 */ /* 0x000fce00078e022b */
.L_x_31:
[----:B------:R-:W1:Y:S08]  /*17e0*/  LDC R3, c[0x3][0x38] ;  /* 0x00c00e00ff037b82 */ /* 0x000e700000000800 */
[----:B------:R-:W2:Y:S08]  /*17f0*/  LDC.64 R10, c[0x0][0x3b0] ;  /* 0x0000ec00ff0a7b82 */ /* 0x000eb00000000a00 */
[----:B------:R-:W3:Y:S01]  /*1800*/  LDC.64 R18, c[0x0][0x3c8] ;  /* 0x0000f200ff127b82 */ /* 0x000ee20000000a00 */
[----:B-1----:R-:W-:-:S07]  /*1810*/  ISETP.NE.AND P2, PT, R3, 0x3, PT ;  /* 0x000000030300780c */ /* 0x002fce0003f45270 */
[----:B------:R-:W1:Y:S01]  /*1820*/  LDC.64 R16, c[0x0][0x3c0] ;  /* 0x0000f000ff107b82 */ /* 0x000e620000000a00 */
[----:B------:R-:W-:-:S04]  /*1830*/  IMAD R3, R2, R3, RZ ;  /* 0x0000000302037224 */ /* 0x000fc800078e02ff */
[----:B--2---:R-:W-:-:S03]  /*1840*/  IMAD.WIDE.U32 R10, R3, 0x8, R10 ;  /* 0x00000008030a7825 */ /* 0x004fc600078e000a */
[----:B------:R-:W2:Y:S02]  /*1850*/  LDC.64 R28, c[0x0][0x3d8] ;  /* 0x0000f600ff1c7b82 */ /* 0x000ea40000000a00 */
[----:B------:R-:W4:Y:S06]  /*1860*/  @!P2 LDG.E.64 R36, desc[UR8][R10.64+0x10] ;  /* 0x000010080a24a981 */ /* 0x000f2c000c1e1b00 */
[----:B------:R-:W0:Y:S01]  /*1870*/  @!P2 LDC.64 R12, c[0x0][0x3d0] ;  /* 0x0000f400ff0cab82 */ /* 0x000e220000000a00 */
[----:B---3--:R-:W-:Y:S01]  /*1880*/  IMAD.WIDE.U32 R18, R8, 0x8, R18 ;  /* 0x0000000808127825 */ /* 0x008fe200078e0012 */
[----:B------:R-:W3:Y:S04]  /*1890*/  LDG.E.64 R32, desc[UR8][R10.64+0x8] ;  /* 0x000008080a207981 */ /* 0x000ee8000c1e1b00 */
[----:B------:R-:W4:Y:S01]  /*18a0*/  LDG.E.64 R26, desc[UR8][R10.64] ;  /* 0x000000080a1a7981 */ /* 0x000f22000c1e1b00 */
[----:B-1----:R-:W-:Y:S01]  /*18b0*/  IMAD.WIDE.U32 R16, R9, 0x8, R16 ;  /* 0x0000000809107825 */ /* 0x002fe200078e0010 */
[----:B------:R-:W1:Y:S02]  /*18c0*/  LDC.64 R30, c[0x0][0x3e0] ;  /* 0x0000f800ff1e7b82 */ /* 0x000e640000000a00 */
[----:B------:R-:W3:Y:S04]  /*18d0*/  LDG.E.64 R18, desc[UR8][R18.64] ;  /* 0x0000000812127981 */ /* 0x000ee8000c1e1b00 */
[----:B------:R-:W4:Y:S02]  /*18e0*/  LDG.E.64 R16, desc[UR8][R16.64] ;  /* 0x0000000810107981 */ /* 0x000f24000c1e1b00 */
[----:B------:R-:W1:Y:S01]  /*18f0*/  @!P2 LDC.64 R38, c[0x0][0x3e8] ;  /* 0x0000fa00ff26ab82 */ /* 0x000e620000000a00 */
[----:B0-----:R-:W-:-:S05]  /*1900*/  @!P2 IMAD.WIDE.U32 R12, R7, 0x8, R12 ;  /* 0x00000008070ca825 */ /* 0x001fca00078e000c */
[----:B------:R0:W4:Y:S02]  /*1910*/  @!P2 LDG.E.64 R20, desc[UR8][R12.64] ;  /* 0x000000080c14a981 */ /* 0x000124000c1e1b00 */
[----:B0-----:R-:W0:Y:S01]  /*1920*/  LDC.64 R12, c[0x0][0x3b8] ;  /* 0x0000ee00ff0c7b82 */ /* 0x001e220000000a00 */
[----:B--2---:R-:W-:-:S04]  /*1930*/  IMAD.WIDE.U32 R28, R0, 0x8, R28 ;  /* 0x00000008001c7825 */ /* 0x004fc800078e001c */
[----:B-1----:R-:W-:Y:S02]  /*1940*/  IMAD.WIDE.U32 R30, R4, 0x8, R30 ;  /* 0x00000008041e7825 */ /* 0x002fe400078e001e */
[----:B------:R-:W5:Y:S04]  /*1950*/  LDG.E.64 R28, desc[UR8][R28.64] ;  /* 0x000000081c1c7981 */ /* 0x000f68000c1e1b00 */
[----:B------:R-:W5:Y:S01]  /*1960*/  LDG.E.64 R30, desc[UR8][R30.64] ;  /* 0x000000081e1e7981 */ /* 0x000f62000c1e1b00 */
[----:B0-----:R-:W-:-:S06]  /*1970*/  IMAD.WIDE.U32 R12, R2, 0x10, R12 ;  /* 0x00000010020c7825 */ /* 0x001fcc00078e000c */
[----:B------:R-:W5:Y:S01]  /*1980*/  LDG.E.128 R12, desc[UR8][R12.64] ;  /* 0x000000080c0c7981 */ /* 0x000f62000c1e1d00 */
[----:B------:R-:W-:Y:S01]  /*1990*/  UMOV UR4, 0xfffea028 ;  /* 0xfffea02800047882 */ /* 0x000fe20000000000 */
[----:B------:R-:W-:Y:S02]  /*19a0*/  UMOV UR5, 0x3fefffff ;  /* 0x3fefffff00057882 */ /* 0x000fe40000000000 */
[----:B------:R-:W-:Y:S02]  /*19b0*/  UMOV UR6, UR5 ;  /* 0x0000000500067c82 */ /* 0x000fe40008000000 */
[----:B------:R-:W-:Y:S02]  /*19c0*/  IMAD.U32 R24, RZ, RZ, UR6 ;  /* 0x00000006ff187e24 */ /* 0x000fe4000f8e00ff */
[----:B------:R-:W-:-:S04]  /*19d0*/  @!P2 IMAD.WIDE.U32 R38, R5, 0x8, R38 ;  /* 0x000000080526a825 */ /* 0x000fc800078e0026 */
[----:B------:R-:W-:Y:S01]  /*19e0*/  @P0 VIADD R34, R34, 0x1 ;  /* 0x0000000122220836 */ /* 0x000fe20000000000 */
[----:B------:R0:W5:Y:S04]  /*19f0*/  @!P2 LDG.E.64 R22, desc[UR8][R38.64] ;  /* 0x000000082616a981 */ /* 0x000168000c1e1b00 */
[----:B------:R-:W-:Y:S01]  /*1a00*/  @P1 IADD3 R34, PT, PT, R34, 0x1, RZ ;  /* 0x0000000122221810 */ /* 0x000fe20007ffe0ff */
[----:B0-----:R-:W0:Y:S03]  /*1a10*/  LDC.64 R38, c[0x0][0x3a8] ;  /* 0x0000ea00ff267b82 */ /* 0x001e260000000a00 */
[----:B------:R-:W-:Y:S01]  /*1a20*/  SEL R34, R25, R34, !P3 ;  /* 0x0000002219227207 */ /* 0x000fe20005800000 */
[----:B------:R-:W1:Y:S01]  /*1a30*/  LDCU UR7, c[0x3][0x3c] ;  /* 0x00c00780ff0777ac */ /* 0x000e620008000800 */
[----:B------:R-:W-:Y:S01]  /*1a40*/  MOV R44, 0x0 ;  /* 0x00000000002c7802 */ /* 0x000fe20000000f00 */
[----:B------:R-:W-:Y:S01]  /*1a50*/  IMAD.MOV.U32 R45, RZ, RZ, 0x3ff00000 ;  /* 0x3ff00000ff2d7424 */ /* 0x000fe200078e00ff */
[----:B---3--:R-:W-:-:S02]  /*1a60*/  @P2 DMUL R40, R18, R32 ;  /* 0x0000002012282228 */ /* 0x008fc40000000000 */
[----:B----4-:R-:W-:-:S08]  /*1a70*/  @!P2 DMUL R36, R20, R36 ;  /* 0x000000241424a228 */ /* 0x010fd00000000000 */
[----:B------:R-:W-:-:S08]  /*1a80*/  @!P2 DFMA R36, R18, R32, R36 ;  /* 0x000000201224a22b */ /* 0x000fd00000000024 */
[CC--:B------:R-:W-:Y:S02]  /*1a90*/  @!P2 DFMA R36, R16.reuse, R26.reuse, R36 ;  /* 0x0000001a1024a22b */ /* 0x0c0fe40000000024 */
[----:B------:R-:W-:-:S08]  /*1aa0*/  @P2 DFMA R36, R16, R26, R40 ;  /* 0x0000001a1024222b */ /* 0x000fd00000000028 */
[----:B------:R-:W-:Y:S02]  /*1ab0*/  DSETP.MIN.AND P4, P5, R36, UR4, PT ;  /* 0x0000000424007e2a */ /* 0x000fe4000bd80000 */
[----:B------:R-:W-:-:S05]  /*1ac0*/  IMAD.MOV.U32 R2, RZ, RZ, R37 ;  /* 0x000000ffff027224 */ /* 0x000fca00078e0025 */
[----:B------:R-:W-:Y:S02]  /*1ad0*/  FSEL R35, R2, UR6, P4 ;  /* 0x0000000602237c08 */ /* 0x000fe4000a000000 */
[----:B------:R-:W-:Y:S01]  /*1ae0*/  SEL R36, R36, UR4, P4 ;  /* 0x0000000424247c07 */ /* 0x000fe2000a000000 */
[----:B------:R-:W2:Y:S04]  /*1af0*/  LDC R2, c[0x3][0x3c] ;  /* 0x00c00f00ff027b82 */ /* 0x000ea80000000800 */
[----:B------:R-:W-:-:S05]  /*1b00*/  @P5 LOP3.LUT R35, R24, 0x80000, RZ, 0xfc, !PT ;  /* 0x0008000018235812 */ /* 0x000fca00078efcff */
[----:B------:R-:W-:-:S06]  /*1b10*/  IMAD.MOV.U32 R37, RZ, RZ, R35 ;  /* 0x000000ffff257224 */ /* 0x000fcc00078e0023 */
[----:B------:R-:W-:Y:S01]  /*1b20*/  DSETP.MAX.AND P0, P1, R36, -UR4, PT ;  /* 0x8000000424007e2a */ /* 0x000fe2000b90f000 */
[----:B------:R-:W-:Y:S01]  /*1b30*/  IMAD.MOV.U32 R35, RZ, RZ, R37 ;  /* 0x000000ffff237224 */ /* 0x000fe200078e0025 */
[----:B------:R-:W-:-:S04]  /*1b40*/  MOV R40, UR6 ;  /* 0x0000000600287c02 */ /* 0x000fc80008000f00 */
[----:B------:R-:W-:Y:S01]  /*1b50*/  FSEL R35, R35, -UR6, P0 ;  /* 0x8000000623237c08 */ /* 0x000fe20008000000 */
[----:B------:R-:W-:Y:S01]  /*1b60*/  @!P2 IMAD.MOV.U32 R24, RZ, RZ, R32 ;  /* 0x000000ffff18a224 */ /* 0x000fe200078e0020 */
[----:B------:R-:W-:Y:S01]  /*1b70*/  SEL R36, R36, UR4, P0 ;  /* 0x0000000424247c07 */ /* 0x000fe20008000000 */
[----:B------:R-:W-:-:S05]  /*1b80*/  @!P2 IMAD.MOV.U32 R25, RZ, RZ, R33 ;  /* 0x000000ffff19a224 */ /* 0x000fca00078e0021 */
[----:B------:R-:W-:Y:S01]  /*1b90*/  @P1 LOP3.LUT R35, R40, 0x80000, RZ, 0xfc, !PT ;  /* 0x0008000028231812 */ /* 0x000fe200078efcff */
[----:B------:R-:W-:Y:S02]  /*1ba0*/  @P2 IMAD.MOV.U32 R24, RZ, RZ, R32 ;  /* 0x000000ffff182224 */ /* 0x000fe400078e0020 */
[----:B------:R-:W-:Y:S02]  /*1bb0*/  @P2 IMAD.MOV.U32 R25, RZ, RZ, R33 ;  /* 0x000000ffff192224 */ /* 0x000fe400078e0021 */
[----:B0-----:R-:W-:-:S04]  /*1bc0*/  IMAD.WIDE.U32 R32, R3, 0x8, R38 ;  /* 0x0000000803207825 */ /* 0x001fc800078e0026 */
[----:B------:R-:W-:Y:S01]  /*1bd0*/  IMAD.MOV.U32 R37, RZ, RZ, R35 ;  /* 0x000000ffff257224 */ /* 0x000fe200078e0023 */
[----:B-1----:R-:W-:Y:S06]  /*1be0*/  @P2 BRA `(.L_x_35) ;  /* 0x00000018009c2947 */ /* 0x002fec0003800000 */
[----:B--2---:R-:W-:-:S05]  /*1bf0*/  VIADD R3, R2, 0xffffffff ;  /* 0xffffffff02037836 */ /* 0x004fca0000000000 */
[----:B------:R-:W-:-:S04]  /*1c00*/  VIMNMX.U32 R3, PT, PT, R3, 0x3, PT ;  /* 0x0000000303037848 */ /* 0x000fc80003fe0000 */
[----:B------:R-:W-:-:S04]  /*1c10*/  SHF.L.U32 R3, R3, 0x2, RZ ;  /* 0x0000000203037819 */ /* 0x000fc800000006ff */
[----:B------:R-:W0:Y:S02]  /*1c20*/  LDC R38, c[0x2][R3] ;  /* 0x0080000003267b82 */ /* 0x000e240000000800 */
[----:B0-----:R-:W-:-:S04]  /*1c30*/  SHF.R.S32.HI R39, RZ, 0x1f, R38 ;  /* 0x0000001fff277819 */ /* 0x001fc80000011426 */
.L_x_391:
[----:B------:R-:W-:Y:S05]  /*1c40*/  BRX R38 -0x1c50                                                                                                          (*"BRANCH_TARGETS .L_x_36,.L_x_393,.L_x_394"*) ;  /* 0xffffffe026ec7949 */ /* 0x000fea000383ffff */
.L_x_393:
[----:B------:R-:W-:-:S13]  /*1c50*/  ISETP.NE.AND P0, PT, R2, 0x2, PT ;  /* 0x000000020200780c */ /* 0x000fda0003f05270 */
[----:B------:R-:W-:Y:S05]  /*1c60*/  @P0 BRA `(.L_x_36) ;  /* 0x0000002c00b80947 */ /* 0x000fea0003800000 */
[----:B------:R-:W-:Y:S01]  /*1c70*/  DADD R2, -RZ, |R36| ;  /* 0x00000000ff027229 */ /* 0x000fe20000000524 */
[----:B------:R-:W-:Y:S09]  /*1c80*/  BSSY.RECONVERGENT B0, `(.L_x_37) ;  /* 0x0000080000007945 */ /* 0x000ff20003800200 */
[----:B------:R-:W-:-:S13]  /*1c90*/  ISETP.GT.AND P0, PT, R3, 0x3fe26665, PT ;  /* 0x3fe266650300780c */ /* 0x000fda0003f04270 */
[----:B------:R-:W-:Y:S05]  /*1ca0*/  @P0 BRA `(.L_x_38) ;  /* 0x0000000000d40947 */ /* 0x000fea0003800000 */
[----:B------:R-:W-:Y:S01]  /*1cb0*/  DMUL R2, R36, R36 ;  /* 0x0000002424027228 */ /* 0x000fe20000000000 */
[----:B------:R-:W-:Y:S01]  /*1cc0*/  IMAD.MOV.U32 R38, RZ, RZ, 0x180754af ;  /* 0x180754afff267424 */ /* 0x000fe200078e00ff */
[----:B------:R-:W-:Y:S01]  /*1cd0*/  UMOV UR4, 0xdc1895e9 ;  /* 0xdc1895e900047882 */ /* 0x000fe20000000000 */
[----:B------:R-:W-:Y:S01]  /*1ce0*/  IMAD.MOV.U32 R39, RZ, RZ, 0x3fb3823b ;  /* 0x3fb3823bff277424 */ /* 0x000fe200078e00ff */
[----:B------:R-:W-:Y:S01]  /*1cf0*/  UMOV UR5, 0x3fb0066b ;  /* 0x3fb0066b00057882 */ /* 0x000fe20000000000 */
[----:B------:R-:W-:-:S04]  /*1d00*/  ISETP.GT.AND P0, PT, R37, -0x1, PT ;  /* 0xffffffff2500780c */ /* 0x000fc80003f04270 */
[----:B------:R-:W-:Y:S01]  /*1d10*/  DFMA R38, R2, UR4, -R38 ;  /* 0x0000000402267c2b */ /* 0x000fe20008000826 */
[----:B------:R-:W-:Y:S01]  /*1d20*/  UMOV UR4, 0xcc2f79ae ;  /* 0xcc2f79ae00047882 */ /* 0x000fe20000000000 */
[----:B------:R-:W-:-:S06]  /*1d30*/  UMOV UR5, 0x3fb11e52 ;  /* 0x3fb11e5200057882 */ /* 0x000fcc0000000000 */
[----:B------:R-:W-:Y:S01]  /*1d40*/  DFMA R38, R2, R38, UR4 ;  /* 0x0000000402267e2b */ /* 0x000fe20008000026 */
[----:B------:R-:W-:Y:S01]  /*1d50*/  UMOV UR4, 0x3526861b ;  /* 0x3526861b00047882 */ /* 0x000fe20000000000 */
[----:B------:R-:W-:-:S06]  /*1d60*/  UMOV UR5, 0x3f924eaf ;  /* 0x3f924eaf00057882 */ /* 0x000fcc0000000000 */
[----:B------:R-:W-:Y:S01]  /*1d70*/  DFMA R38, R2, R38, -UR4 ;  /* 0x8000000402267e2b */ /* 0x000fe20008000026 */
[----:B------:R-:W-:Y:S01]  /*1d80*/  UMOV UR4, 0xa31e6cb7 ;  /* 0xa31e6cb700047882 */ /* 0x000fe20000000000 */
[----:B------:R-:W-:-:S06]  /*1d90*/  UMOV UR5, 0x3f91df02 ;  /* 0x3f91df0200057882 */ /* 0x000fcc0000000000 */
[----:B------:R-:W-:Y:S01]  /*1da0*/  DFMA R38, R2, R38, UR4 ;  /* 0x0000000402267e2b */ /* 0x000fe20008000026 */
        /* <DEDUP_REMOVED lines=26> */
[----:B------:R-:W-:Y:S01]  /*1f50*/  DMUL R38, R2, R38 ;  /* 0x0000002602267228 */ /* 0x000fe20000000000 */
[----:B------:R-:W-:Y:S01]  /*1f60*/  @!P0 IMAD.MOV.U32 R2, RZ, RZ, 0x33145c07 ;  /* 0x33145c07ff028424 */ /* 0x000fe200078e00ff */
[----:B------:R-:W-:-:S06]  /*1f70*/  @!P0 MOV R3, 0x3c91a626 ;  /* 0x3c91a62600038802 */ /* 0x000fcc0000000f00 */
[----:B------:R-:W-:Y:S01]  /*1f80*/  DFMA R36, |R36|, R38, |R36| ;  /* 0x000000262424722b */ /* 0x000fe20000000624 */
[----:B------:R-:W-:Y:S02]  /*1f90*/  @P0 IMAD.MOV.U32 R38, RZ, RZ, 0x33145c07 ;  /* 0x33145c07ff260424 */ /* 0x000fe400078e00ff */
[----:B------:R-:W-:-:S05]  /*1fa0*/  @P0 IMAD.MOV.U32 R39, RZ, RZ, 0x3c91a626 ;  /* 0x3c91a626ff270424 */ /* 0x000fca00078e00ff */
[C---:B------:R-:W-:Y:S02]  /*1fb0*/  @!P0 DADD R2, R36.reuse, R2 ;  /* 0x0000000024028229 */ /* 0x040fe40000000002 */
[----:B------:R-:W-:-:S06]  /*1fc0*/  @P0 DADD R38, R36, -R38 ;  /* 0x0000000024260229 */ /* 0x000fcc0000000826 */
[----:B------:R-:W-:Y:S02]  /*1fd0*/  @!P0 DADD R36, R2, UR4 ;  /* 0x0000000402248e29 */ /* 0x000fe40008000000 */
[----:B------:R-:W-:Y:S01]  /*1fe0*/  @P0 DADD R36, -R38, UR4 ;  /* 0x0000000426240e29 */ /* 0x000fe20008000100 */
[----:B------:R-:W-:Y:S10]  /*1ff0*/  BRA `(.L_x_39) ;  /* 0x0000000400207947 */ /* 0x000ff40003800000 */
.L_x_38:
[----:B------:R-:W-:Y:S01]  /*2000*/  DADD R2, -|R36|, 1 ;  /* 0x3ff0000024027429 */ /* 0x000fe20000000300 */
[----:B------:R-:W-:Y:S01]  /*2010*/  IMAD.MOV.U32 R38, RZ, RZ, 0x66faac4b ;  /* 0x66faac4bff267424 */ /* 0x000fe200078e00ff */
[----:B------:R-:W-:Y:S01]  /*2020*/  MOV R39, 0x3ebac2fe ;  /* 0x3ebac2fe00277802 */ /* 0x000fe20000000f00 */
[----:B------:R-:W-:Y:S01]  /*2030*/  UMOV UR4, 0x71155f70 ;  /* 0x71155f7000047882 */ /* 0x000fe20000000000 */
[----:B------:R-:W-:-:S04]  /*2040*/  UMOV UR5, 0x3ec715b3 ;  /* 0x3ec715b300057882 */ /* 0x000fc80000000000 */
[----:B------:R-:W-:Y:S01]  /*2050*/  DFMA R38, R2, UR4, -R38 ;  /* 0x0000000402267c2b */ /* 0x000fe20008000826 */
[----:B------:R-:W-:Y:S01]  /*2060*/  UMOV UR4, 0x8efcd9b8 ;  /* 0x8efcd9b800047882 */ /* 0x000fe20000000000 */
[----:B------:R-:W-:Y:S01]  /*2070*/  UMOV UR5, 0x3ed9a9b8 ;  /* 0x3ed9a9b800057882 */ /* 0x000fe20000000000 */
[----:B------:R-:W-:-:S05]  /*2080*/  ISETP.GE.AND P0, PT, R3, 0x1, PT ;  /* 0x000000010300780c */ /* 0x000fca0003f06270 */
[----:B------:R-:W-:Y:S01]  /*2090*/  DFMA R38, R2, R38, UR4 ;  /* 0x0000000402267e2b */ /* 0x000fe20008000026 */
[----:B------:R-:W-:Y:S01]  /*20a0*/  UMOV UR4, 0xa8a0c4c3 ;  /* 0xa8a0c4c300047882 */ /* 0x000fe20000000000 */
[----:B------:R-:W-:-:S06]  /*20b0*/  UMOV UR5, 0x3edd0f40 ;  /* 0x3edd0f4000057882 */ /* 0x000fcc0000000000 */
[----:B------:R-:W-:Y:S01]  /*20c0*/  DFMA R40, R2, R38, UR4 ;  /* 0x0000000402287e2b */ /* 0x000fe20008000026 */
[----:B------:R-:W-:Y:S01]  /*20d0*/  UMOV UR4, 0xfa9e0e1f ;  /* 0xfa9e0e1f00047882 */ /* 0x000fe20000000000 */
[----:B------:R-:W-:Y:S01]  /*20e0*/  UMOV UR5, 0x3ef46d4c ;  /* 0x3ef46d4c00057882 */ /* 0x000fe20000000000 */
[----:B------:R-:W-:Y:S02]  /*20f0*/  VIADD R39, R3, 0xfff00000 ;  /* 0xfff0000003277836 */ /* 0x000fe40000000000 */
[----:B------:R-:W-:-:S03]  /*2100*/  IMAD.MOV.U32 R38, RZ, RZ, R2 ;  /* 0x000000ffff267224 */ /* 0x000fc600078e0002 */
[----:B------:R-:W-:Y:S01]  /*2110*/  DFMA R44, R2, R40, UR4 ;  /* 0x00000004022c7e2b */ /* 0x000fe20008000028 */
[----:B------:R-:W-:Y:S01]  /*2120*/  UMOV UR4, 0x8d1e2422 ;  /* 0x8d1e242200047882 */ /* 0x000fe20000000000 */
[----:B------:R-:W-:Y:S01]  /*2130*/  UMOV UR5, 0x3f079c16 ;  /* 0x3f079c1600057882 */ /* 0x000fe20000000000 */
[----:B------:R-:W0:Y:S01]  /*2140*/  MUFU.RSQ64H R41, R39 ;  /* 0x0000002700297308 */ /* 0x000e220000001c00 */
[----:B------:R-:W-:-:S04]  /*2150*/  IMAD.MOV.U32 R40, RZ, RZ, RZ ;  /* 0x000000ffff287224 */ /* 0x000fc800078e00ff */
[----:B------:R-:W-:Y:S01]  /*2160*/  DFMA R44, R2, R44, UR4 ;  /* 0x00000004022c7e2b */ /* 0x000fe2000800002c */
[----:B------:R-:W-:Y:S01]  /*2170*/  UMOV UR4, 0xc3bca540 ;  /* 0xc3bca54000047882 */ /* 0x000fe20000000000 */
[----:B------:R-:W-:-:S06]  /*2180*/  UMOV UR5, 0x3f1c9a88 ;  /* 0x3f1c9a8800057882 */ /* 0x000fcc0000000000 */
[----:B------:R-:W-:Y:S01]  /*2190*/  DFMA R44, R2, R44, UR4 ;  /* 0x00000004022c7e2b */ /* 0x000fe2000800002c */
[----:B------:R-:W-:Y:S01]  /*21a0*/  UMOV UR4, 0x4bd476df ;  /* 0x4bd476df00047882 */ /* 0x000fe20000000000 */
[----:B------:R-:W-:Y:S01]  /*21b0*/  UMOV UR5, 0x3f31c4e6 ;  /* 0x3f31c4e600057882 */ /* 0x000fe20000000000 */
[----:B0-----:R-:W-:-:S05]  /*21c0*/  DMUL R46, R38, R40 ;  /* 0x00000028262e7228 */ /* 0x001fca0000000000 */
[----:B------:R-:W-:Y:S01]  /*21d0*/  DFMA R50, R2, R44, UR4 ;  /* 0x0000000402327e2b */ /* 0x000fe2000800002c */
[----:B------:R-:W-:Y:S01]  /*21e0*/  UMOV UR4, 0x60009c8f ;  /* 0x60009c8f00047882 */ /* 0x000fe20000000000 */
[----:B------:R-:W-:Y:S01]  /*21f0*/  UMOV UR5, 0x3f46e8ba ;  /* 0x3f46e8ba00057882 */ /* 0x000fe20000000000 */
[----:B------:R-:W-:Y:S01]  /*2200*/  IADD3 R45, PT, PT, R41, -0x100000, RZ ;  /* 0xfff00000292d7810 */ /* 0x000fe20007ffe0ff */
[----:B------:R-:W-:Y:S01]  /*2210*/  DFMA R48, R46, -R46, R38 ;  /* 0x8000002e2e30722b */ /* 0x000fe20000000026 */
[----:B------:R-:W-:-:S03]  /*2220*/  IMAD.MOV.U32 R44, RZ, RZ, RZ ;  /* 0x000000ffff2c7224 */ /* 0x000fc600078e00ff */
[----:B------:R-:W-:Y:S01]  /*2230*/  DFMA R50, R2, R50, UR4 ;  /* 0x0000000402327e2b */ /* 0x000fe20008000032 */
[----:B------:R-:W-:Y:S01]  /*2240*/  UMOV UR4, 0xc62b05a2 ;  /* 0xc62b05a200047882 */ /* 0x000fe20000000000 */
[----:B------:R-:W-:Y:S02]  /*2250*/  UMOV UR5, 0x3f5f1c71 ;  /* 0x3f5f1c7100057882 */ /* 0x000fe40000000000 */
[----:B------:R-:W-:-:S04]  /*2260*/  DFMA R46, R44, R48, R46 ;  /* 0x000000302c2e722b */ /* 0x000fc8000000002e */
[----:B------:R-:W-:Y:S01]  /*2270*/  DFMA R50, R2, R50, UR4 ;  /* 0x0000000402327e2b */ /* 0x000fe20008000032 */
[----:B------:R-:W-:Y:S01]  /*2280*/  UMOV UR4, 0xb6dc9f2c ;  /* 0xb6dc9f2c00047882 */ /* 0x000fe20000000000 */
[----:B------:R-:W-:Y:S02]  /*2290*/  UMOV UR5, 0x3f76db6d ;  /* 0x3f76db6d00057882 */ /* 0x000fe40000000000 */
[-C--:B------:R-:W-:Y:S02]  /*22a0*/  DFMA R40, R40, -R46.reuse, 1 ;  /* 0x3ff000002828742b */ /* 0x080fe4000000082e */
[----:B------:R-:W-:Y:S02]  /*22b0*/  DFMA R38, R46, -R46, R38 ;  /* 0x8000002e2e26722b */ /* 0x000fe40000000026 */
[----:B------:R-:W-:Y:S01]  /*22c0*/  DFMA R50, R2, R50, UR4 ;  /* 0x0000000402327e2b */ /* 0x000fe20008000032 */
[----:B------:R-:W-:Y:S01]  /*22d0*/  UMOV UR4, 0x3333329c ;  /* 0x3333329c00047882 */ /* 0x000fe20000000000 */
[----:B------:R-:W-:-:S02]  /*22e0*/  UMOV UR5, 0x3f933333 ;  /* 0x3f93333300057882 */ /* 0x000fc40000000000 */
[----:B------:R-:W-:-:S04]  /*22f0*/  DFMA R40, R44, R40, R44 ;  /* 0x000000282c28722b */ /* 0x000fc8000000002c */
[----:B------:R-:W-:Y:S01]  /*2300*/  DFMA R50, R2, R50, UR4 ;  /* 0x0000000402327e2b */ /* 0x000fe20008000032 */
[----:B------:R-:W-:Y:S01]  /*2310*/  UMOV UR4, 0x55555555 ;  /* 0x5555555500047882 */ /* 0x000fe20000000000 */
[----:B------:R-:W-:Y:S02]  /*2320*/  UMOV UR5, 0x3fb55555 ;  /* 0x3fb5555500057882 */ /* 0x000fe40000000000 */
[----:B------:R-:W-:Y:S02]  /*2330*/  DFMA R38, R40, R38, R46 ;  /* 0x000000262826722b */ /* 0x000fe4000000002e */
[----:B------:R-:W-:Y:S02]  /*2340*/  DMUL R40, RZ, |R36| ;  /* 0x40000024ff287228 */ /* 0x000fe40000000000 */
[----:B------:R-:W-:Y:S01]  /*2350*/  DFMA R50, R2, R50, UR4 ;  /* 0x0000000402327e2b */ /* 0x000fe20008000032 */
[----:B------:R-:W-:Y:S01]  /*2360*/  UMOV UR4, 0x33145c07 ;  /* 0x33145c0700047882 */ /* 0x000fe20000000000 */
[----:B------:R-:W-:-:S04]  /*2370*/  UMOV UR5, 0x3ca1a626 ;  /* 0x3ca1a62600057882 */ /* 0x000fc80000000000 */
[----:B------:R-:W-:Y:S02]  /*2380*/  VIADD R39, R39, 0x100000 ;  /* 0x0010000027277836 */ /* 0x000fe40000000000 */
[----:B------:R-:W-:-:S08]  /*2390*/  DMUL R50, R2, R50 ;  /* 0x0000003202327228 */ /* 0x000fd00000000000 */
[----:B------:R-:W-:-:S10]  /*23a0*/  DFMA R50, R38, R50, R38 ;  /* 0x000000322632722b */ /* 0x000fd40000000026 */
[----:B------:R-:W-:Y:S02]  /*23b0*/  FSEL R40, R40, R50, !P0 ;  /* 0x0000003228287208 */ /* 0x000fe40004000000 */
[----:B------:R-:W-:Y:S02]  /*23c0*/  FSEL R41, R41, R51, !P0 ;  /* 0x0000003329297208 */ /* 0x000fe40004000000 */
[----:B------:R-:W-:-:S04]  /*23d0*/  ISETP.GE.AND P0, PT, R3, RZ, PT ;  /* 0x000000ff0300720c */ /* 0x000fc80003f06270 */
[----:B------:R-:W-:-:S10]  /*23e0*/  DMUL R38, R40, +INF ;  /* 0x7ff0000028267828 */ /* 0x000fd40000000000 */
[----:B------:R-:W-:Y:S02]  /*23f0*/  FSEL R38, R38, R40, !P0 ;  /* 0x0000002826267208 */ /* 0x000fe40004000000 */
[----:B------:R-:W-:Y:S02]  /*2400*/  FSEL R39, R39, R41, !P0 ;  /* 0x0000002927277208 */ /* 0x000fe40004000000 */
[----:B------:R-:W-:-:S04]  /*2410*/  ISETP.GE.AND P0, PT, R37, RZ, PT ;  /* 0x000000ff2500720c */ /* 0x000fc80003f06270 */
[----:B------:R-:W-:Y:S01]  /*2420*/  DADD R2, R38, -UR4 ;  /* 0x8000000426027e29 */ /* 0x000fe20008000000 */
[----:B------:R-:W-:Y:S01]  /*2430*/  UMOV UR4, 0x54442d18 ;  /* 0x54442d1800047882 */ /* 0x000fe20000000000 */
[----:B------:R-:W-:-:S06]  /*2440*/  UMOV UR5, 0x400921fb ;  /* 0x400921fb00057882 */ /* 0x000fcc0000000000 */
[----:B------:R-:W-:-:S10]  /*2450*/  DADD R2, -R2, UR4 ;  /* 0x0000000402027e29 */ /* 0x000fd40008000100 */
[----:B------:R-:W-:Y:S02]  /*2460*/  FSEL R36, R2, R38, !P0 ;  /* 0x0000002602247208 */ /* 0x000fe40004000000 */
[----:B------:R-:W-:-:S07]  /*2470*/  FSEL R37, R3, R39, !P0 ;  /* 0x0000002703257208 */ /* 0x000fce0004000000 */
.L_x_39:
[----:B------:R-:W-:Y:S05]  /*2480*/  BSYNC.RECONVERGENT B0 ;  /* 0x0000000000007941 */ /* 0x000fea0003800200 */
.L_x_37:
[----:B------:R-:W0:Y:S01]  /*2490*/  MUFU.RCP64H R41, 3.1415920257568359375 ;  /* 0x400921fb00297908 */ /* 0x000e220000001800 */
[----:B------:R-:W1:Y:S01]  /*24a0*/  LDCU UR4, c[0x3][0x60] ;  /* 0x00c00c00ff0477ac */ /* 0x000e620008000800 */
[----:B------:R-:W-:Y:S01]  /*24b0*/  IMAD.MOV.U32 R2, RZ, RZ, 0x54442d18 ;  /* 0x54442d18ff027424 */ /* 0x000fe200078e00ff */
[----:B------:R-:W-:Y:S01]  /*24c0*/  MOV R3, 0x400921fb ;  /* 0x400921fb00037802 */ /* 0x000fe20000000f00 */
[----:B------:R-:W-:Y:S01]  /*24d0*/  IMAD.MOV.U32 R40, RZ, RZ, 0x1 ;  /* 0x00000001ff287424 */ /* 0x000fe200078e00ff */
[----:B------:R-:W-:Y:S05]  /*24e0*/  BSSY.RECONVERGENT B1, `(.L_x_40) ;  /* 0x0000019000017945 */ /* 0x000fea0003800200 */
[----:B0-----:R-:W-:Y:S01]  /*24f0*/  DFMA R38, R40, -R2, 1 ;  /* 0x3ff000002826742b */ /* 0x001fe20000000802 */
[----:B-1----:R-:W-:-:S07]  /*2500*/  UIADD3 UR4, UPT, UPT, UR4, -0x1, URZ ;  /* 0xffffffff04047890 */ /* 0x002fce000fffe0ff */
[----:B------:R-:W-:Y:S02]  /*2510*/  DFMA R44, R38, R38, R38 ;  /* 0x00000026262c722b */ /* 0x000fe40000000026 */
[----:B------:R-:W0:Y:S06]  /*2520*/  I2F.F64.U32 R38, UR4 ;  /* 0x0000000400267d12 */ /* 0x000e2c0008201800 */
[----:B------:R-:W-:-:S08]  /*2530*/  DFMA R44, R40, R44, R40 ;  /* 0x0000002c282c722b */ /* 0x000fd00000000028 */
[----:B------:R-:W-:Y:S02]  /*2540*/  DFMA R40, R44, -R2, 1 ;  /* 0x3ff000002c28742b */ /* 0x000fe40000000802 */
[----:B0-----:R-:W-:-:S06]  /*2550*/  DMUL R36, R38, R36 ;  /* 0x0000002426247228 */ /* 0x001fcc0000000000 */
[----:B------:R-:W-:-:S04]  /*2560*/  DFMA R40, R44, R40, R44 ;  /* 0x000000282c28722b */ /* 0x000fc8000000002c */
[----:B------:R-:W-:-:S04]  /*2570*/  FSETP.GEU.AND P1, PT, |R37|, 6.5827683646048100446e-37, PT ;  /* 0x036000002500780b */ /* 0x000fc80003f2e200 */
[----:B------:R-:W-:-:S08]  /*2580*/  DMUL R38, R36, R40 ;  /* 0x0000002824267228 */ /* 0x000fd00000000000 */
[----:B------:R-:W-:-:S08]  /*2590*/  DFMA R2, R38, -R2, R36 ;  /* 0x800000022602722b */ /* 0x000fd00000000024 */
[----:B------:R-:W-:-:S10]  /*25a0*/  DFMA R38, R40, R2, R38 ;  /* 0x000000022826722b */ /* 0x000fd40000000026 */
[----:B------:R-:W-:-:S05]  /*25b0*/  FFMA R2, RZ, 2.1426990032196044922, R39 ;  /* 0x400921fbff027823 */ /* 0x000fca0000000027 */
[----:B------:R-:W-:-:S13]  /*25c0*/  FSETP.GT.AND P0, PT, |R2|, 1.469367938527859385e-39, PT ;  /* 0x001000000200780b */ /* 0x000fda0003f04200 */
[----:B------:R-:W-:Y:S05]  /*25d0*/  @P0 BRA P1, `(.L_x_41) ;  /* 0x0000000000240947 */ /* 0x000fea0000800000 */
[----:B------:R-:W-:Y:S01]  /*25e0*/  IMAD.MOV.U32 R41, RZ, RZ, R36 ;  /* 0x000000ffff297224 */ /* 0x000fe200078e0024 */
[----:B------:R-:W-:Y:S01]  /*25f0*/  MOV R39, 0x54442d18 ;  /* 0x54442d1800277802 */ /* 0x000fe20000000f00 */
[----:B------:R-:W-:Y:S01]  /*2600*/  IMAD.MOV.U32 R40, RZ, RZ, R37 ;  /* 0x000000ffff287224 */ /* 0x000fe200078e0025 */
[----:B------:R-:W-:Y:S01]  /*2610*/  MOV R35, 0x2640 ;  /* 0x0000264000237802 */ /* 0x000fe20000000f00 */
[----:B------:R-:W-:-:S07]  /*2620*/  IMAD.MOV.U32 R38, RZ, RZ, 0x400921fb ;  /* 0x400921fbff267424 */ /* 0x000fce00078e00ff */
[----:B-----5:R-:W-:Y:S05]  /*2630*/  CALL.REL.NOINC `($__internal_0_$__cuda_sm20_div_rn_f64_full) ;  /* 0x0000007c00d07944 */ /* 0x020fea0003c00000 */
[----:B------:R-:W-:-:S04]  /*2640*/  LOP3.LUT R39, R39, R38, RZ, 0x3c, !PT ;  /* 0x0000002627277212 */ /* 0x000fc800078e3cff */
[----:B------:R-:W-:-:S04]  /*2650*/  LOP3.LUT R38, R39, R38, RZ, 0x3c, !PT ;  /* 0x0000002627267212 */ /* 0x000fc800078e3cff */
[----:B------:R-:W-:-:S07]  /*2660*/  LOP3.LUT R39, R39, R38, RZ, 0x3c, !PT ;  /* 0x0000002627277212 */ /* 0x000fce00078e3cff */
.L_x_41:
[----:B------:R-:W-:Y:S05]  /*2670*/  BSYNC.RECONVERGENT B1 ;  /* 0x0000000000017941 */ /* 0x000fea0003800200 */
.L_x_40:
[----:B------:R-:W0:Y:S01]  /*2680*/  LDC.64 R44, c[0x0][0x3a0] ;  /* 0x0000e800ff2c7b82 */ /* 0x000e220000000a00 */
[----:B------:R-:W0:Y:S02]  /*2690*/  F2I.F64 R39, R38 ;  /* 0x0000002600277311 */ /* 0x000e240000301100 */
[----:B0-----:R-:W-:-:S06]  /*26a0*/  IMAD.WIDE R44, R39, 0x8, R44 ;  /* 0x00000008272c7825 */ /* 0x001fcc00078e022c */
[----:B------:R-:W5:Y:S01]  /*26b0*/  LDG.E.64 R44, desc[UR8][R44.64] ;  /* 0x000000082c2c7981 */ /* 0x000f62000c1e1b00 */
[----:B------:R-:W-:Y:S01]  /*26c0*/  UMOV UR7, 0x2 ;  /* 0x0000000200077882 */ /* 0x000fe20000000000 */
[----:B------:R-:W-:Y:S05]  /*26d0*/  BRA `(.L_x_36) ;  /* 0x00000024001c7947 */ /* 0x000fea0003800000 */
.L_x_394:
[----:B------:R-:W0:Y:S02]  /*26e0*/  LDC.64 R2, c[0x3][0x58] ;  /* 0x00c01600ff027b82 */ /* 0x000e240000000a00 */
[----:B0-----:R-:W-:-:S14]  /*26f0*/  DSETP.NEU.AND P0, PT, R2, 1, PT ;  /* 0x3ff000000200742a */ /* 0x001fdc0003f0d000 */
[----:B------:R-:W-:Y:S05]  /*2700*/  @P0 BRA `(.L_x_42) ;  /* 0x0000000400740947 */ /* 0x000fea0003800000 */
[----:B------:R-:W0:Y:S01]  /*2710*/  LDC.64 R2, c[0x3][0x48] ;  /* 0x00c01200ff027b82 */ /* 0x000e220000000a00 */
[----:B------:R-:W0:Y:S01]  /*2720*/  LDCU.64 UR4, c[0x3][0x50] ;  /* 0x00c00a00ff0477ac */ /* 0x000e220008000a00 */
[----:B------:R-:W-:Y:S01]  /*2730*/  BSSY.RECONVERGENT B0, `(.L_x_43) ;  /* 0x000000d000007945 */ /* 0x000fe20003800200 */
[----:B0-----:R-:W-:-:S08]  /*2740*/  DFMA R36, R36, UR4, R2 ;  /* 0x0000000424247c2b */ /* 0x001fd00008000002 */
[----:B------:R-:W-:-:S14]  /*2750*/  DSETP.NEU.AND P0, PT, R36, RZ, PT ;  /* 0x000000ff2400722a */ /* 0x000fdc0003f0d000 */
[----:B------:R-:W-:Y:S01]  /*2760*/  @!P0 CS2R R2, SRZ ;  /* 0x0000000000028805 */ /* 0x000fe2000001ff00 */
[----:B------:R-:W-:Y:S06]  /*2770*/  @!P0 BRA `(.L_x_44) ;  /* 0x0000000000208947 */ /* 0x000fec0003800000 */
[----:B------:R-:W-:Y:S01]  /*2780*/  DADD R2, -RZ, |R36| ;  /* 0x00000000ff027229 */ /* 0x000fe20000000524 */
[----:B------:R-:W-:-:S09]  /*2790*/  MOV R35, 0x27d0 ;  /* 0x000027d000237802 */ /* 0x000fd20000000f00 */
[----:B------:R-:W-:Y:S02]  /*27a0*/  IMAD.MOV.U32 R39, RZ, RZ, R2 ;  /* 0x000000ffff277224 */ /* 0x000fe400078e0002 */
[----:B------:R-:W-:-:S07]  /*27b0*/  IMAD.MOV.U32 R38, RZ, RZ, R3 ;  /* 0x000000ffff267224 */ /* 0x000fce00078e0003 */
[----:B-----5:R-:W-:Y:S05]  /*27c0*/  CALL.REL.NOINC `($_Z11ff_multipleP7double2PKS_PKdPKbS4_S4_S4_S2_S4_S4_S4_S4_S4_S4_$__internal_accurate_pow) ;  /* 0x0000008400c87944 */ /* 0x020fea0003c00000 */
[----:B------:R-:W-:-:S04]  /*27d0*/  ISETP.GE.AND P0, PT, R37, RZ, PT ;  /* 0x000000ff2500720c */ /* 0x000fc80003f06270 */
[----:B------:R-:W-:Y:S02]  /*27e0*/  FSEL R2, R39, RZ, P0 ;  /* 0x000000ff27027208 */ /* 0x000fe40000000000 */
[----:B------:R-:W-:-:S07]  /*27f0*/  FSEL R3, R38, -QNAN , P0 ;  /* 0xfff8000026037808 */ /* 0x000fce0000000000 */
.L_x_44:
[----:B------:R-:W-:Y:S05]  /*2800*/  BSYNC.RECONVERGENT B0 ;  /* 0x0000000000007941 */ /* 0x000fea0003800200 */
.L_x_43:
[C---:B------:R-:W-:Y:S01]  /*2810*/  DADD R38, R36.reuse, 1.5 ;  /* 0x3ff8000024267429 */ /* 0x040fe20000000000 */
[----:B------:R-:W-:Y:S01]  /*2820*/  BSSY.RECONVERGENT B0, `(.L_x_45) ;  /* 0x000000b000007945 */ /* 0x000fe20003800200 */
[----:B------:R-:W-:-:S08]  /*2830*/  DSETP.NEU.AND P1, PT, R36, 1, PT ;  /* 0x3ff000002400742a */ /* 0x000fd00003f2d000 */
[----:B------:R-:W-:-:S04]  /*2840*/  LOP3.LUT R38, R39, 0x7ff00000, RZ, 0xc0, !PT ;  /* 0x7ff0000027267812 */ /* 0x000fc800078ec0ff */
[----:B------:R-:W-:-:S13]  /*2850*/  ISETP.NE.AND P0, PT, R38, 0x7ff00000, PT ;  /* 0x7ff000002600780c */ /* 0x000fda0003f05270 */
[----:B------:R-:W-:Y:S05]  /*2860*/  @P0 BRA `(.L_x_46) ;  /* 0x0000000000180947 */ /* 0x000fea0003800000 */
[----:B------:R-:W-:-:S14]  /*2870*/  DSETP.NAN.AND P0, PT, R36, R36, PT ;  /* 0x000000242400722a */ /* 0x000fdc0003f08000 */
[----:B------:R-:W-:Y:S01]  /*2880*/  @P0 DADD R2, R36, 1.5 ;  /* 0x3ff8000024020429 */ /* 0x000fe20000000000 */
[----:B------:R-:W-:Y:S10]  /*2890*/  @P0 BRA `(.L_x_46) ;  /* 0x00000000000c0947 */ /* 0x000ff40003800000 */
[----:B------:R-:W-:-:S14]  /*28a0*/  DSETP.NEU.AND P0, PT, |R36|, +INF , PT ;  /* 0x7ff000002400742a */ /* 0x000fdc0003f0d200 */
[----:B------:R-:W-:Y:S01]  /*28b0*/  @!P0 MOV R2, 0x0 ;  /* 0x0000000000028802 */ /* 0x000fe20000000f00 */
[----:B------:R-:W-:-:S07]  /*28c0*/  @!P0 IMAD.MOV.U32 R3, RZ, RZ, 0x7ff00000 ;  /* 0x7ff00000ff038424 */ /* 0x000fce00078e00ff */
.L_x_46:
[----:B------:R-:W-:Y:S05]  /*28d0*/  BSYNC.RECONVERGENT B0 ;  /* 0x0000000000007941 */ /* 0x000fea0003800200 */
.L_x_45:
[----:B------:R-:W-:Y:S01]  /*28e0*/  FSEL R3, R3, 1.875, P1 ;  /* 0x3ff0000003037808 */ /* 0x000fe20000800000 */
[----:B------:R-:W-:Y:S01]  /*28f0*/  IMAD.MOV.U32 R36, RZ, RZ, 0x1 ;  /* 0x00000001ff247424 */ /* 0x000fe200078e00ff */
[----:B------:R-:W-:Y:S01]  /*2900*/  FSEL R2, R2, RZ, P1 ;  /* 0x000000ff02027208 */ /* 0x000fe20000800000 */
[----:B------:R-:W0:Y:S01]  /*2910*/  LDCU.64 UR4, c[0x3][0x40] ;  /* 0x00c00800ff0477ac */ /* 0x000e220008000a00 */
[----:B------:R-:W1:Y:S01]  /*2920*/  MUFU.RCP64H R37, R3 ;  /* 0x0000000300257308 */ /* 0x000e620000001800 */
[----:B------:R-:W2:Y:S01]  /*2930*/  LDC R35, c[0x3][0x44] ;  /* 0x00c01100ff237b82 */ /* 0x000ea20000000800 */
[----:B------:R-:W-:Y:S02]  /*2940*/  BSSY.RECONVERGENT B1, `(.L_x_47) ;  /* 0x0000017000017945 */ /* 0x000fe40003800200 */
[----:B-1----:R-:W-:-:S08]  /*2950*/  DFMA R38, -R2, R36, 1 ;  /* 0x3ff000000226742b */ /* 0x002fd00000000124 */
[----:B------:R-:W-:Y:S01]  /*2960*/  DFMA R38, R38, R38, R38 ;  /* 0x000000262626722b */ /* 0x000fe20000000026 */
[----:B--2---:R-:W-:-:S07]  /*2970*/  FSETP.GEU.AND P1, PT, |R35|, 6.5827683646048100446e-37, PT ;  /* 0x036000002300780b */ /* 0x004fce0003f2e200 */
[----:B------:R-:W-:-:S08]  /*2980*/  DFMA R38, R36, R38, R36 ;  /* 0x000000262426722b */ /* 0x000fd00000000024 */
[----:B------:R-:W-:-:S08]  /*2990*/  DFMA R36, -R2, R38, 1 ;  /* 0x3ff000000224742b */ /* 0x000fd00000000126 */
[----:B------:R-:W-:-:S08]  /*29a0*/  DFMA R36, R38, R36, R38 ;  /* 0x000000242624722b */ /* 0x000fd00000000026 */
[----:B0-----:R-:W-:-:S08]  /*29b0*/  DMUL R38, R36, UR4 ;  /* 0x0000000424267c28 */ /* 0x001fd00008000000 */
[----:B------:R-:W-:-:S08]  /*29c0*/  DFMA R40, -R2, R38, UR4 ;  /* 0x0000000402287e2b */ /* 0x000fd00008000126 */
[----:B------:R-:W-:-:S10]  /*29d0*/  DFMA R38, R36, R40, R38 ;  /* 0x000000282426722b */ /* 0x000fd40000000026 */
[----:B------:R-:W-:-:S05]  /*29e0*/  FFMA R36, RZ, R3, R39 ;  /* 0x00000003ff247223 */ /* 0x000fca0000000027 */
[----:B------:R-:W-:-:S13]  /*29f0*/  FSETP.GT.AND P0, PT, |R36|, 1.469367938527859385e-39, PT ;  /* 0x001000002400780b */ /* 0x000fda0003f04200 */
[----:B------:R-:W-:Y:S05]  /*2a00*/  @P0 BRA P1, `(.L_x_48) ;  /* 0x0000000000280947 */ /* 0x000fea0000800000 */
[----:B------:R-:W0:Y:S01]  /*2a10*/  LDCU.64 UR4, c[0x3][0x40] ;  /* 0x00c00800ff0477ac */ /* 0x000e220008000a00 */
[----:B------:R-:W-:Y:S01]  /*2a20*/  IMAD.MOV.U32 R39, RZ, RZ, R2 ;  /* 0x000000ffff277224 */ /* 0x000fe200078e0002 */
[----:B------:R-:W-:Y:S01]  /*2a30*/  MOV R35, 0x2a80 ;  /* 0x00002a8000237802 */ /* 0x000fe20000000f00 */
[----:B------:R-:W-:Y:S01]  /*2a40*/  IMAD.MOV.U32 R38, RZ, RZ, R3 ;  /* 0x000000ffff267224 */ /* 0x000fe200078e0003 */
[----:B0-----:R-:W-:Y:S01]  /*2a50*/  MOV R41, UR4 ;  /* 0x0000000400297c02 */ /* 0x001fe20008000f00 */
[----:B------:R-:W-:-:S07]  /*2a60*/  IMAD.U32 R40, RZ, RZ, UR5 ;  /* 0x00000005ff287e24 */ /* 0x000fce000f8e00ff */
[----:B-----5:R-:W-:Y:S05]  /*2a70*/  CALL.REL.NOINC `($__internal_0_$__cuda_sm20_div_rn_f64_full) ;  /* 0x0000007800c07944 */ /* 0x020fea0003c00000 */
[----:B------:R-:W-:-:S04]  /*2a80*/  LOP3.LUT R39, R39, R38, RZ, 0x3c, !PT ;  /* 0x0000002627277212 */ /* 0x000fc800078e3cff */
[----:B------:R-:W-:-:S04]  /*2a90*/  LOP3.LUT R38, R39, R38, RZ, 0x3c, !PT ;  /* 0x0000002627267212 */ /* 0x000fc800078e3cff */
[----:B------:R-:W-:-:S07]  /*2aa0*/  LOP3.LUT R39, R39, R38, RZ, 0x3c, !PT ;  /* 0x0000002627277212 */ /* 0x000fce00078e3cff */
.L_x_48:
[----:B------:R-:W-:Y:S05]  /*2ab0*/  BSYNC.RECONVERGENT B1 ;  /* 0x0000000000017941 */ /* 0x000fea0003800200 */
.L_x_47:
[----:B------:R-:W0:Y:S01]  /*2ac0*/  MUFU.RSQ64H R3, R39 ;  /* 0x0000002700037308 */ /* 0x000e220000001c00 */
[----:B------:R-:W-:Y:S01]  /*2ad0*/  VIADD R2, R39, 0xfcb00000 ;  /* 0xfcb0000027027836 */ /* 0x000fe20000000000 */
[----:B------:R-:W-:Y:S01]  /*2ae0*/  MOV R40, 0x0 ;  /* 0x0000000000287802 */ /* 0x000fe20000000f00 */
[----:B------:R-:W-:Y:S01]  /*2af0*/  IMAD.MOV.U32 R41, RZ, RZ, 0x3fd80000 ;  /* 0x3fd80000ff297424 */ /* 0x000fe200078e00ff */
[----:B------:R-:W-:Y:S02]  /*2b00*/  BSSY.RECONVERGENT B0, `(.L_x_49) ;  /* 0x0000019000007945 */ /* 0x000fe40003800200 */
[----:B------:R-:W-:Y:S01]  /*2b10*/  ISETP.GE.U32.AND P0, PT, R2, 0x7ca00000, PT ;  /* 0x7ca000000200780c */ /* 0x000fe20003f06070 */
[----:B0-----:R-:W-:-:S08]  /*2b20*/  DMUL R36, R2, R2 ;  /* 0x0000000202247228 */ /* 0x001fd00000000000 */
[----:B------:R-:W-:-:S08]  /*2b30*/  DFMA R36, -R36, R38, 1 ;  /* 0x3ff000002424742b */ /* 0x000fd00000000126 */
[----:B------:R-:W-:Y:S02]  /*2b40*/  DFMA R40, R36, R40, 0.5 ;  /* 0x3fe000002428742b */ /* 0x000fe40000000028 */
[----:B------:R-:W-:-:S08]  /*2b50*/  DMUL R36, R2, R36 ;  /* 0x0000002402247228 */ /* 0x000fd00000000000 */
[----:B------:R-:W-:-:S08]  /*2b60*/  DFMA R48, R40, R36, R2 ;  /* 0x000000242830722b */ /* 0x000fd00000000002 */
[----:B------:R-:W-:Y:S02]  /*2b70*/  DMUL R36, R48, R38 ;  /* 0x0000002630247228 */ /* 0x000fe40000000000 */
[----:B------:R-:W-:Y:S02]  /*2b80*/  VIADD R45, R49, 0xfff00000 ;  /* 0xfff00000312d7836 */ /* 0x000fe40000000000 */
[----:B------:R-:W-:-:S04]  /*2b90*/  IMAD.MOV.U32 R44, RZ, RZ, R48 ;  /* 0x000000ffff2c7224 */ /* 0x000fc800078e0030 */
[----:B------:R-:W-:-:S08]  /*2ba0*/  DFMA R40, R36, -R36, R38 ;  /* 0x800000242428722b */ /* 0x000fd00000000026 */
[----:B------:R-:W-:Y:S01]  /*2bb0*/  DFMA R46, R40, R44, R36 ;  /* 0x0000002c282e722b */ /* 0x000fe20000000024 */
[----:B------:R-:W-:Y:S10]  /*2bc0*/  @!P0 BRA `(.L_x_50) ;  /* 0x0000000000308947 */ /* 0x000ff40003800000 */
[----:B------:R-:W-:Y:S01]  /*2bd0*/  IMAD.MOV.U32 R46, RZ, RZ, R39 ;  /* 0x000000ffff2e7224 */ /* 0x000fe200078e0027 */
[----:B------:R-:W-:Y:S01]  /*2be0*/  MOV R35, R48 ;  /* 0x0000003000237202 */ /* 0x000fe20000000f00 */
[----:B------:R-:W-:Y:S01]  /*2bf0*/  IMAD.MOV.U32 R39, RZ, RZ, R40 ;  /* 0x000000ffff277224 */ /* 0x000fe200078e0028 */
[----:B------:R-:W-:Y:S01]  /*2c00*/  MOV R40, R41 ;  /* 0x0000002900287202 */ /* 0x000fe20000000f00 */
[----:B------:R-:W-:Y:S01]  /*2c10*/  IMAD.MOV.U32 R47, RZ, RZ, R38 ;  /* 0x000000ffff2f7224 */ /* 0x000fe200078e0026 */
[----:B------:R-:W-:Y:S01]  /*2c20*/  MOV R38, 0x2c70 ;  /* 0x00002c7000267802 */ /* 0x000fe20000000f00 */
[----:B------:R-:W-:Y:S02]  /*2c30*/  IMAD.MOV.U32 R41, RZ, RZ, R36 ;  /* 0x000000ffff297224 */ /* 0x000fe400078e0024 */
[----:B------:R-:W-:Y:S02]  /*2c40*/  IMAD.MOV.U32 R42, RZ, RZ, R37 ;  /* 0x000000ffff2a7224 */ /* 0x000fe400078e0025 */
[----:B------:R-:W-:-:S07]  /*2c50*/  IMAD.MOV.U32 R44, RZ, RZ, R2 ;  /* 0x000000ffff2c7224 */ /* 0x000fce00078e0002 */
[----:B-----5:R-:W-:Y:S05]  /*2c60*/  CALL.REL.NOINC `($__internal_1_$__cuda_sm20_dsqrt_rn_f64_mediumpath_v1) ;  /* 0x0000007c00e47944 */ /* 0x020fea0003c00000 */
[----:B------:R-:W-:Y:S01]  /*2c70*/  MOV R46, R40 ;  /* 0x00000028002e7202 */ /* 0x000fe20000000f00 */
[----:B------:R-:W-:-:S07]  /*2c80*/  IMAD.MOV.U32 R47, RZ, RZ, R41 ;  /* 0x000000ffff2f7224 */ /* 0x000fce00078e0029 */
.L_x_50:
[----:B------:R-:W-:Y:S05]  /*2c90*/  BSYNC.RECONVERGENT B0 ;  /* 0x0000000000007941 */ /* 0x000fea0003800200 */
.L_x_49:
[----:B------:R-:W-:Y:S01]  /*2ca0*/  IMAD.MOV.U32 R44, RZ, RZ, R46 ;  /* 0x000000ffff2c7224 */ /* 0x000fe200078e002e */
[----:B------:R-:W-:Y:S01]  /*2cb0*/  UMOV UR7, 0x3 ;  /* 0x0000000300077882 */ /* 0x000fe20000000000 */
[----:B------:R-:W-:Y:S01]  /*2cc0*/  IMAD.MOV.U32 R45, RZ, RZ, R47 ;  /* 0x000000ffff2d7224 */ /* 0x000fe200078e002f */
[----:B------:R-:W-:Y:S06]  /*2cd0*/  BRA `(.L_x_36) ;  /* 0x0000001c009c7947 */ /* 0x000fec0003800000 */
.L_x_42:
        /* <DEDUP_REMOVED lines=9> */
[----:B------:R-:W-:Y:S01]  /*2d70*/  MOV R39, R40 ;  /* 0x0000002800277202 */ /* 0x000fe20000000f00 */
[----:B------:R-:W-:-:S07]  /*2d80*/  IMAD.MOV.U32 R38, RZ, RZ, R41 ;  /* 0x000000ffff267224 */ /* 0x000fce00078e0029 */
[----:B-----5:R-:W-:Y:S05]  /*2d90*/  CALL.REL.NOINC `($_Z11ff_multipleP7double2PKS_PKdPKbS4_S4_S4_S2_S4_S4_S4_S4_S4_S4_$__internal_accurate_pow) ;  /* 0x0000008000547944 */ /* 0x020fea0003c00000 */
[----:B------:R-:W-:-:S04]  /*2da0*/  ISETP.GE.AND P0, PT, R3, RZ, PT ;  /* 0x000000ff0300720c */ /* 0x000fc80003f06270 */
[----:B------:R-:W-:Y:S02]  /*2db0*/  FSEL R40, R39, RZ, P0 ;  /* 0x000000ff27287208 */ /* 0x000fe40000000000 */
[----:B------:R-:W-:-:S07]  /*2dc0*/  FSEL R41, R38, -QNAN , P0 ;  /* 0xfff8000026297808 */ /* 0x000fce0000000000 */
.L_x_52:
[----:B------:R-:W-:Y:S05]  /*2dd0*/  BSYNC.RECONVERGENT B0 ;  /* 0x0000000000007941 */ /* 0x000fea0003800200 */
.L_x_51:
        /* <DEDUP_REMOVED lines=10> */
[----:B------:R-:W-:Y:S02]  /*2e80*/  @!P0 IMAD.MOV.U32 R40, RZ, RZ, 0x0 ;  /* 0x00000000ff288424 */ /* 0x000fe400078e00ff */
[----:B------:R-:W-:-:S07]  /*2e90*/  @!P0 IMAD.MOV.U32 R41, RZ, RZ, 0x7ff00000 ;  /* 0x7ff00000ff298424 */ /* 0x000fce00078e00ff */
.L_x_54:
[----:B------:R-:W-:Y:S05]  /*2ea0*/  BSYNC.RECONVERGENT B0 ;  /* 0x0000000000007941 */ /* 0x000fea0003800200 */
.L_x_53:
[----:B------:R-:W-:Y:S01]  /*2eb0*/  FSEL R45, R41, 1.875, P1 ;  /* 0x3ff00000292d7808 */ /* 0x000fe20000800000 */
[----:B------:R-:W0:Y:S01]  /*2ec0*/  LDC.64 R46, c[0x3][0x40] ;  /* 0x00c01000ff2e7b82 */ /* 0x000e220000000a00 */
[----:B------:R-:W-:Y:S01]  /*2ed0*/  FSEL R44, R40, RZ, P1 ;  /* 0x000000ff282c7208 */ /* 0x000fe20000800000 */
[----:B------:R-:W0:Y:S01]  /*2ee0*/  LDCU.64 UR4, c[0x3][0x58] ;  /* 0x00c00b00ff0477ac */ /* 0x000e220008000a00 */
[----:B------:R-:W1:Y:S01]  /*2ef0*/  MUFU.RCP64H R3, R45 ;  /* 0x0000002d00037308 */ /* 0x000e620000001800 */
[----:B------:R-:W-:Y:S01]  /*2f00*/  MOV R2, 0x1 ;  /* 0x0000000100027802 */ /* 0x000fe20000000f00 */
[----:B------:R-:W-:Y:S05]  /*2f10*/  BSSY.RECONVERGENT B1, `(.L_x_55) ;  /* 0x0000016000017945 */ /* 0x000fea0003800200 */
[----:B-1----:R-:W-:-:S08]  /*2f20*/  DFMA R38, -R44, R2, 1 ;  /* 0x3ff000002c26742b */ /* 0x002fd00000000102 */
[----:B------:R-:W-:-:S08]  /*2f30*/  DFMA R38, R38, R38, R38 ;  /* 0x000000262626722b */ /* 0x000fd00000000026 */
[----:B------:R-:W-:Y:S02]  /*2f40*/  DFMA R2, R2, R38, R2 ;  /* 0x000000260202722b */ /* 0x000fe40000000002 */
[----:B0-----:R-:W-:-:S06]  /*2f50*/  DMUL R38, R46, UR4 ;  /* 0x000000042e267c28 */ /* 0x001fcc0008000000 */
[----:B------:R-:W-:-:S04]  /*2f60*/  DFMA R40, -R44, R2, 1 ;  /* 0x3ff000002c28742b */ /* 0x000fc80000000102 */
[----:B------:R-:W-:-:S04]  /*2f70*/  FSETP.GEU.AND P1, PT, |R39|, 6.5827683646048100446e-37, PT ;  /* 0x036000002700780b */ /* 0x000fc80003f2e200 */
[----:B------:R-:W-:-:S08]  /*2f80*/  DFMA R2, R2, R40, R2 ;  /* 0x000000280202722b */ /* 0x000fd00000000002 */
[----:B------:R-:W-:-:S08]  /*2f90*/  DMUL R40, R38, R2 ;  /* 0x0000000226287228 */ /* 0x000fd00000000000 */
[----:B------:R-:W-:-:S08]  /*2fa0*/  DFMA R46, -R44, R40, R38 ;  /* 0x000000282c2e722b */ /* 0x000fd00000000126 */
[----:B------:R-:W-:-:S10]  /*2fb0*/  DFMA R2, R2, R46, R40 ;  /* 0x0000002e0202722b */ /* 0x000fd40000000028 */
[----:B------:R-:W-:-:S05]  /*2fc0*/  FFMA R35, RZ, R45, R3 ;  /* 0x0000002dff237223 */ /* 0x000fca0000000003 */
[----:B------:R-:W-:-:S13]  /*2fd0*/  FSETP.GT.AND P0, PT, |R35|, 1.469367938527859385e-39, PT ;  /* 0x001000002300780b */ /* 0x000fda0003f04200 */
[----:B------:R-:W-:Y:S05]  /*2fe0*/  @P0 BRA P1, `(.L_x_56) ;  /* 0x0000000000200947 */ /* 0x000fea0000800000 */
[----:B------:R-:W-:Y:S01]  /*2ff0*/  IMAD.MOV.U32 R41, RZ, RZ, R38 ;  /* 0x000000ffff297224 */ /* 0x000fe200078e0026 */
[----:B------:R-:W-:Y:S01]  /*3000*/  MOV R38, R45 ;  /* 0x0000002d00267202 */ /* 0x000fe20000000f00 */
[----:B------:R-:W-:Y:S01]  /*3010*/  IMAD.MOV.U32 R40, RZ, RZ, R39 ;  /* 0x000000ffff287224 */ /* 0x000fe200078e0027 */
[----:B------:R-:W-:Y:S01]  /*3020*/  MOV R35, 0x3050 ;  /* 0x0000305000237802 */ /* 0x000fe20000000f00 */
[----:B------:R-:W-:-:S07]  /*3030*/  IMAD.MOV.U32 R39, RZ, RZ, R44 ;  /* 0x000000ffff277224 */ /* 0x000fce00078e002c */
[----:B-----5:R-:W-:Y:S05]  /*3040*/  CALL.REL.NOINC `($__internal_0_$__cuda_sm20_div_rn_f64_full) ;  /* 0x00000074004c7944 */ /* 0x020fea0003c00000 */
[----:B------:R-:W-:Y:S02]  /*3050*/  IMAD.MOV.U32 R2, RZ, RZ, R39 ;  /* 0x000000ffff027224 */ /* 0x000fe400078e0027 */
[----:B------:R-:W-:-:S07]  /*3060*/  IMAD.MOV.U32 R3, RZ, RZ, R38 ;  /* 0x000000ffff037224 */ /* 0x000fce00078e0026 */
.L_x_56:
[----:B------:R-:W-:Y:S05]  /*3070*/  BSYNC.RECONVERGENT B1 ;  /* 0x0000000000017941 */ /* 0x000fea0003800200 */
.L_x_55:
[----:B------:R-:W0:Y:S01]  /*3080*/  LDC.64 R38, c[0x3][0x48] ;  /* 0x00c01200ff267b82 */ /* 0x000e220000000a00 */
[----:B------:R-:W0:Y:S01]  /*3090*/  LDCU.64 UR4, c[0x3][0x50] ;  /* 0x00c00a00ff0477ac */ /* 0x000e220008000a00 */
[----:B------:R-:W-:Y:S01]  /*30a0*/  BSSY.RECONVERGENT B0, `(.L_x_57) ;  /* 0x000000d000007945 */ /* 0x000fe20003800200 */
[----:B0-----:R-:W-:-:S08]  /*30b0*/  DFMA R36, R36, -UR4, R38 ;  /* 0x8000000424247c2b */ /* 0x001fd00008000026 */
[----:B------:R-:W-:-:S14]  /*30c0*/  DSETP.NEU.AND P0, PT, R36, RZ, PT ;  /* 0x000000ff2400722a */ /* 0x000fdc0003f0d000 */
[----:B------:R-:W-:Y:S01]  /*30d0*/  @!P0 CS2R R40, SRZ ;  /* 0x0000000000288805 */ /* 0x000fe2000001ff00 */
[----:B------:R-:W-:Y:S06]  /*30e0*/  @!P0 BRA `(.L_x_58) ;  /* 0x0000000000208947 */ /* 0x000fec0003800000 */
[----:B------:R-:W-:Y:S01]  /*30f0*/  DADD R40, -RZ, |R36| ;  /* 0x00000000ff287229 */ /* 0x000fe20000000524 */
[----:B------:R-:W-:-:S09]  /*3100*/  MOV R35, 0x3140 ;  /* 0x0000314000237802 */ /* 0x000fd20000000f00 */
[----:B------:R-:W-:Y:S01]  /*3110*/  IMAD.MOV.U32 R39, RZ, RZ, R40 ;  /* 0x000000ffff277224 */ /* 0x000fe200078e0028 */
[----:B------:R-:W-:-:S07]  /*3120*/  MOV R38, R41 ;  /* 0x0000002900267202 */ /* 0x000fce0000000f00 */
[----:B-----5:R-:W-:Y:S05]  /*3130*/  CALL.REL.NOINC `($_Z11ff_multipleP7double2PKS_PKdPKbS4_S4_S4_S2_S4_S4_S4_S4_S4_S4_$__internal_accurate_pow) ;  /* 0x0000007c006c7944 */ /* 0x020fea0003c00000 */
[----:B------:R-:W-:-:S04]  /*3140*/  ISETP.GE.AND P0, PT, R37, RZ, PT ;  /* 0x000000ff2500720c */ /* 0x000fc80003f06270 */
[----:B------:R-:W-:Y:S02]  /*3150*/  FSEL R40, R39, RZ, P0 ;  /* 0x000000ff27287208 */ /* 0x000fe40000000000 */
[----:B------:R-:W-:-:S07]  /*3160*/  FSEL R41, R38, -QNAN , P0 ;  /* 0xfff8000026297808 */ /* 0x000fce0000000000 */
.L_x_58:
[----:B------:R-:W-:Y:S05]  /*3170*/  BSYNC.RECONVERGENT B0 ;  /* 0x0000000000007941 */ /* 0x000fea0003800200 */
.L_x_57:
[----:B------:R-:W0:Y:S01]  /*3180*/  LDC.64 R44, c[0x3][0x58] ;  /* 0x00c01600ff2c7b82 */ /* 0x000e220000000a00 */
[C---:B------:R-:W-:Y:S01]  /*3190*/  DADD R38, R36.reuse, 1.5 ;  /* 0x3ff8000024267429 */ /* 0x040fe20000000000 */
[----:B------:R-:W1:Y:S01]  /*31a0*/  LDCU.64 UR4, c[0x3][0x40] ;  /* 0x00c00800ff0477ac */ /* 0x000e620008000a00 */
[----:B------:R-:W-:Y:S01]  /*31b0*/  BSSY.RECONVERGENT B0, `(.L_x_59) ;  /* 0x000000d000007945 */ /* 0x000fe20003800200 */
[----:B------:R-:W-:-:S07]  /*31c0*/  DSETP.NEU.AND P1, PT, R36, 1, PT ;  /* 0x3ff000002400742a */ /* 0x000fce0003f2d000 */
[----:B------:R-:W-:-:S04]  /*31d0*/  LOP3.LUT R38, R39, 0x7ff00000, RZ, 0xc0, !PT ;  /* 0x7ff0000027267812 */ /* 0x000fc800078ec0ff */
[----:B------:R-:W-:Y:S01]  /*31e0*/  ISETP.NE.AND P0, PT, R38, 0x7ff00000, PT ;  /* 0x7ff000002600780c */ /* 0x000fe20003f05270 */
[----:B0-----:R-:W-:-:S08]  /*31f0*/  DADD R38, -R44, 1 ;  /* 0x3ff000002c267429 */ /* 0x001fd00000000100 */
[----:B-1----:R-:W-:-:S04]  /*3200*/  DMUL R38, R38, UR4 ;  /* 0x0000000426267c28 */ /* 0x002fc80008000000 */
[----:B------:R-:W-:Y:S07]  /*3210*/  @P0 BRA `(.L_x_60) ;  /* 0x0000000000180947 */ /* 0x000fee0003800000 */
[----:B------:R-:W-:-:S14]  /*3220*/  DSETP.NAN.AND P0, PT, R36, R36, PT ;  /* 0x000000242400722a */ /* 0x000fdc0003f08000 */
[----:B------:R-:W-:Y:S01]  /*3230*/  @P0 DADD R40, R36, 1.5 ;  /* 0x3ff8000024280429 */ /* 0x000fe20000000000 */
[----:B------:R-:W-:Y:S10]  /*3240*/  @P0 BRA `(.L_x_60) ;  /* 0x00000000000c0947 */ /* 0x000ff40003800000 */
[----:B------:R-:W-:-:S14]  /*3250*/  DSETP.NEU.AND P0, PT, |R36|, +INF , PT ;  /* 0x7ff000002400742a */ /* 0x000fdc0003f0d200 */
[----:B------:R-:W-:Y:S02]  /*3260*/  @!P0 IMAD.MOV.U32 R40, RZ, RZ, 0x0 ;  /* 0x00000000ff288424 */ /* 0x000fe400078e00ff */
[----:B------:R-:W-:-:S07]  /*3270*/  @!P0 IMAD.MOV.U32 R41, RZ, RZ, 0x7ff00000 ;  /* 0x7ff00000ff298424 */ /* 0x000fce00078e00ff */
.L_x_60:
[----:B------:R-:W-:Y:S05]  /*3280*/  BSYNC.RECONVERGENT B0 ;  /* 0x0000000000007941 */ /* 0x000fea0003800200 */
.L_x_59:
[----:B------:R-:W-:Y:S01]  /*3290*/  FSEL R45, R41, 1.875, P1 ;  /* 0x3ff00000292d7808 */ /* 0x000fe20000800000 */
[----:B------:R-:W-:Y:S01]  /*32a0*/  IMAD.MOV.U32 R36, RZ, RZ, 0x1 ;  /* 0x00000001ff247424 */ /* 0x000fe200078e00ff */
[----:B------:R-:W-:Y:S01]  /*32b0*/  FSEL R44, R40, RZ, P1 ;  /* 0x000000ff282c7208 */ /* 0x000fe20000800000 */
[----:B------:R-:W-:Y:S01]  /*32c0*/  BSSY.RECONVERGENT B1, `(.L_x_61) ;  /* 0x0000016000017945 */ /* 0x000fe20003800200 */
[----:B------:R-:W0:Y:S01]  /*32d0*/  MUFU.RCP64H R37, R45 ;  /* 0x0000002d00257308 */ /* 0x000e220000001800 */
[----:B------:R-:W-:-:S03]  /*32e0*/  FSETP.GEU.AND P1, PT, |R39|, 6.5827683646048100446e-37, PT ;  /* 0x036000002700780b */ /* 0x000fc60003f2e200 */
[----:B0-----:R-:W-:-:S08]  /*32f0*/  DFMA R40, -R44, R36, 1 ;  /* 0x3ff000002c28742b */ /* 0x001fd00000000124 */
[----:B------:R-:W-:-:S08]  /*3300*/  DFMA R40, R40, R40, R40 ;  /* 0x000000282828722b */ /* 0x000fd00000000028 */
[----:B------:R-:W-:-:S08]  /*3310*/  DFMA R40, R36, R40, R36 ;  /* 0x000000282428722b */ /* 0x000fd00000000024 */
[----:B------:R-:W-:-:S08]  /*3320*/  DFMA R36, -R44, R40, 1 ;  /* 0x3ff000002c24742b */ /* 0x000fd00000000128 */
[----:B------:R-:W-:-:S08]  /*3330*/  DFMA R36, R40, R36, R40 ;  /* 0x000000242824722b */ /* 0x000fd00000000028 */
[----:B------:R-:W-:-:S08]  /*3340*/  DMUL R40, R36, R38 ;  /* 0x0000002624287228 */ /* 0x000fd00000000000 */
[----:B------:R-:W-:-:S08]  /*3350*/  DFMA R46, -R44, R40, R38 ;  /* 0x000000282c2e722b */ /* 0x000fd00000000126 */
[----:B------:R-:W-:-:S10]  /*3360*/  DFMA R36, R36, R46, R40 ;  /* 0x0000002e2424722b */ /* 0x000fd40000000028 */
[----:B------:R-:W-:-:S05]  /*3370*/  FFMA R35, RZ, R45, R37 ;  /* 0x0000002dff237223 */ /* 0x000fca0000000025 */
[----:B------:R-:W-:-:S13]  /*3380*/  FSETP.GT.AND P0, PT, |R35|, 1.469367938527859385e-39, PT ;  /* 0x001000002300780b */ /* 0x000fda0003f04200 */
[----:B------:R-:W-:Y:S05]  /*3390*/  @P0 BRA P1, `(.L_x_62) ;  /* 0x0000000000200947 */ /* 0x000fea0000800000 */
[----:B------:R-:W-:Y:S01]  /*33a0*/  MOV R41, R38 ;  /* 0x0000002600297202 */ /* 0x000fe20000000f00 */
[----:B------:R-:W-:Y:S01]  /*33b0*/  IMAD.MOV.U32 R40, RZ, RZ, R39 ;  /* 0x000000ffff287224 */ /* 0x000fe200078e0027 */
[----:B------:R-:W-:Y:S01]  /*33c0*/  MOV R35, 0x3400 ;  /* 0x0000340000237802 */ /* 0x000fe20000000f00 */
[----:B------:R-:W-:Y:S02]  /*33d0*/  IMAD.MOV.U32 R39, RZ, RZ, R44 ;  /* 0x000000ffff277224 */ /* 0x000fe400078e002c */
[----:B------:R-:W-:-:S07]  /*33e0*/  IMAD.MOV.U32 R38, RZ, RZ, R45 ;  /* 0x000000ffff267224 */ /* 0x000fce00078e002d */
[----:B-----5:R-:W-:Y:S05]  /*33f0*/  CALL.REL.NOINC `($__internal_0_$__cuda_sm20_div_rn_f64_full) ;  /* 0x0000007000607944 */ /* 0x020fea0003c00000 */
[----:B------:R-:W-:Y:S01]  /*3400*/  MOV R36, R39 ;  /* 0x0000002700247202 */ /* 0x000fe20000000f00 */
[----:B------:R-:W-:-:S07]  /*3410*/  IMAD.MOV.U32 R37, RZ, RZ, R38 ;  /* 0x000000ffff257224 */ /* 0x000fce00078e0026 */
.L_x_62:
[----:B------:R-:W-:Y:S05]  /*3420*/  BSYNC.RECONVERGENT B1 ;  /* 0x0000000000017941 */ /* 0x000fea0003800200 */
.L_x_61:
[----:B------:R-:W-:Y:S01]  /*3430*/  DADD R38, R36, R2 ;  /* 0x0000000024267229 */ /* 0x000fe20000000002 */
[----:B------:R-:W-:Y:S01]  /*3440*/  IMAD.MOV.U32 R40, RZ, RZ, 0x0 ;  /* 0x00000000ff287424 */ /* 0x000fe200078e00ff */
[----:B------:R-:W-:Y:S01]  /*3450*/  MOV R41, 0x3fd80000 ;  /* 0x3fd8000000297802 */ /* 0x000fe20000000f00 */
[----:B------:R-:W-:Y:S03]  /*3460*/  BSSY.RECONVERGENT B0, `(.L_x_63) ;  /* 0x000001b000007945 */ /* 0x000fe60003800200 */
[----:B------:R-:W0:Y:S04]  /*3470*/  MUFU.RSQ64H R3, R39 ;  /* 0x0000002700037308 */ /* 0x000e280000001c00 */
[----:B------:R-:W-:-:S05]  /*3480*/  VIADD R2, R39, 0xfcb00000 ;  /* 0xfcb0000027027836 */ /* 0x000fca0000000000 */
[----:B------:R-:W-:Y:S01]  /*3490*/  ISETP.GE.U32.AND P0, PT, R2, 0x7ca00000, PT ;  /* 0x7ca000000200780c */ /* 0x000fe20003f06070 */
[----:B0-----:R-:W-:-:S08]  /*34a0*/  DMUL R36, R2, R2 ;  /* 0x0000000202247228 */ /* 0x001fd00000000000 */
[----:B------:R-:W-:-:S08]  /*34b0*/  DFMA R36, R38, -R36, 1 ;  /* 0x3ff000002624742b */ /* 0x000fd00000000824 */
        /* <DEDUP_REMOVED lines=12> */
[----:B------:R-:W-:Y:S01]  /*3580*/  MOV R38, 0x35f0 ;  /* 0x000035f000267802 */ /* 0x000fe20000000f00 */
[----:B------:R-:W-:Y:S01]  /*3590*/  IMAD.MOV.U32 R40, RZ, RZ, R41 ;  /* 0x000000ffff287224 */ /* 0x000fe200078e0029 */
[----:B------:R-:W-:Y:S01]  /*35a0*/  MOV R41, R36 ;  /* 0x0000002400297202 */ /* 0x000fe20000000f00 */
[----:B------:R-:W-:Y:S02]  /*35b0*/  IMAD.MOV.U32 R35, RZ, RZ, R48 ;  /* 0x000000ffff237224 */ /* 0x000fe400078e0030 */
[----:B------:R-:W-:Y:S02]  /*35c0*/  IMAD.MOV.U32 R42, RZ, RZ, R37 ;  /* 0x000000ffff2a7224 */ /* 0x000fe400078e0025 */
[----:B------:R-:W-:-:S07]  /*35d0*/  IMAD.MOV.U32 R44, RZ, RZ, R2 ;  /* 0x000000ffff2c7224 */ /* 0x000fce00078e0002 */
[----:B-----5:R-:W-:Y:S05]  /*35e0*/  CALL.REL.NOINC `($__internal_1_$__cuda_sm20_dsqrt_rn_f64_mediumpath_v1) ;  /* 0x0000007400847944 */ /* 0x020fea0003c00000 */
[----:B------:R-:W-:Y:S01]  /*35f0*/  IMAD.MOV.U32 R46, RZ, RZ, R40 ;  /* 0x000000ffff2e7224 */ /* 0x000fe200078e0028 */
[----:B------:R-:W-:-:S07]  /*3600*/  MOV R47, R41 ;  /* 0x00000029002f7202 */ /* 0x000fce0000000f00 */
.L_x_64:
[----:B------:R-:W-:Y:S05]  /*3610*/  BSYNC.RECONVERGENT B0 ;  /* 0x0000000000007941 */ /* 0x000fea0003800200 */
.L_x_63:
[----:B------:R-:W-:Y:S01]  /*3620*/  IMAD.MOV.U32 R44, RZ, RZ, R46 ;  /* 0x000000ffff2c7224 */ /* 0x000fe200078e002e */
[----:B------:R-:W-:Y:S01]  /*3630*/  UMOV UR7, 0x3 ;  /* 0x0000000300077882 */ /* 0x000fe20000000000 */
[----:B------:R-:W-:Y:S01]  /*3640*/  IMAD.MOV.U32 R45, RZ, RZ, R47 ;  /* 0x000000ffff2d7224 */ /* 0x000fe200078e002f */
[----:B------:R-:W-:Y:S06]  /*3650*/  BRA `(.L_x_36) ;  /* 0x00000014003c7947 */ /* 0x000fec0003800000 */
.L_x_35:
[----:B------:R-:W-:-:S05]  /*3660*/  IMAD.MOV.U32 R3, RZ, RZ, 0x3 ;  /* 0x00000003ff037424 */ /* 0x000fca00078e00ff */
[----:B--2---:R-:W-:-:S04]  /*3670*/  VIADDMNMX.U32 R3, R2, 0xffffffff, R3, PT ;  /* 0xffffffff02037846 */ /* 0x004fc80003800003 */
[----:B------:R-:W-:-:S04]  /*3680*/  SHF.L.U32 R3, R3, 0x2, RZ ;  /* 0x0000000203037819 */ /* 0x000fc800000006ff */
[----:B------:R-:W0:Y:S02]  /*3690*/  LDC R38, c[0x2][R3+0x10] ;  /* 0x0080040003267b82 */ /* 0x000e240000000800 */
[----:B0-----:R-:W-:-:S04]  /*36a0*/  SHF.R.S32.HI R39, RZ, 0x1f, R38 ;  /* 0x0000001fff277819 */ /* 0x001fc80000011426 */
.L_x_396:
[----:B------:R-:W-:Y:S05]  /*36b0*/  BRX R38 -0x36c0                                                                                                          (*"BRANCH_TARGETS .L_x_36,.L_x_398,.L_x_399"*) ;  /* 0xffffffc826507949 */ /* 0x000fea000383ffff */
.L_x_398:
        /* <DEDUP_REMOVED lines=59> */
.L_x_66:
        /* <DEDUP_REMOVED lines=72> */
.L_x_67:
[----:B------:R-:W-:Y:S05]  /*3ef0*/  BSYNC.RECONVERGENT B0 ;  /* 0x0000000000007941 */ /* 0x000fea0003800200 */
.L_x_65:
[----:B------:R-:W0:Y:S01]  /*3f00*/  MUFU.RCP64H R39, 6.283184051513671875 ;  /* 0x401921fb00277908 */ /* 0x000e220000001800 */
        /* <DEDUP_REMOVED lines=17> */
[----:B------:R-:W-:-:S05]  /*4020*/  FFMA R2, RZ, 2.3926990032196044922, R39 ;  /* 0x401921fbff027823 */ /* 0x000fca0000000027 */
        /* <DEDUP_REMOVED lines=11> */
.L_x_69:
[----:B------:R-:W-:Y:S05]  /*40e0*/  BSYNC.RECONVERGENT B1 ;  /* 0x0000000000017941 */ /* 0x000fea0003800200 */
.L_x_68:
[----:B------:R-:W0:Y:S01]  /*40f0*/  LDC.64 R44, c[0x0][0x3a0] ;  /* 0x0000e800ff2c7b82 */ /* 0x000e220000000a00 */
[----:B------:R-:W0:Y:S02]  /*4100*/  F2I.F64 R39, R38 ;  /* 0x0000002600277311 */ /* 0x000e240000301100 */
[----:B0-----:R-:W-:-:S06]  /*4110*/  IMAD.WIDE R44, R39, 0x8, R44 ;  /* 0x00000008272c7825 */ /* 0x001fcc00078e022c */
[----:B------:R-:W5:Y:S01]  /*4120*/  LDG.E.64 R44, desc[UR8][R44.64] ;  /* 0x000000082c2c7981 */ /* 0x000f62000c1e1b00 */
[----:B------:R-:W-:Y:S01]  /*4130*/  UMOV UR7, 0x2 ;  /* 0x0000000200077882 */ /* 0x000fe20000000000 */
[----:B------:R-:W-:Y:S05]  /*4140*/  BRA `(.L_x_36) ;  /* 0x0000000800807947 */ /* 0x000fea0003800000 */
.L_x_399:
[----:B------:R-:W0:Y:S02]  /*4150*/  LDC.64 R46, c[0x3][0x58] ;  /* 0x00c01600ff2e7b82 */ /* 0x000e240000000a00 */
[----:B0-----:R-:W-:-:S14]  /*4160*/  DSETP.NEU.AND P0, PT, R46, 1, PT ;  /* 0x3ff000002e00742a */ /* 0x001fdc0003f0d000 */
[----:B------:R-:W-:Y:S05]  /*4170*/  @P0 BRA `(.L_x_70) ;  /* 0x0000000400040947 */ /* 0x000fea0003800000 */
[----:B------:R-:W0:Y:S01]  /*4180*/  LDC.64 R2, c[0x3][0x48] ;  /* 0x00c01200ff027b82 */ /* 0x000e220000000a00 */
[----:B------:R-:W0:Y:S01]  /*4190*/  LDCU.64 UR4, c[0x3][0x50] ;  /* 0x00c00a00ff0477ac */ /* 0x000e220008000a00 */
[----:B------:R-:W-:Y:S06]  /*41a0*/  BSSY.RECONVERGENT B1, `(.L_x_71) ;  /* 0x000001c000017945 */ /* 0x000fec0003800200 */
[----:B------:R-:W1:Y:S08]  /*41b0*/  LDC.64 R40, c[0x3][0x40] ;  /* 0x00c01000ff287b82 */ /* 0x000e700000000a00 */
[----:B------:R-:W2:Y:S01]  /*41c0*/  LDC R35, c[0x3][0x44] ;  /* 0x00c01100ff237b82 */ /* 0x000ea20000000800 */
[----:B0-----:R-:W-:Y:S01]  /*41d0*/  DFMA R36, R36, UR4, R2 ;  /* 0x0000000424247c2b */ /* 0x001fe20008000002 */
[----:B------:R-:W-:-:S05]  /*41e0*/  IMAD.MOV.U32 R2, RZ, RZ, 0x1 ;  /* 0x00000001ff027424 */ /* 0x000fca00078e00ff */
[----:B------:R-:W0:Y:S01]  /*41f0*/  MUFU.RCP64H R3, R37 ;  /* 0x0000002500037308 */ /* 0x000e220000001800 */
[----:B--2---:R-:W-:Y:S01]  /*4200*/  FSETP.GEU.AND P1, PT, |R35|, 6.5827683646048100446e-37, PT ;  /* 0x036000002300780b */ /* 0x004fe20003f2e200 */
[----:B0-----:R-:W-:-:S08]  /*4210*/  DFMA R38, -R36, R2, 1 ;  /* 0x3ff000002426742b */ /* 0x001fd00000000102 */
[----:B------:R-:W-:-:S08]  /*4220*/  DFMA R38, R38, R38, R38 ;  /* 0x000000262626722b */ /* 0x000fd00000000026 */
[----:B------:R-:W-:-:S08]  /*4230*/  DFMA R38, R2, R38, R2 ;  /* 0x000000260226722b */ /* 0x000fd00000000002 */
[----:B------:R-:W-:-:S08]  /*4240*/  DFMA R2, -R36, R38, 1 ;  /* 0x3ff000002402742b */ /* 0x000fd00000000126 */
[----:B------:R-:W-:-:S08]  /*4250*/  DFMA R2, R38, R2, R38 ;  /* 0x000000022602722b */ /* 0x000fd00000000026 */
[----:B-1----:R-:W-:-:S08]  /*4260*/  DMUL R38, R2, R40 ;  /* 0x0000002802267228 */ /* 0x002fd00000000000 */
[----:B------:R-:W-:-:S08]  /*4270*/  DFMA R40, -R36, R38, R40 ;  /* 0x000000262428722b */ /* 0x000fd00000000128 */
[----:B------:R-:W-:-:S10]  /*4280*/  DFMA R38, R2, R40, R38 ;  /* 0x000000280226722b */ /* 0x000fd40000000026 */
[----:B------:R-:W-:-:S05]  /*4290*/  FFMA R2, RZ, R37, R39 ;  /* 0x00000025ff027223 */ /* 0x000fca0000000027 */
[----:B------:R-:W-:-:S13]  /*42a0*/  FSETP.GT.AND P0, PT, |R2|, 1.469367938527859385e-39, PT ;  /* 0x001000000200780b */ /* 0x000fda0003f04200 */
[----:B------:R-:W-:Y:S05]  /*42b0*/  @P0 BRA P1, `(.L_x_72) ;  /* 0x0000000000280947 */ /* 0x000fea0000800000 */
[----:B------:R-:W0:Y:S01]  /*42c0*/  LDCU.64 UR4, c[0x3][0x40] ;  /* 0x00c00800ff0477ac */ /* 0x000e220008000a00 */
[----:B------:R-:W-:Y:S01]  /*42d0*/  IMAD.MOV.U32 R39, RZ, RZ, R36 ;  /* 0x000000ffff277224 */ /* 0x000fe200078e0024 */
[----:B------:R-:W-:Y:S02]  /*42e0*/  MOV R38, R37 ;  /* 0x0000002500267202 */ /* 0x000fe40000000f00 */
[----:B------:R-:W-:Y:S01]  /*42f0*/  MOV R35, 0x4330 ;  /* 0x0000433000237802 */ /* 0x000fe20000000f00 */
[----:B0-----:R-:W-:Y:S02]  /*4300*/  IMAD.U32 R41, RZ, RZ, UR4 ;  /* 0x00000004ff297e24 */ /* 0x001fe4000f8e00ff */
[----:B------:R-:W-:-:S07]  /*4310*/  IMAD.U32 R40, RZ, RZ, UR5 ;  /* 0x00000005ff287e24 */ /* 0x000fce000f8e00ff */
[----:B-----5:R-:W-:Y:S05]  /*4320*/  CALL.REL.NOINC `($__internal_0_$__cuda_sm20_div_rn_f64_full) ;  /* 0x0000006000947944 */ /* 0x020fea0003c00000 */
[----:B------:R-:W-:-:S04]  /*4330*/  LOP3.LUT R39, R39, R38, RZ, 0x3c, !PT ;  /* 0x0000002627277212 */ /* 0x000fc800078e3cff */
[----:B------:R-:W-:-:S04]  /*4340*/  LOP3.LUT R38, R39, R38, RZ, 0x3c, !PT ;  /* 0x0000002627267212 */ /* 0x000fc800078e3cff */
[----:B------:R-:W-:-:S07]  /*4350*/  LOP3.LUT R39, R39, R38, RZ, 0x3c, !PT ;  /* 0x0000002627277212 */ /* 0x000fce00078e3cff */
.L_x_72:
[----:B------:R-:W-:Y:S05]  /*4360*/  BSYNC.RECONVERGENT B1 ;  /* 0x0000000000017941 */ /* 0x000fea0003800200 */
.L_x_71:
        /* <DEDUP_REMOVED lines=29> */
.L_x_74:
[----:B------:R-:W-:Y:S05]  /*4540*/  BSYNC.RECONVERGENT B0 ;  /* 0x0000000000007941 */ /* 0x000fea0003800200 */
.L_x_73:
[----:B------:R-:W-:Y:S01]  /*4550*/  IMAD.MOV.U32 R44, RZ, RZ, R46 ;  /* 0x000000ffff2c7224 */ /* 0x000fe200078e002e */
[----:B------:R-:W-:Y:S01]  /*4560*/  UMOV UR7, 0x3 ;  /* 0x0000000300077882 */ /* 0x000fe20000000000 */
[----:B------:R-:W-:Y:S01]  /*4570*/  IMAD.MOV.U32 R45, RZ, RZ, R47 ;  /* 0x000000ffff2d7224 */ /* 0x000fe200078e002f */
[----:B------:R-:W-:Y:S06]  /*4580*/  BRA `(.L_x_36) ;  /* 0x0000000400707947 */ /* 0x000fec0003800000 */
.L_x_70:
[----:B------:R-:W0:Y:S01]  /*4590*/  LDC.64 R44, c[0x3][0x50] ;  /* 0x00c01400ff2c7b82 */ /* 0x000e220000000a00 */
[----:B------:R-:W0:Y:S01]  /*45a0*/  LDCU.128 UR4, c[0x3][0x40] ;  /* 0x00c00800ff0477ac */ /* 0x000e220008000c00 */
[----:B------:R-:W-:Y:S01]  /*45b0*/  MOV R2, 0x1 ;  /* 0x0000000100027802 */ /* 0x000fe20000000f00 */
[----:B------:R-:W-:Y:S01]  /*45c0*/  BSSY.RECONVERGENT B1, `(.L_x_75) ;  /* 0x0000018000017945 */ /* 0x000fe20003800200 */
[----:B0-----:R-:W-:-:S06]  /*45d0*/  DFMA R44, R36, R44, UR6 ;  /* 0x00000006242c7e2b */ /* 0x001fcc000800002c */
[----:B------:R-:W0:Y:S02]  /*45e0*/  MUFU.RCP64H R3, R45 ;  /* 0x0000002d00037308 */ /* 0x000e240000001800 */
[----:B0-----:R-:W-:-:S08]  /*45f0*/  DFMA R38, -R44, R2, 1 ;  /* 0x3ff000002c26742b */ /* 0x001fd00000000102 */
[----:B------:R-:W-:-:S08]  /*4600*/  DFMA R38, R38, R38, R38 ;  /* 0x000000262626722b */ /* 0x000fd00000000026 */
[----:B------:R-:W-:Y:S02]  /*4610*/  DFMA R2, R2, R38, R2 ;  /* 0x000000260202722b */ /* 0x000fe40000000002 */
[----:B------:R-:W-:-:S06]  /*4620*/  DMUL R38, R46, UR4 ;  /* 0x000000042e267c28 */ /* 0x000fcc0008000000 */
        /* <DEDUP_REMOVED lines=17> */
.L_x_76:
[----:B------:R-:W-:Y:S05]  /*4740*/  BSYNC.RECONVERGENT B1 ;  /* 0x0000000000017941 */ /* 0x000fea0003800200 */
.L_x_75:
[----:B------:R-:W0:Y:S01]  /*4750*/  LDC.64 R44, c[0x3][0x50] ;  /* 0x00c01400ff2c7b82 */ /* 0x000e220000000a00 */
[----:B------:R-:W0:Y:S01]  /*4760*/  LDCU.128 UR4, c[0x3][0x40] ;  /* 0x00c00800ff0477ac */ /* 0x000e220008000c00 */
[----:B------:R-:W-:Y:S06]  /*4770*/  BSSY.RECONVERGENT B1, `(.L_x_77) ;  /* 0x000001b000017945 */ /* 0x000fec0003800200 */
[----:B------:R-:W1:Y:S01]  /*4780*/  LDC.64 R40, c[0x3][0x58] ;  /* 0x00c01600ff287b82 */ /* 0x000e620000000a00 */
[----:B0-----:R-:W-:Y:S01]  /*4790*/  DFMA R44, R36, -R44, UR6 ;  /* 0x00000006242c7e2b */ /* 0x001fe2000800082c */
[----:B------:R-:W-:-:S05]  /*47a0*/  IMAD.MOV.U32 R36, RZ, RZ, 0x1 ;  /* 0x00000001ff247424 */ /* 0x000fca00078e00ff */
[----:B------:R-:W0:Y:S02]  /*47b0*/  MUFU.RCP64H R37, R45 ;  /* 0x0000002d00257308 */ /* 0x000e240000001800 */
[----:B0-----:R-:W-:-:S08]  /*47c0*/  DFMA R38, -R44, R36, 1 ;  /* 0x3ff000002c26742b */ /* 0x001fd00000000124 */
[----:B------:R-:W-:-:S08]  /*47d0*/  DFMA R38, R38, R38, R38 ;  /* 0x000000262626722b */ /* 0x000fd00000000026 */
[----:B------:R-:W-:Y:S02]  /*47e0*/  DFMA R36, R36, R38, R36 ;  /* 0x000000262424722b */ /* 0x000fe40000000024 */
[----:B-1----:R-:W-:-:S06]  /*47f0*/  DADD R38, -R40, 1 ;  /* 0x3ff0000028267429 */ /* 0x002fcc0000000100 */
[----:B------:R-:W-:Y:S02]  /*4800*/  DFMA R40, -R44, R36, 1 ;  /* 0x3ff000002c28742b */ /* 0x000fe40000000124 */
[----:B------:R-:W-:-:S06]  /*4810*/  DMUL R38, R38, UR4 ;  /* 0x0000000426267c28 */ /* 0x000fcc0008000000 */
[----:B------:R-:W-:-:S04]  /*4820*/  DFMA R36, R36, R40, R36 ;  /* 0x000000282424722b */ /* 0x000fc80000000024 */
[----:B------:R-:W-:-:S04]  /*4830*/  FSETP.GEU.AND P1, PT, |R39|, 6.5827683646048100446e-37, PT ;  /* 0x036000002700780b */ /* 0x000fc80003f2e200 */
        /* <DEDUP_REMOVED lines=14> */
.L_x_78:
[----:B------:R-:W-:Y:S05]  /*4920*/  BSYNC.RECONVERGENT B1 ;  /* 0x0000000000017941 */ /* 0x000fea0003800200 */
.L_x_77:
        /* <DEDUP_REMOVED lines=30> */
.L_x_80:
[----:B------:R-:W-:Y:S05]  /*4b10*/  BSYNC.RECONVERGENT B0 ;  /* 0x0000000000007941 */ /* 0x000fea0003800200 */
.L_x_79:
[----:B------:R-:W-:Y:S01]  /*4b20*/  IMAD.MOV.U32 R44, RZ, RZ, R46 ;  /* 0x000000ffff2c7224 */ /* 0x000fe200078e002e */
[----:B------:R-:W-:Y:S01]  /*4b30*/  UMOV UR7, 0x3 ;  /* 0x0000000300077882 */ /* 0x000fe20000000000 */
[----:B------:R-:W-:-:S07]  /*4b40*/  IMAD.MOV.U32 R45, RZ, RZ, R47 ;  /* 0x000000ffff2d7224 */ /* 0x000fce00078e002f */
.L_x_36:
[----:B------:R-:W2:Y:S01]  /*4b50*/  LDG.E.64 R38, desc[UR8][R32.64] ;  /* 0x0000000820267981 */ /* 0x000ea2000c1e1b00 */
[----:B------:R-:W0:Y:S02]  /*4b60*/  LDC.64 R48, c[0x0][0x390] ;  /* 0x0000e400ff307b82 */ /* 0x000e240000000a00 */
[----:B0-----:R-:W-:-:S06]  /*4b70*/  IMAD.WIDE.U32 R48, R43, 0x8, R48 ;  /* 0x000000082b307825 */ /* 0x001fcc00078e0030 */
[----:B------:R-:W5:Y:S02]  /*4b80*/  LDG.E.64 R48, desc[UR8][R48.64] ;  /* 0x0000000830307981 */ /* 0x000f64000c1e1b00 */
[----:B-----5:R-:W-:Y:S01]  /*4b90*/  DADD R36, -RZ, |R28| ;  /* 0x00000000ff247229 */ /* 0x020fe2000000051c */
[----:B------:R-:W-:Y:S01]  /*4ba0*/  IMAD.MOV.U32 R42, RZ, RZ, 0x1 ;  /* 0x00000001ff2a7424 */ /* 0x000fe200078e00ff */
[C---:B------:R-:W-:Y:S01]  /*4bb0*/  DSETP.GTU.AND P0, PT, R28.reuse, RZ, PT ;  /* 0x000000ff1c00722a */ /* 0x040fe20003f0c000 */
[----:B------:R-:W-:Y:S03]  /*4bc0*/  BSSY.RECONVERGENT B1, `(.L_x_81) ;  /* 0x0000021000017945 */ /* 0x000fe60003800200 */
[----:B------:R-:W0:Y:S10]  /*4bd0*/  MUFU.RCP64H R43, R37 ;  /* 0x00000025002b7308 */ /* 0x000e340000001800 */
[----:B------:R-:W1:Y:S01]  /*4be0*/  @!P0 LDC.64 R2, c[0x3][RZ] ;  /* 0x00c00000ff028b82 */ /* 0x000e620000000a00 */
[----:B0-----:R-:W-:-:S08]  /*4bf0*/  DFMA R46, -|R28|, R42, 1 ;  /* 0x3ff000001c2e742b */ /* 0x001fd0000000032a */
[----:B------:R-:W-:-:S08]  /*4c00*/  DFMA R46, R46, R46, R46 ;  /* 0x0000002e2e2e722b */ /* 0x000fd0000000002e */
[----:B------:R-:W-:-:S08]  /*4c10*/  DFMA R46, R42, R46, R42 ;  /* 0x0000002e2a2e722b */ /* 0x000fd0000000002a */
[----:B------:R-:W-:-:S08]  /*4c20*/  DFMA R50, -|R28|, R46, 1 ;  /* 0x3ff000001c32742b */ /* 0x000fd0000000032e */
[----:B------:R-:W-:Y:S01]  /*4c30*/  DFMA R50, R46, R50, R46 ;  /* 0x000000322e32722b */ /* 0x000fe2000000002e */
[----:B--2---:R-:W-:Y:S01]  /*4c40*/  @!P0 MOV R40, R38 ;  /* 0x0000002600288202 */ /* 0x004fe20000000f00 */
[--C-:B------:R-:W-:Y:S02]  /*4c50*/  @!P0 IMAD.MOV.U32 R41, RZ, RZ, R39.reuse ;  /* 0x000000ffff298224 */ /* 0x100fe400078e0027 */
[----:B------:R-:W-:Y:S02]  /*4c60*/  @P0 IMAD.MOV.U32 R2, RZ, RZ, R38 ;  /* 0x000000ffff020224 */ /* 0x000fe400078e0026 */
[----:B------:R-:W-:Y:S02]  /*4c70*/  @P0 IMAD.MOV.U32 R3, RZ, RZ, R39 ;  /* 0x000000ffff030224 */ /* 0x000fe400078e0027 */
[----:B------:R-:W1:Y:S04]  /*4c80*/  @P0 LDC.64 R40, c[0x3][0x18] ;  /* 0x00c00600ff280b82 */ /* 0x000e680000000a00 */
[----:B-1----:R-:W-:-:S08]  /*4c90*/  DADD R42, R40, -R2 ;  /* 0x00000000282a7229 */ /* 0x002fd00000000802 */
[----:B------:R-:W-:Y:S02]  /*4ca0*/  DMUL R2, R42, R50 ;  /* 0x000000322a027228 */ /* 0x000fe40000000000 */
[----:B------:R-:W-:-:S06]  /*4cb0*/  FSETP.GEU.AND P3, PT, |R43|, 6.5827683646048100446e-37, PT ;  /* 0x036000002b00780b */ /* 0x000fcc0003f6e200 */
[----:B------:R-:W-:-:S08]  /*4cc0*/  DFMA R28, -|R28|, R2, R42 ;  /* 0x000000021c1c722b */ /* 0x000fd0000000032a */
[----:B------:R-:W-:Y:S01]  /*4cd0*/  DFMA R2, R50, R28, R2 ;  /* 0x0000001c3202722b */ /* 0x000fe20000000002 */
[--C-:B------:R-:W-:Y:S02]  /*4ce0*/  @!P0 IMAD.MOV.U32 R29, RZ, RZ, R39.reuse ;  /* 0x000000ffff1d8224 */ /* 0x100fe400078e0027 */
[----:B------:R-:W-:-:S07]  /*4cf0*/  @P0 IMAD.MOV.U32 R29, RZ, RZ, R39 ;  /* 0x000000ffff1d0224 */ /* 0x000fce00078e0027 */
[----:B------:R-:W-:-:S05]  /*4d00*/  FFMA R28, RZ, R37, R3 ;  /* 0x00000025ff1c7223 */ /* 0x000fca0000000003 */
[----:B------:R-:W-:Y:S02]  /*4d10*/  FSETP.GT.AND P1, PT, |R28|, 1.469367938527859385e-39, PT ;  /* 0x001000001c00780b */ /* 0x000fe40003f24200 */
[----:B------:R-:W-:Y:S01]  /*4d20*/  @!P0 MOV R28, R38 ;  /* 0x00000026001c8202 */ /* 0x000fe20000000f00 */
[----:B------:R-:W-:-:S10]  /*4d30*/  @P0 IMAD.MOV.U32 R28, RZ, RZ, R38 ;  /* 0x000000ffff1c0224 */ /* 0x000fd400078e0026 */
[----:B------:R-:W-:Y:S05]  /*4d40*/  @P1 BRA P3, `(.L_x_82) ;  /* 0x0000000000201947 */ /* 0x000fea0001800000 */
[----:B------:R-:W-:Y:S01]  /*4d50*/  MOV R41, R42 ;  /* 0x0000002a00297202 */ /* 0x000fe20000000f00 */
[----:B------:R-:W-:Y:S01]  /*4d60*/  IMAD.MOV.U32 R40, RZ, RZ, R43 ;  /* 0x000000ffff287224 */ /* 0x000fe200078e002b */
[----:B------:R-:W-:Y:S01]  /*4d70*/  MOV R35, 0x4db0 ;  /* 0x00004db000237802 */ /* 0x000fe20000000f00 */
[----:B------:R-:W-:Y:S02]  /*4d80*/  IMAD.MOV.U32 R39, RZ, RZ, R36 ;  /* 0x000000ffff277224 */ /* 0x000fe400078e0024 */
[----:B------:R-:W-:-:S07]  /*4d90*/  IMAD.MOV.U32 R38, RZ, RZ, R37 ;  /* 0x000000ffff267224 */ /* 0x000fce00078e0025 */
[----:B------:R-:W-:Y:S05]  /*4da0*/  CALL.REL.NOINC `($__internal_0_$__cuda_sm20_div_rn_f64_full) ;  /* 0x0000005400f47944 */ /* 0x000fea0003c00000 */
[----:B------:R-:W-:Y:S01]  /*4db0*/  MOV R2, R39 ;  /* 0x0000002700027202 */ /* 0x000fe20000000f00 */
[----:B------:R-:W-:-:S07]  /*4dc0*/  IMAD.MOV.U32 R3, RZ, RZ, R38 ;  /* 0x000000ffff037224 */ /* 0x000fce00078e0026 */
.L_x_82:
[----:B------:R-:W-:Y:S05]  /*4dd0*/  BSYNC.RECONVERGENT B1 ;  /* 0x0000000000017941 */ /* 0x000fea0003800200 */
.L_x_81:
[----:B------:R-:W2:Y:S01]  /*4de0*/  LDG.E.64 R38, desc[UR8][R32.64+0x8] ;  /* 0x0000080820267981 */ /* 0x000ea2000c1e1b00 */
[----:B------:R-:W-:Y:S01]  /*4df0*/  DADD R36, -RZ, |R30| ;  /* 0x00000000ff247229 */ /* 0x000fe2000000051e */
[----:B------:R-:W-:Y:S01]  /*4e00*/  IMAD.MOV.U32 R46, RZ, RZ, 0x1 ;  /* 0x00000001ff2e7424 */ /* 0x000fe200078e00ff */
[C---:B------:R-:W-:Y:S01]  /*4e10*/  DSETP.GTU.AND P0, PT, R30.reuse, RZ, PT ;  /* 0x000000ff1e00722a */ /* 0x040fe20003f0c000 */
[----:B------:R-:W0:Y:S01]  /*4e20*/  LDCU UR4, c[0x3][0x38] ;  /* 0x00c00700ff0477ac */ /* 0x000e220008000800 */
[----:B------:R-:W-:Y:S02]  /*4e30*/  BSSY.RECONVERGENT B1, `(.L_x_83) ;  /* 0x0000022000017945 */ /* 0x000fe40003800200 */
[----:B------:R-:W1:Y:S10]  /*4e40*/  MUFU.RCP64H R47, R37 ;  /* 0x00000025002f7308 */ /* 0x000e740000001800 */
[----:B------:R-:W3:Y:S01]  /*4e50*/  @!P0 LDC.64 R40, c[0x3][0x8] ;  /* 0x00c00200ff288b82 */ /* 0x000ee20000000a00 */
[----:B0-----:R-:W-:Y:S01]  /*4e60*/  UISETP.NE.AND UP0, UPT, UR4, 0x3, UPT ;  /* 0x000000030400788c */ /* 0x001fe2000bf05270 */
[----:B-1----:R-:W-:-:S08]  /*4e70*/  DFMA R50, -|R30|, R46, 1 ;  /* 0x3ff000001e32742b */ /* 0x002fd0000000032e */
[----:B------:R-:W-:-:S08]  /*4e80*/  DFMA R50, R50, R50, R50 ;  /* 0x000000323232722b */ /* 0x000fd00000000032 */
[----:B------:R-:W-:-:S08]  /*4e90*/  DFMA R50, R46, R50, R46 ;  /* 0x000000322e32722b */ /* 0x000fd0000000002e */
[----:B------:R-:W-:-:S08]  /*4ea0*/  DFMA R46, -|R30|, R50, 1 ;  /* 0x3ff000001e2e742b */ /* 0x000fd00000000332 */
[----:B------:R-:W-:Y:S01]  /*4eb0*/  DFMA R46, R50, R46, R50 ;  /* 0x0000002e322e722b */ /* 0x000fe20000000032 */
[--C-:B--2---:R-:W-:Y:S01]  /*4ec0*/  @!P0 IMAD.MOV.U32 R42, RZ, RZ, R38.reuse ;  /* 0x000000ffff2a8224 */ /* 0x104fe200078e0026 */
[----:B------:R-:W-:Y:S01]  /*4ed0*/  @!P0 MOV R43, R39 ;  /* 0x00000027002b8202 */ /* 0x000fe20000000f00 */
[----:B------:R-:W-:Y:S02]  /*4ee0*/  @P0 IMAD.MOV.U32 R40, RZ, RZ, R38 ;  /* 0x000000ffff280224 */ /* 0x000fe400078e0026 */
[----:B------:R-:W-:-:S03]  /*4ef0*/  @P0 IMAD.MOV.U32 R41, RZ, RZ, R39 ;  /* 0x000000ffff290224 */ /* 0x000fc600078e0027 */
[----:B------:R-:W3:Y:S03]  /*4f00*/  @P0 LDC.64 R42, c[0x3][0x20] ;  /* 0x00c00800ff2a0b82 */ /* 0x000ee60000000a00 */
[----:B---3--:R-:W-:-:S08]  /*4f10*/  DADD R42, R42, -R40 ;  /* 0x000000002a2a7229 */ /* 0x008fd00000000828 */
[----:B------:R-:W-:Y:S02]  /*4f20*/  DMUL R52, R42, R46 ;  /* 0x0000002e2a347228 */ /* 0x000fe40000000000 */
[----:B------:R-:W-:-:S06]  /*4f30*/  FSETP.GEU.AND P3, PT, |R43|, 6.5827683646048100446e-37, PT ;  /* 0x036000002b00780b */ /* 0x000fcc0003f6e200 */
[----:B------:R-:W-:-:S08]  /*4f40*/  DFMA R30, -|R30|, R52, R42 ;  /* 0x000000341e1e722b */ /* 0x000fd0000000032a */
[----:B------:R-:W-:Y:S01]  /*4f50*/  DFMA R52, R46, R30, R52 ;  /* 0x0000001e2e34722b */ /* 0x000fe20000000034 */
[----:B------:R-:W-:Y:S01]  /*4f60*/  @!P0 MOV R31, R39 ;  /* 0x00000027001f8202 */ /* 0x000fe20000000f00 */
[----:B------:R-:W-:-:S08]  /*4f70*/  @P0 IMAD.MOV.U32 R31, RZ, RZ, R39 ;  /* 0x000000ffff1f0224 */ /* 0x000fd000078e0027 */
[----:B------:R-:W-:-:S05]  /*4f80*/  FFMA R30, RZ, R37, R53 ;  /* 0x00000025ff1e7223 */ /* 0x000fca0000000035 */
[----:B------:R-:W-:Y:S01]  /*4f90*/  FSETP.GT.AND P1, PT, |R30|, 1.469367938527859385e-39, PT ;  /* 0x001000001e00780b */ /* 0x000fe20003f24200 */
[--C-:B------:R-:W-:Y:S02]  /*4fa0*/  @!P0 IMAD.MOV.U32 R30, RZ, RZ, R38.reuse ;  /* 0x000000ffff1e8224 */ /* 0x100fe400078e0026 */
[----:B------:R-:W-:-:S10]  /*4fb0*/  @P0 IMAD.MOV.U32 R30, RZ, RZ, R38 ;  /* 0x000000ffff1e0224 */ /* 0x000fd400078e0026 */
[----:B------:R-:W-:Y:S05]  /*4fc0*/  @P1 BRA P3, `(.L_x_84) ;  /* 0x0000000000201947 */ /* 0x000fea0001800000 */
[----:B------:R-:W-:Y:S01]  /*4fd0*/  IMAD.MOV.U32 R41, RZ, RZ, R42 ;  /* 0x000000ffff297224 */ /* 0x000fe200078e002a */
[----:B------:R-:W-:Y:S01]  /*4fe0*/  MOV R40, R43 ;  /* 0x0000002b00287202 */ /* 0x000fe20000000f00 */
[----:B------:R-:W-:Y:S01]  /*4ff0*/  IMAD.MOV.U32 R39, RZ, RZ, R36 ;  /* 0x000000ffff277224 */ /* 0x000fe200078e0024 */
[----:B------:R-:W-:Y:S01]  /*5000*/  MOV R35, 0x5030 ;  /* 0x0000503000237802 */ /* 0x000fe20000000f00 */
[----:B------:R-:W-:-:S07]  /*5010*/  IMAD.MOV.U32 R38, RZ, RZ, R37 ;  /* 0x000000ffff267224 */ /* 0x000fce00078e0025 */
[----:B------:R-:W-:Y:S05]  /*5020*/  CALL.REL.NOINC `($__internal_0_$__cuda_sm20_div_rn_f64_full) ;  /* 0x0000005400547944 */ /* 0x000fea0003c00000 */
[----:B------:R-:W-:Y:S01]  /*5030*/  IMAD.MOV.U32 R52, RZ, RZ, R39 ;  /* 0x000000ffff347224 */ /* 0x000fe200078e0027 */
[----:B------:R-:W-:-:S07]  /*5040*/  MOV R53, R38 ;  /* 0x0000002600357202 */ /* 0x000fce0000000f00 */
.L_x_84:
[----:B------:R-:W-:Y:S05]  /*5050*/  BSYNC.RECONVERGENT B1 ;  /* 0x0000000000017941 */ /* 0x000fea0003800200 */
.L_x_83:
[----:B------:R-:W-:Y:S05]  /*5060*/  BRA.U !UP0, `(.L_x_85) ;  /* 0x0000000108087547 */ /* 0x000fea000b800000 */
[----:B------:R-:W5:Y:S01]  /*5070*/  LDG.E.64 R32, desc[UR8][R32.64+0x10] ;  /* 0x0000100820207981 */ /* 0x000f62000c1e1b00 */
[----:B------:R-:W-:Y:S05]  /*5080*/  BRA `(.L_x_86) ;  /* 0x0000000000f47947 */ /* 0x000fea0003800000 */
.L_x_85:
[----:B------:R-:W-:Y:S01]  /*5090*/  DSETP.GTU.AND P0, PT, R22, RZ, PT ;  /* 0x000000ff1600722a */ /* 0x000fe20003f0c000 */
[----:B------:R-:W-:-:S13]  /*50a0*/  BSSY.RECONVERGENT B1, `(.L_x_86) ;  /* 0x000003b000017945 */ /* 0x000fda0003800200 */
[----:B------:R-:W-:Y:S05]  /*50b0*/  @P0 BRA `(.L_x_87) ;  /* 0x0000000000740947 */ /* 0x000fea0003800000 */
[----:B------:R-:W2:Y:S01]  /*50c0*/  LDG.E.64 R32, desc[UR8][R32.64+0x10] ;  /* 0x0000100820207981 */ /* 0x000ea2000c1e1b00 */
[----:B------:R-:W-:Y:S01]  /*50d0*/  DADD R42, -RZ, |R22| ;  /* 0x00000000ff2a7229 */ /* 0x000fe20000000516 */
[----:B------:R-:W-:Y:S01]  /*50e0*/  IMAD.MOV.U32 R36, RZ, RZ, 0x1 ;  /* 0x00000001ff247424 */ /* 0x000fe200078e00ff */
[----:B------:R-:W2:Y:S01]  /*50f0*/  LDCU.64 UR4, c[0x3][0x10] ;  /* 0x00c00200ff0477ac */ /* 0x000ea20008000a00 */
[----:B------:R-:W-:Y:S03]  /*5100*/  BSSY.RECONVERGENT B2, `(.L_x_88) ;  /* 0x0000017000027945 */ /* 0x000fe60003800200 */
[----:B------:R-:W0:Y:S02]  /*5110*/  MUFU.RCP64H R37, R43 ;  /* 0x0000002b00257308 */ /* 0x000e240000001800 */
[----:B0-----:R-:W-:-:S08]  /*5120*/  DFMA R38, -|R22|, R36, 1 ;  /* 0x3ff000001626742b */ /* 0x001fd00000000324 */
[----:B------:R-:W-:-:S08]  /*5130*/  DFMA R38, R38, R38, R38 ;  /* 0x000000262626722b */ /* 0x000fd00000000026 */
[----:B------:R-:W-:-:S08]  /*5140*/  DFMA R36, R36, R38, R36 ;  /* 0x000000262424722b */ /* 0x000fd00000000024 */
[----:B------:R-:W-:-:S08]  /*5150*/  DFMA R40, -|R22|, R36, 1 ;  /* 0x3ff000001628742b */ /* 0x000fd00000000324 */
[----:B------:R-:W-:Y:S02]  /*5160*/  DFMA R36, R36, R40, R36 ;  /* 0x000000282424722b */ /* 0x000fe40000000024 */
[----:B--2---:R-:W-:-:S08]  /*5170*/  DADD R38, R32, -UR4 ;  /* 0x8000000420267e29 */ /* 0x004fd00008000000 */
[----:B------:R-:W-:Y:S02]  /*5180*/  DMUL R40, R38, R36 ;  /* 0x0000002426287228 */ /* 0x000fe40000000000 */
[----:B------:R-:W-:-:S06]  /*5190*/  FSETP.GEU.AND P1, PT, |R39|, 6.5827683646048100446e-37, PT ;  /* 0x036000002700780b */ /* 0x000fcc0003f2e200 */
[----:B------:R-:W-:-:S08]  /*51a0*/  DFMA R46, -|R22|, R40, R38 ;  /* 0x00000028162e722b */ /* 0x000fd00000000326 */
[----:B------:R-:W-:-:S10]  /*51b0*/  DFMA R36, R36, R46, R40 ;  /* 0x0000002e2424722b */ /* 0x000fd40000000028 */
[----:B------:R-:W-:-:S05]  /*51c0*/  FFMA R35, RZ, R43, R37 ;  /* 0x0000002bff237223 */ /* 0x000fca0000000025 */
[----:B------:R-:W-:-:S13]  /*51d0*/  FSETP.GT.AND P0, PT, |R35|, 1.469367938527859385e-39, PT ;  /* 0x001000002300780b */ /* 0x000fda0003f04200 */
[----:B------:R-:W-:Y:S05]  /*51e0*/  @P0 BRA P1, `(.L_x_89) ;  /* 0x0000000000200947 */ /* 0x000fea0000800000 */
[----:B------:R-:W-:Y:S01]  /*51f0*/  IMAD.MOV.U32 R41, RZ, RZ, R38 ;  /* 0x000000ffff297224 */ /* 0x000fe200078e0026 */
[----:B------:R-:W-:Y:S01]  /*5200*/  MOV R35, 0x5250 ;  /* 0x0000525000237802 */ /* 0x000fe20000000f00 */
[----:B------:R-:W-:Y:S01]  /*5210*/  IMAD.MOV.U32 R40, RZ, RZ, R39 ;  /* 0x000000ffff287224 */ /* 0x000fe200078e0027 */
[----:B------:R-:W-:Y:S01]  /*5220*/  MOV R39, R42 ;  /* 0x0000002a00277202 */ /* 0x000fe20000000f00 */
[----:B------:R-:W-:-:S07]  /*5230*/  IMAD.MOV.U32 R38, RZ, RZ, R43 ;  /* 0x000000ffff267224 */ /* 0x000fce00078e002b */
[----:B------:R-:W-:Y:S05]  /*5240*/  CALL.REL.NOINC `($__internal_0_$__cuda_sm20_div_rn_f64_full) ;  /* 0x0000005000cc7944 */ /* 0x000fea0003c00000 */
[----:B------:R-:W-:Y:S02]  /*5250*/  IMAD.MOV.U32 R36, RZ, RZ, R39 ;  /* 0x000000ffff247224 */ /* 0x000fe400078e0027 */
[----:B------:R-:W-:-:S07]  /*5260*/  IMAD.MOV.U32 R37, RZ, RZ, R38 ;  /* 0x000000ffff257224 */ /* 0x000fce00078e0026 */
.L_x_89:
[----:B------:R-:W-:Y:S05]  /*5270*/  BSYNC.RECONVERGENT B2 ;  /* 0x0000000000027941 */ /* 0x000fea0003800200 */
.L_x_88:
[----:B------:R-:W-:Y:S05]  /*5280*/  BRA `(.L_x_90) ;  /* 0x0000000000707947 */ /* 0x000fea0003800000 */
.L_x_87:
[----:B------:R-:W2:Y:S01]  /*5290*/  LDG.E.64 R32, desc[UR8][R32.64+0x10] ;  /* 0x0000100820207981 */ /* 0x000ea2000c1e1b00 */
[----:B------:R-:W-:Y:S01]  /*52a0*/  DADD R42, -RZ, |R22| ;  /* 0x00000000ff2a7229 */ /* 0x000fe20000000516 */
[----:B------:R-:W-:Y:S01]  /*52b0*/  MOV R36, 0x1 ;  /* 0x0000000100247802 */ /* 0x000fe20000000f00 */
        /* <DEDUP_REMOVED lines=8> */
[----:B--2---:R-:W-:-:S08]  /*5340*/  DADD R38, -R32, UR4 ;  /* 0x0000000420267e29 */ /* 0x004fd00008000100 */
        /* <DEDUP_REMOVED lines=12> */
[----:B------:R-:W-:Y:S05]  /*5410*/  CALL.REL.NOINC `($__internal_0_$__cuda_sm20_div_rn_f64_full) ;  /* 0x0000005000587944 */ /* 0x000fea0003c00000 */
[----:B------:R-:W-:Y:S02]  /*5420*/  IMAD.MOV.U32 R36, RZ, RZ, R39 ;  /* 0x000000ffff247224 */ /* 0x000fe400078e0027 */
[----:B------:R-:W-:-:S07]  /*5430*/  IMAD.MOV.U32 R37, RZ, RZ, R38 ;  /* 0x000000ffff257224 */ /* 0x000fce00078e0026 */
.L_x_91:
[----:B------:R-:W-:Y:S05]  /*5440*/  BSYNC.RECONVERGENT B2 ;  /* 0x0000000000027941 */ /* 0x000fea0003800200 */
.L_x_90:
[----:B------:R-:W-:Y:S05]  /*5450*/  BSYNC.RECONVERGENT B1 ;  /* 0x0000000000017941 */ /* 0x000fea0003800200 */
.L_x_86:
[----:B------:R-:W0:Y:S01]  /*5460*/  MUFU.RCP64H R39, R49 ;  /* 0x0000003100277308 */ /* 0x000e220000001800 */
[----:B------:R-:W-:Y:S01]  /*5470*/  IMAD.MOV.U32 R38, RZ, RZ, 0x1 ;  /* 0x00000001ff267424 */ /* 0x000fe200078e00ff */
[----:B------:R-:W-:Y:S01]  /*5480*/  UMOV UR4, 0x54442d18 ;  /* 0x54442d1800047882 */ /* 0x000fe20000000000 */
[----:B------:R-:W-:Y:S01]  /*5490*/  UMOV UR5, 0x401921fb ;  /* 0x401921fb00057882 */ /* 0x000fe20000000000 */
[----:B------:R-:W-:Y:S01]  /*54a0*/  DSETP.MIN.AND P0, P1, R52, R2, PT ;  /* 0x000000023400722a */ /* 0x000fe20003900000 */
[----:B------:R-:W-:Y:S01]  /*54b0*/  IMAD.MOV.U32 R46, RZ, RZ, R3 ;  /* 0x000000ffff2e7224 */ /* 0x000fe200078e0003 */
[----:B------:R-:W-:Y:S01]  /*54c0*/  MOV R35, R53 ;  /* 0x0000003500237202 */ /* 0x000fe20000000f00 */
[----:B------:R-:W-:Y:S03]  /*54d0*/  BSSY.RECONVERGENT B1, `(.L_x_92) ;  /* 0x0000020000017945 */ /* 0x000fe60003800200 */
[----:B------:R-:W-:-:S02]  /*54e0*/  SEL R42, R52, R2, P0 ;  /* 0x00000002342a7207 */ /* 0x000fc40000000000 */
[----:B------:R-:W-:Y:S01]  /*54f0*/  FSEL R43, R35, R46, P0 ;  /* 0x0000002e232b7208 */ /* 0x000fe20000000000 */
[----:B0-----:R-:W-:-:S05]  /*5500*/  DFMA R40, -R48, R38, 1 ;  /* 0x3ff000003028742b */ /* 0x001fca0000000126 */
[----:B------:R-:W-:-:S05]  /*5510*/  @P1 LOP3.LUT R43, R46, 0x80000, RZ, 0xfc, !PT ;  /* 0x000800002e2b1812 */ /* 0x000fca00078efcff */
[----:B------:R-:W-:Y:S01]  /*5520*/  IMAD.MOV.U32 R35, RZ, RZ, R43 ;  /* 0x000000ffff237224 */ /* 0x000fe200078e002b */
[----:B------:R-:W-:Y:S02]  /*5530*/  DSETP.MIN.AND P0, P1, R42, R36, PT ;  /* 0x000000242a00722a */ /* 0x000fe40003900000 */
[----:B------:R-:W-:-:S04]  /*5540*/  DFMA R40, R40, R40, R40 ;  /* 0x000000282828722b */ /* 0x000fc80000000028 */
[----:B------:R-:W-:-:S04]  /*5550*/  FSEL R35, R35, R37, P0 ;  /* 0x0000002523237208 */ /* 0x000fc80000000000 */
[----:B------:R-:W-:-:S04]  /*5560*/  DFMA R40, R38, R40, R38 ;  /* 0x000000282628722b */ /* 0x000fc80000000026 */
[----:B------:R-:W-:-:S04]  /*5570*/  @P1 LOP3.LUT R35, R37, 0x80000, RZ, 0xfc, !PT ;  /* 0x0008000025231812 */ /* 0x000fc800078efcff */
[----:B------:R-:W-:Y:S01]  /*5580*/  DFMA R38, -R48, R40, 1 ;  /* 0x3ff000003026742b */ /* 0x000fe20000000128 */
[----:B------:R-:W-:-:S07]  /*5590*/  MOV R37, R35 ;  /* 0x0000002300257202 */ /* 0x000fce0000000f00 */
[----:B------:R-:W-:-:S08]  /*55a0*/  DFMA R40, R40, R38, R40 ;  /* 0x000000262828722b */ /* 0x000fd00000000028 */
[----:B------:R-:W-:-:S08]  /*55b0*/  DMUL R38, R40, -UR4 ;  /* 0x8000000428267c28 */ /* 0x000fd00008000000 */
[----:B------:R-:W-:Y:S01]  /*55c0*/  DFMA R2, -R48, R38, -UR4 ;  /* 0x8000000430027e2b */ /* 0x000fe20008000126 */
[----:B------:R-:W0:Y:S07]  /*55d0*/  LDCU.64 UR4, c[0x3][0x30] ;  /* 0x00c00600ff0477ac */ /* 0x000e2e0008000a00 */
[----:B------:R-:W-:Y:S01]  /*55e0*/  DFMA R2, R40, R2, R38 ;  /* 0x000000022802722b */ /* 0x000fe20000000026 */
[----:B------:R-:W-:-:S05]  /*55f0*/  IMAD.MOV.U32 R39, RZ, RZ, R36 ;  /* 0x000000ffff277224 */ /* 0x000fca00078e0024 */
[----:B------:R-:W-:-:S04]  /*5600*/  SEL R36, R42, R39, P0 ;  /* 0x000000272a247207 */ /* 0x000fc80000000000 */
[----:B------:R-:W-:Y:S02]  /*5610*/  FFMA R38, RZ, R49, R3 ;  /* 0x00000031ff267223 */ /* 0x000fe40000000003 */
[----:B0-----:R-:W-:-:S03]  /*5620*/  DMUL R36, |R36|, -UR4 ;  /* 0x8000000424247c28 */ /* 0x001fc60008000200 */
[----:B------:R-:W-:-:S13]  /*5630*/  FSETP.GT.AND P0, PT, |R38|, 1.469367938527859385e-39, PT ;  /* 0x001000002600780b */ /* 0x000fda0003f04200 */
[----:B------:R-:W-:Y:S05]  /*5640*/  @P0 BRA `(.L_x_93) ;  /* 0x0000000000200947 */ /* 0x000fea0003800000 */
[----:B------:R-:W-:Y:S01]  /*5650*/  IMAD.MOV.U32 R39, RZ, RZ, R48 ;  /* 0x000000ffff277224 */ /* 0x000fe200078e0030 */
[----:B------:R-:W-:Y:S01]  /*5660*/  MOV R40, 0xc01921fb ;  /* 0xc01921fb00287802 */ /* 0x000fe20000000f00 */
[----:B------:R-:W-:Y:S01]  /*5670*/  IMAD.MOV.U32 R38, RZ, RZ, R49 ;  /* 0x000000ffff267224 */ /* 0x000fe200078e0031 */
[----:B------:R-:W-:Y:S01]  /*5680*/  MOV R35, 0x56b0 ;  /* 0x000056b000237802 */ /* 0x000fe20000000f00 */
[----:B------:R-:W-:-:S07]  /*5690*/  IMAD.MOV.U32 R41, RZ, RZ, 0x54442d18 ;  /* 0x54442d18ff297424 */ /* 0x000fce00078e00ff */
[----:B-----5:R-:W-:Y:S05]  /*56a0*/  CALL.REL.NOINC `($__internal_0_$__cuda_sm20_div_rn_f64_full) ;  /* 0x0000004c00b47944 */ /* 0x020fea0003c00000 */
[----:B------:R-:W-:Y:S02]  /*56b0*/  IMAD.MOV.U32 R2, RZ, RZ, R39 ;  /* 0x000000ffff027224 */ /* 0x000fe400078e0027 */
[----:B------:R-:W-:-:S07]  /*56c0*/  IMAD.MOV.U32 R3, RZ, RZ, R38 ;  /* 0x000000ffff037224 */ /* 0x000fce00078e0026 */
.L_x_93:
[----:B------:R-:W-:Y:S05]  /*56d0*/  BSYNC.RECONVERGENT B1 ;  /* 0x0000000000017941 */ /* 0x000fea0003800200 */
.L_x_92:
[----:B------:R-:W-:Y:S01]  /*56e0*/  DMUL R18, R18, R30 ;  /* 0x0000001e12127228 */ /* 0x000fe20000000000 */
[----:B------:R-:W-:Y:S07]  /*56f0*/  BSSY.RECONVERGENT B0, `(.L_x_94) ;  /* 0x000001d000007945 */ /* 0x000fee0003800200 */
[----:B------:R-:W-:-:S08]  /*5700*/  DFMA R18, R16, R28, R18 ;  /* 0x0000001c1012722b */ /* 0x000fd00000000012 */
[----:B-----5:R-:W-:-:S08]  /*5710*/  DFMA R18, R20, R32, R18 ;  /* 0x000000201412722b */ /* 0x020fd00000000012 */
[----:B------:R-:W-:-:S08]  /*5720*/  DMUL R38, R18, R2 ;  /* 0x0000000212267228 */ /* 0x000fd00000000000 */
[----:B------:R-:W-:-:S14]  /*5730*/  DSETP.NEU.AND P0, PT, |R38|, +INF , PT ;  /* 0x7ff000002600742a */ /* 0x000fdc0003f0d200 */
[----:B------:R-:W-:Y:S01]  /*5740*/  @!P0 DMUL R42, RZ, R38 ;  /* 0x00000026ff2a8228 */ /* 0x000fe20000000000 */
[----:B------:R-:W-:Y:S01]  /*5750*/  @!P0 IMAD.MOV.U32 R35, RZ, RZ, RZ ;  /* 0x000000ffff238224 */ /* 0x000fe200078e00ff */
[----:B------:R-:W-:Y:S09]  /*5760*/  @!P0 BRA `(.L_x_95) ;  /* 0x0000000000548947 */ /* 0x000ff20003800000 */
[----:B------:R-:W-:Y:S01]  /*5770*/  UMOV UR4, 0x6dc9c883 ;  /* 0x6dc9c88300047882 */ /* 0x000fe20000000000 */
[----:B------:R-:W-:Y:S01]  /*5780*/  UMOV UR5, 0x3fe45f30 ;  /* 0x3fe45f3000057882 */ /* 0x000fe20000000000 */
[C---:B------:R-:W-:Y:S02]  /*5790*/  DSETP.GE.AND P0, PT, |R38|.reuse, 2.14748364800000000000e+09, PT ;  /* 0x41e000002600742a */ /* 0x040fe40003f06200 */
[----:B------:R-:W-:Y:S01]  /*57a0*/  DMUL R16, R38, UR4 ;  /* 0x0000000426107c28 */ /* 0x000fe20008000000 */
[----:B------:R-:W-:Y:S01]  /*57b0*/  UMOV UR4, 0x54442d18 ;  /* 0x54442d1800047882 */ /* 0x000fe20000000000 */
[----:B------:R-:W-:-:S04]  /*57c0*/  UMOV UR5, 0x3ff921fb ;  /* 0x3ff921fb00057882 */ /* 0x000fc80000000000 */
[----:B------:R-:W0:Y:S08]  /*57d0*/  F2I.F64 R35, R16 ;  /* 0x0000001000237311 */ /* 0x000e300000301100 */
[----:B0-----:R-:W0:Y:S02]  /*57e0*/  I2F.F64 R42, R35 ;  /* 0x00000023002a7312 */ /* 0x001e240000201c00 */
[----:B0-----:R-:W-:Y:S01]  /*57f0*/  DFMA R18, R42, -UR4, R38 ;  /* 0x800000042a127c2b */ /* 0x001fe20008000026 */
[----:B------:R-:W-:Y:S01]  /*5800*/  UMOV UR4, 0x33145c00 ;  /* 0x33145c0000047882 */ /* 0x000fe20000000000 */
[----:B------:R-:W-:-:S06]  /*5810*/  UMOV UR5, 0x3c91a626 ;  /* 0x3c91a62600057882 */ /* 0x000fcc0000000000 */
[----:B------:R-:W-:Y:S01]  /*5820*/  DFMA R18, R42, -UR4, R18 ;  /* 0x800000042a127c2b */ /* 0x000fe20008000012 */
[----:B------:R-:W-:Y:S01]  /*5830*/  UMOV UR4, 0x252049c0 ;  /* 0x252049c000047882 */ /* 0x000fe20000000000 */
[----:B------:R-:W-:-:S06]  /*5840*/  UMOV UR5, 0x397b839a ;  /* 0x397b839a00057882 */ /* 0x000fcc0000000000 */
[----:B------:R-:W-:Y:S01]  /*5850*/  DFMA R42, R42, -UR4, R18 ;  /* 0x800000042a2a7c2b */ /* 0x000fe20008000012 */
[----:B------:R-:W-:Y:S10]  /*5860*/  @!P0 BRA `(.L_x_95) ;  /* 0x0000000000148947 */ /* 0x000ff40003800000 */
[----:B------:R-:W-:Y:S01]  /*5870*/  MOV R52, R38 ;  /* 0x0000002600347202 */ /* 0x000fe20000000f00 */
[----:B------:R-:W-:Y:S01]  /*5880*/  IMAD.MOV.U32 R38, RZ, RZ, R39 ;  /* 0x000000ffff267224 */ /* 0x000fe200078e0027 */
[----:B------:R-:W-:-:S07]  /*5890*/  MOV R35, 0x58b0 ;  /* 0x000058b000237802 */ /* 0x000fce0000000f00 */
[----:B------:R-:W-:Y:S05]  /*58a0*/  CALL.REL.NOINC `($_Z11ff_multipleP7double2PKS_PKdPKbS4_S4_S4_S2_S4_S4_S4_S4_S4_S4_$__internal_trig_reduction_slowpathd) ;  /* 0x0000006000407944 */ /* 0x000fea0003c00000 */
[----:B------:R-:W-:-:S07]  /*58b0*/  IMAD.MOV.U32 R35, RZ, RZ, R40 ;  /* 0x000000ffff237224 */ /* 0x000fce00078e0028 */
.L_x_95:
[----:B------:R-:W-:Y:S05]  /*58c0*/  BSYNC.RECONVERGENT B0 ;  /* 0x0000000000007941 */ /* 0x000fea0003800200 */
.L_x_94:
[----:B------:R-:W0:Y:S02]  /*58d0*/  LDC.64 R16, c[0x0][0x388] ;  /* 0x0000e200ff107b82 */ /* 0x000e240000000a00 */
[----:B0-----:R-:W-:-:S06]  /*58e0*/  IMAD.WIDE.U32 R16, R6, 0x10, R16 ;  /* 0x0000001006107825 */ /* 0x001fcc00078e0010 */
[----:B------:R-:W5:Y:S01]  /*58f0*/  LDG.E.128 R16, desc[UR8][R16.64] ;  /* 0x0000000810107981 */ /* 0x000f62000c1e1d00 */
[----:B------:R-:W-:Y:S01]  /*5900*/  IMAD.MOV.U32 R38, RZ, RZ, 0x652b82fe ;  /* 0x652b82feff267424 */ /* 0x000fe200078e00ff */
[----:B------:R-:W-:Y:S01]  /*5910*/  MOV R39, 0x3ff71547 ;  /* 0x3ff7154700277802 */ /* 0x000fe20000000f00 */
[----:B------:R-:W-:Y:S01]  /*5920*/  UMOV UR4, 0xfefa39ef ;  /* 0xfefa39ef00047882 */ /* 0x000fe20000000000 */
[----:B------:R-:W-:Y:S01]  /*5930*/  UMOV UR5, 0x3fe62e42 ;  /* 0x3fe62e4200057882 */ /* 0x000fe20000000000 */
[----:B------:R-:W-:Y:S01]  /*5940*/  DMUL R48, R42, R42 ;  /* 0x0000002a2a307228 */ /* 0x000fe20000000000 */
[----:B------:R-:W-:Y:S02]  /*5950*/  HFMA2 R51, -RZ, RZ, 1.5322265625, -6812 ;  /* 0x3e21eea7ff337431 */ /* 0x000fe400000001ff */
[----:B------:R-:W-:Y:S01]  /*5960*/  IMAD.MOV.U32 R50, RZ, RZ, -0x3e107ad8 ;  /* 0xc1ef8528ff327424 */ /* 0x000fe200078e00ff */
[----:B------:R-:W-:Y:S01]  /*5970*/  DFMA R38, R36, R38, 6.75539944105574400000e+15 ;  /* 0x433800002426742b */ /* 0x000fe20000000026 */
[----:B------:R-:W-:Y:S01]  /*5980*/  IMAD.MOV.U32 R52, RZ, RZ, 0x2cb0d246 ;  /* 0x2cb0d246ff347424 */ /* 0x000fe200078e00ff */
[----:B------:R-:W-:Y:S01]  /*5990*/  UMOV UR10, 0xf9785eba ;  /* 0xf9785eba000a7882 */ /* 0x000fe20000000000 */
[----:B------:R-:W-:Y:S01]  /*59a0*/  IMAD.MOV.U32 R53, RZ, RZ, 0x3e5ae5f1 ;  /* 0x3e5ae5f1ff357424 */ /* 0x000fe200078e00ff */
[----:B------:R-:W-:Y:S01]  /*59b0*/  UMOV UR11, 0x3de5db65 ;  /* 0x3de5db65000b7882 */ /* 0x000fe20000000000 */
[----:B------:R-:W-:Y:S01]  /*59c0*/  LOP3.LUT P1, RZ, R35, 0x2, RZ, 0xc0, !PT ;  /* 0x0000000223ff7812 */ /* 0x000fe2000782c0ff */
[----:B------:R-:W-:Y:S01]  /*59d0*/  BSSY.RECONVERGENT B0, `(.L_x_96) ;  /* 0x000005d000007945 */ /* 0x000fe20003800200 */
[----:B------:R-:W-:Y:S01]  /*59e0*/  FSETP.GEU.AND P3, PT, |R37|, 4.1917929649353027344, PT ;  /* 0x4086232b2500780b */ /* 0x000fe20003f6e200 */
[----:B------:R-:W-:-:S02]  /*59f0*/  DADD R46, R38, -6.75539944105574400000e+15 ;  /* 0xc3380000262e7429 */ /* 0x000fc40000000000 */
[----:B------:R-:W-:Y:S01]  /*5a00*/  DFMA R52, R48, UR10, -R52 ;  /* 0x0000000a30347c2b */ /* 0x000fe20008000834 */
[----:B------:R-:W-:Y:S01]  /*5a10*/  UMOV UR10, 0x69ace392 ;  /* 0x69ace392000a7882 */ /* 0x000fe20000000000 */
[----:B------:R-:W-:-:S04]  /*5a20*/  UMOV UR11, 0x3ec71de3 ;  /* 0x3ec71de3000b7882 */ /* 0x000fc80000000000 */
[----:B------:R-:W-:Y:S01]  /*5a30*/  DFMA R40, R46, -UR4, R36 ;  /* 0x800000042e287c2b */ /* 0x000fe20008000024 */
[----:B------:R-:W-:Y:S01]  /*5a40*/  UMOV UR4, 0x3b39803f ;  /* 0x3b39803f00047882 */ /* 0x000fe20000000000 */
[----:B------:R-:W-:Y:S01]  /*5a50*/  UMOV UR5, 0x3c7abc9e ;  /* 0x3c7abc9e00057882 */ /* 0x000fe20000000000 */
[----:B------:R-:W-:Y:S01]  /*5a60*/  DFMA R52, R48, R52, UR10 ;  /* 0x0000000a30347e2b */ /* 0x000fe20008000034 */
[----:B------:R-:W-:Y:S01]  /*5a70*/  UMOV UR10, 0x19db62a1 ;  /* 0x19db62a1000a7882 */ /* 0x000fe20000000000 */
[----:B------:R-:W-:-:S03]  /*5a80*/  UMOV UR11, 0x3f2a01a0 ;  /* 0x3f2a01a0000b7882 */ /* 0x000fc60000000000 */
[----:B------:R-:W-:Y:S01]  /*5a90*/  DFMA R46, R46, -UR4, R40 ;  /* 0x800000042e2e7c2b */ /* 0x000fe20008000028 */
[----:B------:R-:W-:Y:S01]  /*5aa0*/  UMOV UR4, 0x69ce2bdf ;  /* 0x69ce2bdf00047882 */ /* 0x000fe20000000000 */
[----:B------:R-:W-:Y:S01]  /*5ab0*/  IMAD.MOV.U32 R40, RZ, RZ, -0x35dec16 ;  /* 0xfca213eaff287424 */ /* 0x000fe200078e00ff */
[----:B------:R-:W-:Y:S01]  /*5ac0*/  UMOV UR5, 0x3e5ade15 ;  /* 0x3e5ade1500057882 */ /* 0x000fe20000000000 */
[----:B------:R-:W-:Y:S01]  /*5ad0*/  IMAD.MOV.U32 R41, RZ, RZ, 0x3e928af3 ;  /* 0x3e928af3ff297424 */ /* 0x000fe200078e00ff */
[----:B------:R-:W-:Y:S01]  /*5ae0*/  DFMA R52, R48, R52, -UR10 ;  /* 0x8000000a30347e2b */ /* 0x000fe20008000034 */
[----:B------:R-:W-:Y:S01]  /*5af0*/  UMOV UR10, 0x11110818 ;  /* 0x11110818000a7882 */ /* 0x000fe20000000000 */
[----:B------:R-:W-:-:S03]  /*5b00*/  UMOV UR11, 0x3f811111 ;  /* 0x3f811111000b7882 */ /* 0x000fc60000000000 */
[----:B------:R-:W-:Y:S01]  /*5b10*/  DFMA R40, R46, UR4, R40 ;  /* 0x000000042e287c2b */ /* 0x000fe20008000028 */
[----:B------:R-:W-:Y:S01]  /*5b20*/  UMOV UR4, 0x62401315 ;  /* 0x6240131500047882 */ /* 0x000fe20000000000 */
[----:B------:R-:W-:Y:S01]  /*5b30*/  UMOV UR5, 0x3ec71dee ;  /* 0x3ec71dee00057882 */ /* 0x000fe20000000000 */
[----:B------:R-:W-:Y:S01]  /*5b40*/  DFMA R52, R48, R52, UR10 ;  /* 0x0000000a30347e2b */ /* 0x000fe20008000034 */
[----:B------:R-:W-:Y:S01]  /*5b50*/  UMOV UR10, 0x55555554 ;  /* 0x55555554000a7882 */ /* 0x000fe20000000000 */
[----:B------:R-:W-:-:S03]  /*5b60*/  UMOV UR11, 0x3fc55555 ;  /* 0x3fc55555000b7882 */ /* 0x000fc60000000000 */
[----:B------:R-:W-:Y:S01]  /*5b70*/  DFMA R40, R46, R40, UR4 ;  /* 0x000000042e287e2b */ /* 0x000fe20008000028 */
[----:B------:R-:W-:Y:S01]  /*5b80*/  UMOV UR4, 0x7c89eb71 ;  /* 0x7c89eb7100047882 */ /* 0x000fe20000000000 */
[----:B------:R-:W-:Y:S01]  /*5b90*/  UMOV UR5, 0x3efa0199 ;  /* 0x3efa019900057882 */ /* 0x000fe20000000000 */
[----:B------:R-:W-:-:S05]  /*5ba0*/  DFMA R52, R48, R52, -UR10 ;  /* 0x8000000a30347e2b */ /* 0x000fca0008000034 */
[----:B------:R-:W-:Y:S01]  /*5bb0*/  DFMA R40, R46, R40, UR4 ;  /* 0x000000042e287e2b */ /* 0x000fe20008000028 */
[----:B------:R-:W-:Y:S01]  /*5bc0*/  UMOV UR4, 0x20fd8164 ;  /* 0x20fd816400047882 */ /* 0x000fe20000000000 */
[----:B------:R-:W-:Y:S01]  /*5bd0*/  UMOV UR5, 0x3da8ff83 ;  /* 0x3da8ff8300057882 */ /* 0x000fe20000000000 */
[C---:B------:R-:W-:Y:S02]  /*5be0*/  DFMA R52, R48.reuse, R52, RZ ;  /* 0x000000343034722b */ /* 0x040fe400000000ff */
[----:B------:R-:W-:Y:S01]  /*5bf0*/  DFMA R50, R48, -UR4, R50 ;  /* 0x8000000430327c2b */ /* 0x000fe20008000032 */
[----:B------:R-:W-:Y:S01]  /*5c00*/  UMOV UR4, 0x14761f65 ;  /* 0x14761f6500047882 */ /* 0x000fe20000000000 */
[----:B------:R-:W-:Y:S02]  /*5c10*/  UMOV UR5, 0x3f2a01a0 ;  /* 0x3f2a01a000057882 */ /* 0x000fe40000000000 */
[----:B------:R-:W-:Y:S01]  /*5c20*/  DFMA R40, R46, R40, UR4 ;  /* 0x000000042e287e2b */ /* 0x000fe20008000028 */
[----:B------:R-:W-:Y:S01]  /*5c30*/  UMOV UR4, 0x8e06e6d9 ;  /* 0x8e06e6d900047882 */ /* 0x000fe20000000000 */
[----:B------:R-:W-:Y:S01]  /*5c40*/  UMOV UR5, 0x3e927e4f ;  /* 0x3e927e4f00057882 */ /* 0x000fe20000000000 */
[----:B------:R-:W-:-:S02]  /*5c50*/  DFMA R52, R52, R42, R42 ;  /* 0x0000002a3434722b */ /* 0x000fc4000000002a */
[----:B------:R-:W-:Y:S01]  /*5c60*/  DFMA R50, R48, R50, -UR4 ;  /* 0x8000000430327e2b */ /* 0x000fe20008000032 */
[----:B------:R-:W-:Y:S01]  /*5c70*/  UMOV UR4, 0x1852b7af ;  /* 0x1852b7af00047882 */ /* 0x000fe20000000000 */
[----:B------:R-:W-:Y:S01]  /*5c80*/  UMOV UR5, 0x3f56c16c ;  /* 0x3f56c16c00057882 */ /* 0x000fe20000000000 */
[----:B------:R-:W-:Y:S01]  /*5c90*/  LOP3.LUT R42, R35, 0x1, RZ, 0xc0, !PT ;  /* 0x00000001232a7812 */ /* 0x000fe200078ec0ff */
[----:B------:R-:W-:Y:S01]  /*5ca0*/  DFMA R40, R46, R40, UR4 ;  /* 0x000000042e287e2b */ /* 0x000fe20008000028 */
[----:B------:R-:W-:Y:S01]  /*5cb0*/  UMOV UR4, 0x19ddbce9 ;  /* 0x19ddbce900047882 */ /* 0x000fe20000000000 */
[----:B------:R-:W-:Y:S01]  /*5cc0*/  UMOV UR5, 0x3efa01a0 ;  /* 0x3efa01a000057882 */ /* 0x000fe20000000000 */
[----:B------:R-:W-:Y:S01]  /*5cd0*/  ISETP.NE.U32.AND P0, PT, R42, 0x1, PT ;  /* 0x000000012a00780c */ /* 0x000fe20003f05070 */
[----:B------:R-:W-:Y:S01]  /*5ce0*/  DFMA R50, R48, R50, UR4 ;  /* 0x0000000430327e2b */ /* 0x000fe20008000032 */
[----:B------:R-:W-:Y:S01]  /*5cf0*/  UMOV UR4, 0x11122322 ;  /* 0x1112232200047882 */ /* 0x000fe20000000000 */
[----:B------:R-:W-:Y:S01]  /*5d00*/  UMOV UR5, 0x3f811111 ;  /* 0x3f81111100057882 */ /* 0x000fe20000000000 */
[----:B------:R-:W-:Y:S01]  /*5d10*/  LOP3.LUT R35, R53, 0x80000000, RZ, 0x3c, !PT ;  /* 0x8000000035237812 */ /* 0x000fe200078e3cff */
[----:B------:R-:W-:Y:S01]  /*5d20*/  DFMA R40, R46, R40, UR4 ;  /* 0x000000042e287e2b */ /* 0x000fe20008000028 */
[----:B------:R-:W-:Y:S01]  /*5d30*/  UMOV UR4, 0x16c15d47 ;  /* 0x16c15d4700047882 */ /* 0x000fe20000000000 */
[----:B------:R-:W-:-:S02]  /*5d40*/  UMOV UR5, 0x3f56c16c ;  /* 0x3f56c16c00057882 */ /* 0x000fc40000000000 */
[----:B------:R-:W-:Y:S01]  /*5d50*/  DFMA R50, R48, R50, -UR4 ;  /* 0x8000000430327e2b */ /* 0x000fe20008000032 */
[----:B------:R-:W-:Y:S01]  /*5d60*/  UMOV UR4, 0x555502a1 ;  /* 0x555502a100047882 */ /* 0x000fe20000000000 */
[----:B------:R-:W-:Y:S02]  /*5d70*/  UMOV UR5, 0x3fa55555 ;  /* 0x3fa5555500057882 */ /* 0x000fe40000000000 */
[----:B------:R-:W-:Y:S01]  /*5d80*/  DFMA R40, R46, R40, UR4 ;  /* 0x000000042e287e2b */ /* 0x000fe20008000028 */
[----:B------:R-:W-:-:S03]  /*5d90*/  UMOV UR4, 0x55555551 ;  /* 0x5555555100047882 */ /* 0x000fc60000000000 */
[----:B------:R-:W-:Y:S01]  /*5da0*/  DFMA R50, R48, R50, UR4 ;  /* 0x0000000430327e2b */ /* 0x000fe20008000032 */
[----:B------:R-:W-:Y:S01]  /*5db0*/  UMOV UR4, 0x55555511 ;  /* 0x5555551100047882 */ /* 0x000fe20000000000 */
[----:B------:R-:W-:Y:S02]  /*5dc0*/  UMOV UR5, 0x3fc55555 ;  /* 0x3fc5555500057882 */ /* 0x000fe40000000000 */
[----:B------:R-:W-:Y:S01]  /*5dd0*/  DFMA R40, R46, R40, UR4 ;  /* 0x000000042e287e2b */ /* 0x000fe20008000028 */
[----:B------:R-:W-:Y:S01]  /*5de0*/  UMOV UR4, 0xb ;  /* 0x0000000b00047882 */ /* 0x000fe20000000000 */
[----:B------:R-:W-:Y:S02]  /*5df0*/  UMOV UR5, 0x3fe00000 ;  /* 0x3fe0000000057882 */ /* 0x000fe40000000000 */
[----:B------:R-:W-:-:S04]  /*5e00*/  DFMA R50, R48, R50, -0.5 ;  /* 0xbfe000003032742b */ /* 0x000fc80000000032 */
[----:B------:R-:W-:-:S04]  /*5e10*/  DFMA R40, R46, R40, UR4 ;  /* 0x000000042e287e2b */ /* 0x000fc80008000028 */
[----:B------:R-:W-:-:S04]  /*5e20*/  DFMA R50, R48, R50, 1 ;  /* 0x3ff000003032742b */ /* 0x000fc80000000032 */
[----:B------:R-:W-:-:S08]  /*5e30*/  DFMA R40, R46, R40, 1 ;  /* 0x3ff000002e28742b */ /* 0x000fd00000000028 */
[----:B------:R-:W-:Y:S01]  /*5e40*/  DFMA R46, R46, R40, 1 ;  /* 0x3ff000002e2e742b */ /* 0x000fe20000000028 */
[----:B------:R-:W-:Y:S02]  /*5e50*/  FSEL R41, R51, R53, !P0 ;  /* 0x0000003533297208 */ /* 0x000fe40004000000 */
[----:B------:R-:W-:Y:S02]  /*5e60*/  FSEL R40, R50, R52, !P0 ;  /* 0x0000003432287208 */ /* 0x000fe40004000000 */
[----:B------:R-:W-:Y:S02]  /*5e70*/  @P1 LOP3.LUT R49, R41, 0x80000000, RZ, 0x3c, !PT ;  /* 0x8000000029311812 */ /* 0x000fe400078e3cff */
[----:B------:R-:W-:-:S03]  /*5e80*/  FSEL R52, R52, R50, !P0 ;  /* 0x0000003234347208 */ /* 0x000fc60004000000 */
[----:B------:R-:W-:Y:S01]  /*5e90*/  IMAD R43, R38, 0x100000, R47 ;  /* 0x00100000262b7824 */ /* 0x000fe200078e022f */
[----:B------:R-:W-:Y:S01]  /*5ea0*/  FSEL R53, R35, R51, !P0 ;  /* 0x0000003323357208 */ /* 0x000fe20004000000 */
[----:B------:R-:W-:Y:S01]  /*5eb0*/  IMAD.MOV.U32 R42, RZ, RZ, R46 ;  /* 0x000000ffff2a7224 */ /* 0x000fe200078e002e */
[----:B------:R-:W-:Y:S01]  /*5ec0*/  @P1 MOV R41, R49 ;  /* 0x0000003100291202 */ /* 0x000fe20000000f00 */
[----:B------:R-:W-:Y:S06]  /*5ed0*/  @!P3 BRA `(.L_x_97) ;  /* 0x000000000030b947 */ /* 0x000fec0003800000 */
[----:B------:R-:W-:Y:S01]  /*5ee0*/  FSETP.GEU.AND P3, PT, |R37|, 4.2275390625, PT ;  /* 0x408748002500780b */ /* 0x000fe20003f6e200 */
[C---:B------:R-:W-:Y:S02]  /*5ef0*/  DADD R42, R36.reuse, +INF ;  /* 0x7ff00000242a7429 */ /* 0x040fe40000000000 */
[----:B------:R-:W-:-:S08]  /*5f00*/  DSETP.GEU.AND P0, PT, R36, RZ, PT ;  /* 0x000000ff2400722a */ /* 0x000fd00003f0e000 */
[----:B------:R-:W-:Y:S02]  /*5f10*/  FSEL R42, R42, RZ, P0 ;  /* 0x000000ff2a2a7208 */ /* 0x000fe40000000000 */
[----:B------:R-:W-:Y:S02]  /*5f20*/  @!P3 LEA.HI R35, R38, R38, RZ, 0x1 ;  /* 0x000000262623b211 */ /* 0x000fe400078f08ff */
[----:B------:R-:W-:Y:S02]  /*5f30*/  FSEL R43, R43, RZ, P0 ;  /* 0x000000ff2b2b7208 */ /* 0x000fe40000000000 */
[----:B------:R-:W-:-:S05]  /*5f40*/  @!P3 SHF.R.S32.HI R35, RZ, 0x1, R35 ;  /* 0x00000001ff23b819 */ /* 0x000fca0000011423 */
[----:B------:R-:W-:Y:S02]  /*5f50*/  @!P3 IMAD.IADD R36, R38, 0x1, -R35 ;  /* 0x000000012624b824 */ /* 0x000fe400078e0a23 */
[----:B------:R-:W-:-:S03]  /*5f60*/  @!P3 IMAD R47, R35, 0x100000, R47 ;  /* 0x00100000232fb824 */ /* 0x000fc600078e022f */
[----:B------:R-:W-:Y:S02]  /*5f70*/  @!P3 LEA R37, R36, 0x3ff00000, 0x14 ;  /* 0x3ff000002425b811 */ /* 0x000fe400078ea0ff */
[----:B------:R-:W-:-:S06]  /*5f80*/  @!P3 MOV R36, RZ ;  /* 0x000000ff0024b202 */ /* 0x000fcc0000000f00 */
[----:B------:R-:W-:-:S11]  /*5f90*/  @!P3 DMUL R42, R46, R36 ;  /* 0x000000242e2ab228 */ /* 0x000fd60000000000 */
.L_x_97:
[----:B------:R-:W-:Y:S05]  /*5fa0*/  BSYNC.RECONVERGENT B0 ;  /* 0x0000000000007941 */ /* 0x000fea0003800200 */
.L_x_96:
[----:B------:R-:W-:Y:S01]  /*5fb0*/  IMAD.MOV.U32 R37, RZ, RZ, R53 ;  /* 0x000000ffff257224 */ /* 0x000fe200078e0035 */
[----:B------:R-:W-:Y:S01]  /*5fc0*/  DMUL R40, R42, R40 ;  /* 0x000000282a287228 */ /* 0x000fe20000000000 */
[----:B------:R-:W-:Y:S01]  /*5fd0*/  IMAD.MOV.U32 R36, RZ, RZ, R52 ;  /* 0x000000ffff247224 */ /* 0x000fe200078e0034 */
[----:B------:R-:W0:Y:S02]  /*5fe0*/  LDCU UR4, c[0x3][0x1678] ;  /* 0x00c2cf00ff0477ac */ /* 0x000e240008000800 */
[----:B------:R-:W-:-:S04]  /*5ff0*/  @P1 LOP3.LUT R35, R37, 0x80000000, RZ, 0x3c, !PT ;  /* 0x8000000025231812 */ /* 0x000fc800078e3cff */
[----:B------:R-:W-:Y:S01]  /*6000*/  DMUL R40, R40, R44 ;  /* 0x0000002c28287228 */ /* 0x000fe20000000000 */
[----:B------:R-:W-:-:S06]  /*6010*/  @P1 IMAD.MOV.U32 R37, RZ, RZ, R35 ;  /* 0x000000ffff251224 */ /* 0x000fcc00078e0023 */
[----:B------:R-:W-:Y:S02]  /*6020*/  DMUL R36, R42, R36 ;  /* 0x000000242a247228 */ /* 0x000fe40000000000 */
[C---:B-----5:R-:W-:Y:S02]  /*6030*/  DMUL R38, R40.reuse, R16 ;  /* 0x0000001028267228 */ /* 0x060fe40000000000 */
[----:B------:R-:W-:Y:S01]  /*6040*/  DMUL R40, R40, -R18 ;  /* 0x8000001228287228 */ /* 0x000fe20000000000 */
[----:B0-----:R-:W-:-:S03]  /*6050*/  UISETP.NE.AND UP0, UPT, UR4, 0x2, UPT ;  /* 0x000000020400788c */ /* 0x001fc6000bf05270 */
[----:B------:R-:W-:-:S08]  /*6060*/  DMUL R36, R36, R44 ;  /* 0x0000002c24247228 */ /* 0x000fd00000000000 */
[C---:B------:R-:W-:Y:S02]  /*6070*/  DFMA R38, R36.reuse, R18, R38 ;  /* 0x000000122426722b */ /* 0x040fe40000000026 */
[----:B------:R-:W-:-:S06]  /*6080*/  DFMA R40, R36, R16, R40 ;  /* 0x000000102428722b */ /* 0x000fcc0000000028 */
[-C--:B------:R-:W-:Y:S02]  /*6090*/  DMUL R16, R14, -R38.reuse ;  /* 0x800000260e107228 */ /* 0x080fe40000000000 */
[----:B------:R-:W-:-:S06]  /*60a0*/  DMUL R18, R12, R38 ;  /* 0x000000260c127228 */ /* 0x000fcc0000000000 */
[-C--:B------:R-:W-:Y:S02]  /*60b0*/  DFMA R16, R12, R40.reuse, R16 ;  /* 0x000000280c10722b */ /* 0x080fe40000000010 */
[----:B------:R-:W-:Y:S01]  /*60c0*/  DFMA R18, R14, R40, R18 ;  /* 0x000000280e12722b */ /* 0x000fe20000000012 */
[----:B------:R-:W-:Y:S10]  /*60d0*/  BRA.U UP0, `(.L_x_98) ;  /* 0x0000004500147547 */ /* 0x000ff4000b800000 */
[----:B------:R-:W0:Y:S01]  /*60e0*/  @!P2 LDC.64 R42, c[0x0][0x3d0] ;  /* 0x0000f400ff2aab82 */ /* 0x000e220000000a00 */
[----:B------:R-:W-:Y:S01]  /*60f0*/  @!P2 IADD3 R7, PT, PT, R7, 0x1, RZ ;  /* 0x000000010707a810 */ /* 0x000fe20007ffe0ff */
[----:B------:R-:W2:Y:S06]  /*6100*/  @!P2 LDG.E.64 R38, desc[UR8][R10.64+0x10] ;  /* 0x000010080a26a981 */ /* 0x000eac000c1e1b00 */
[----:B------:R-:W1:Y:S08]  /*6110*/  LDC.64 R40, c[0x0][0x3c8] ;  /* 0x0000f200ff287b82 */ /* 0x000e700000000a00 */
[----:B------:R-:W3:Y:S01]  /*6120*/  LDC.64 R36, c[0x0][0x3c0] ;  /* 0x0000f000ff247b82 */ /* 0x000ee20000000a00 */
[----:B0-----:R-:W-:-:S07]  /*6130*/  @!P2 IMAD.WIDE.U32 R42, R7, 0x8, R42 ;  /* 0x00000008072aa825 */ /* 0x001fce00078e002a */
[----:B------:R-:W0:Y:S01]  /*6140*/  LDC.64 R48, c[0x0][0x3e0] ;  /* 0x0000f800ff307b82 */ /* 0x000e220000000a00 */
[----:B------:R-:W-:Y:S01]  /*6150*/  VIADD R7, R8, 0x1 ;  /* 0x0000000108077836 */ /* 0x000fe20000000000 */
[----:B------:R4:W2:Y:S03]  /*6160*/  @!P2 LDG.E.64 R20, desc[UR8][R42.64] ;  /* 0x000000082a14a981 */ /* 0x0008a6000c1e1b00 */
[----:B-1----:R-:W-:-:S03]  /*6170*/  IMAD.WIDE.U32 R40, R7, 0x8, R40 ;  /* 0x0000000807287825 */ /* 0x002fc600078e0028 */
[----:B------:R-:W1:Y:S01]  /*6180*/  @!P2 LDC.64 R44, c[0x0][0x3e8] ;  /* 0x0000fa00ff2cab82 */ /* 0x000e620000000a00 */
[----:B------:R-:W-:Y:S02]  /*6190*/  VIADD R7, R9, 0x1 ;  /* 0x0000000109077836 */ /* 0x000fe40000000000 */
[----:B------:R-:W2:Y:S02]  /*61a0*/  LDG.E.64 R8, desc[UR8][R40.64] ;  /* 0x0000000828087981 */ /* 0x000ea4000c1e1b00 */
[----:B---3--:R-:W-:-:S03]  /*61b0*/  IMAD.WIDE.U32 R36, R7, 0x8, R36 ;  /* 0x0000000807247825 */ /* 0x008fc600078e0024 */
[----:B------:R-:W3:Y:S02]  /*61c0*/  LDC.64 R46, c[0x0][0x3d8] ;  /* 0x0000f600ff2e7b82 */ /* 0x000ee40000000a00 */
[----:B------:R-:W2:Y:S01]  /*61d0*/  LDG.E.64 R10, desc[UR8][R36.64] ;  /* 0x00000008240a7981 */ /* 0x000ea2000c1e1b00 */
[----:B------:R-:W-:Y:S01]  /*61e0*/  @!P2 VIADD R7, R5, 0x1 ;  /* 0x000000010507a836 */ /* 0x000fe20000000000 */
[----:B----4-:R-:W-:Y:S01]  /*61f0*/  IADD3 R43, PT, PT, R0, 0x1, RZ ;  /* 0x00000001002b7810 */ /* 0x010fe20007ffe0ff */
[----:B------:R-:W-:-:S04]  /*6200*/  VIADD R5, R4, 0x1 ;  /* 0x0000000104057836 */ /* 0x000fc80000000000 */
[----:B0-----:R-:W-:-:S04]  /*6210*/  IMAD.WIDE.U32 R4, R5, 0x8, R48 ;  /* 0x0000000805047825 */ /* 0x001fc800078e0030 */
[----:B-1----:R-:W-:Y:S02]  /*6220*/  @!P2 IMAD.WIDE.U32 R44, R7, 0x8, R44 ;  /* 0x00000008072ca825 */ /* 0x002fe400078e002c */
[----:B------:R-:W5:Y:S04]  /*6230*/  LDG.E.64 R4, desc[UR8][R4.64] ;  /* 0x0000000804047981 */ /* 0x000f68000c1e1b00 */
[----:B------:R0:W5:Y:S01]  /*6240*/  @!P2 LDG.E.64 R22, desc[UR8][R44.64] ;  /* 0x000000082c16a981 */ /* 0x000162000c1e1b00 */
[----:B---3--:R-:W-:-:S05]  /*6250*/  IMAD.WIDE.U32 R42, R43, 0x8, R46 ;  /* 0x000000082b2a7825 */ /* 0x008fca00078e002e */
[----:B------:R0:W5:Y:S01]  /*6260*/  LDG.E.64 R36, desc[UR8][R42.64] ;  /* 0x000000082a247981 */ /* 0x000162000c1e1b00 */
[----:B------:R-:W-:Y:S01]  /*6270*/  UMOV UR4, 0xfffea028 ;  /* 0xfffea02800047882 */ /* 0x000fe20000000000 */
[----:B------:R-:W-:Y:S02]  /*6280*/  UMOV UR5, 0x3fefffff ;  /* 0x3fefffff00057882 */ /* 0x000fe40000000000 */
[----:B------:R-:W-:Y:S02]  /*6290*/  UMOV UR6, UR5 ;  /* 0x0000000500067c82 */ /* 0x000fe40008000000 */
[----:B------:R-:W-:Y:S01]  /*62a0*/  IMAD.U32 R7, RZ, RZ, UR6 ;  /* 0x00000006ff077e24 */ /* 0x000fe2000f8e00ff */
[----:B--2---:R-:W-:-:S08]  /*62b0*/  @!P2 DMUL R38, R20, R38 ;  /* 0x000000261426a228 */ /* 0x004fd00000000000 */
[CC--:B------:R-:W-:Y:S02]  /*62c0*/  @!P2 DFMA R38, R8.reuse, R24.reuse, R38 ;  /* 0x000000180826a22b */ /* 0x0c0fe40000000026 */
[----:B------:R-:W-:-:S06]  /*62d0*/  @P2 DMUL R24, R8, R24 ;  /* 0x0000001808182228 */ /* 0x000fcc0000000000 */
[CC--:B------:R-:W-:Y:S02]  /*62e0*/  @!P2 DFMA R38, R10.reuse, R26.reuse, R38 ;  /* 0x0000001a0a26a22b */ /* 0x0c0fe40000000026 */
[----:B------:R-:W-:-:S08]  /*62f0*/  @P2 DFMA R38, R10, R26, R24 ;  /* 0x0000001a0a26222b */ /* 0x000fd00000000018 */
[----:B------:R-:W-:Y:S02]  /*6300*/  DSETP.MIN.AND P0, P1, R38, UR4, PT ;  /* 0x0000000426007e2a */ /* 0x000fe4000b900000 */
[----:B------:R-:W-:-:S04]  /*6310*/  IMAD.MOV.U32 R0, RZ, RZ, R39 ;  /* 0x000000ffff007224 */ /* 0x000fc800078e0027 */
[----:B------:R-:W-:Y:S02]  /*6320*/  SEL R24, R38, UR4, P0 ;  /* 0x0000000426187c07 */ /* 0x000fe40008000000 */
[----:B------:R-:W-:-:S06]  /*6330*/  FSEL R25, R0, UR6, P0 ;  /* 0x0000000600197c08 */ /* 0x000fcc0008000000 */
[----:B------:R-:W-:-:S06]  /*6340*/  @P1 LOP3.LUT R25, R7, 0x80000, RZ, 0xfc, !PT ;  /* 0x0008000007191812 */ /* 0x000fcc00078efcff */
[----:B------:R-:W-:Y:S01]  /*6350*/  DSETP.MAX.AND P0, P1, R24, -UR4, PT ;  /* 0x8000000418007e2a */ /* 0x000fe2000b90f000 */
[----:B------:R-:W-:Y:S01]  /*6360*/  IMAD.MOV.U32 R0, RZ, RZ, R25 ;  /* 0x000000ffff007224 */ /* 0x000fe200078e0019 */
[----:B------:R-:W-:-:S04]  /*6370*/  MOV R26, UR6 ;  /* 0x00000006001a7c02 */ /* 0x000fc80008000f00 */
[----:B------:R-:W-:Y:S02]  /*6380*/  FSEL R7, R0, -UR6, P0 ;  /* 0x8000000600077c08 */ /* 0x000fe40008000000 */
[----:B------:R-:W-:Y:S01]  /*6390*/  SEL R24, R24, UR4, P0 ;  /* 0x0000000418187c07 */ /* 0x000fe20008000000 */
[----:B------:R-:W-:-:S05]  /*63a0*/  IMAD.MOV.U32 R27, RZ, RZ, 0x3ff00000 ;  /* 0x3ff00000ff1b7424 */ /* 0x000fca00078e00ff */
[----:B------:R-:W-:Y:S01]  /*63b0*/  @P1 LOP3.LUT R7, R26, 0x80000, RZ, 0xfc, !PT ;  /* 0x000800001a071812 */ /* 0x000fe200078efcff */
[----:B------:R-:W-:-:S03]  /*63c0*/  IMAD.MOV.U32 R26, RZ, RZ, 0x0 ;  /* 0x00000000ff1a7424 */ /* 0x000fc600078e00ff */
[----:B------:R-:W-:Y:S01]  /*63d0*/  MOV R25, R7 ;  /* 0x0000000700197202 */ /* 0x000fe20000000f00 */
[----:B0-----:R-:W-:Y:S06]  /*63e0*/  @P2 BRA `(.L_x_99) ;  /* 0x0000001800682947 */ /* 0x001fec0003800000 */
[----:B------:R-:W-:-:S09]  /*63f0*/  UISETP.NE.AND UP0, UPT, UR7, 0x3, UPT ;  /* 0x000000030700788c */ /* 0x000fd2000bf05270 */
[----:B------:R-:W-:Y:S05]  /*6400*/  BRA.U !UP0, `(.L_x_100) ;  /* 0x00000009089c7547 */ /* 0x000fea000b800000 */
[----:B------:R-:W-:-:S09]  /*6410*/  UISETP.NE.AND UP0, UPT, UR7, 0x2, UPT ;  /* 0x000000020700788c */ /* 0x000fd2000bf05270 */
[----:B------:R-:W-:Y:S05]  /*6420*/  BRA.U UP0, `(.L_x_101) ;  /* 0x0000002d00607547 */ /* 0x000fea000b800000 */
        /* <DEDUP_REMOVED lines=47> */
[----:B------:R-:W-:Y:S02]  /*6720*/  @P0 IMAD.MOV.U32 R26, RZ, RZ, 0x33145c07 ;  /* 0x33145c07ff1a0424 */ /* 0x000fe400078e00ff */
[----:B------:R-:W-:-:S05]  /*6730*/  @P0 IMAD.MOV.U32 R27, RZ, RZ, 0x3c91a626 ;  /* 0x3c91a626ff1b0424 */ /* 0x000fca00078e00ff */
[----:B------:R-:W-:Y:S01]  /*6740*/  DFMA R38, |R24|, R38, |R24| ;  /* 0x000000261826722b */ /* 0x000fe20000000618 */
[----:B------:R-:W-:Y:S01]  /*6750*/  @!P0 IMAD.MOV.U32 R24, RZ, RZ, 0x33145c07 ;  /* 0x33145c07ff188424 */ /* 0x000fe200078e00ff */
[----:B------:R-:W-:-:S06]  /*6760*/  @!P0 MOV R25, 0x3c91a626 ;  /* 0x3c91a62600198802 */ /* 0x000fcc0000000f00 */
[C---:B------:R-:W-:Y:S02]  /*6770*/  @P0 DADD R26, R38.reuse, -R26 ;  /* 0x00000000261a0229 */ /* 0x040fe4000000081a */
[----:B------:R-:W-:-:S08]  /*6780*/  @!P0 DADD R24, R38, R24 ;  /* 0x0000000026188229 */ /* 0x000fd00000000018 */
[----:B------:R-:W-:Y:S02]  /*6790*/  @!P0 DADD R24, R24, UR4 ;  /* 0x0000000418188e29 */ /* 0x000fe40008000000 */
[----:B------:R-:W-:Y:S01]  /*67a0*/  @P0 DADD R24, -R26, UR4 ;  /* 0x000000041a180e29 */ /* 0x000fe20008000100 */
[----:B------:R-:W-:Y:S10]  /*67b0*/  BRA `(.L_x_104) ;  /* 0x0000000400207947 */ /* 0x000ff40003800000 */
.L_x_103:
        /* <DEDUP_REMOVED lines=72> */
.L_x_104:
[----:B------:R-:W-:Y:S05]  /*6c40*/  BSYNC.RECONVERGENT B0 ;  /* 0x0000000000007941 */ /* 0x000fea0003800200 */
.L_x_102:
        /* <DEDUP_REMOVED lines=29> */
.L_x_106:
[----:B------:R-:W-:Y:S05]  /*6e20*/  BSYNC.RECONVERGENT B1 ;  /* 0x0000000000017941 */ /* 0x000fea0003800200 */
.L_x_105:
[----:B------:R-:W0:Y:S01]  /*6e30*/  LDC.64 R26, c[0x0][0x3a0] ;  /* 0x0000e800ff1a7b82 */ /* 0x000e220000000a00 */
[----:B------:R-:W0:Y:S02]  /*6e40*/  F2I.F64 R25, R24 ;  /* 0x0000001800197311 */ /* 0x000e240000301100 */
[----:B0-----:R-:W-:-:S06]  /*6e50*/  IMAD.WIDE R26, R25, 0x8, R26 ;  /* 0x00000008191a7825 */ /* 0x001fcc00078e021a */
[----:B------:R-:W5:Y:S01]  /*6e60*/  LDG.E.64 R26, desc[UR8][R26.64] ;  /* 0x000000081a1a7981 */ /* 0x000f62000c1e1b00 */
[----:B------:R-:W-:Y:S05]  /*6e70*/  BRA `(.L_x_101) ;  /* 0x0000002000cc7947 */ /* 0x000fea0003800000 */
.L_x_100:
        /* <DEDUP_REMOVED lines=18> */
.L_x_109:
[----:B------:R-:W-:Y:S05]  /*6fa0*/  BSYNC.RECONVERGENT B0 ;  /* 0x0000000000007941 */ /* 0x000fea0003800200 */
.L_x_108:
        /* <DEDUP_REMOVED lines=12> */
.L_x_111:
[----:B------:R-:W-:Y:S05]  /*7070*/  BSYNC.RECONVERGENT B0 ;  /* 0x0000000000007941 */ /* 0x000fea0003800200 */
.L_x_110:
[----:B------:R-:W-:Y:S01]  /*7080*/  FSEL R27, R27, 1.875, P1 ;  /* 0x3ff000001b1b7808 */ /* 0x000fe20000800000 */
[----:B------:R-:W0:Y:S01]  /*7090*/  LDCU.64 UR4, c[0x3][0x40] ;  /* 0x00c00800ff0477ac */ /* 0x000e220008000a00 */
[----:B------:R-:W-:Y:S01]  /*70a0*/  FSEL R26, R26, RZ, P1 ;  /* 0x000000ff1a1a7208 */ /* 0x000fe20000800000 */
[----:B------:R-:W1:Y:S01]  /*70b0*/  LDC R0, c[0x3][0x44] ;  /* 0x00c01100ff007b82 */ /* 0x000e620000000800 */
[----:B------:R-:W2:Y:S01]  /*70c0*/  MUFU.RCP64H R25, R27 ;  /* 0x0000001b00197308 */ /* 0x000ea20000001800 */
[----:B------:R-:W-:Y:S01]  /*70d0*/  MOV R24, 0x1 ;  /* 0x0000000100187802 */ /* 0x000fe20000000f00 */
[----:B------:R-:W-:Y:S05]  /*70e0*/  BSSY.RECONVERGENT B1, `(.L_x_112) ;  /* 0x0000016000017945 */ /* 0x000fea0003800200 */
[----:B--2---:R-:W-:Y:S01]  /*70f0*/  DFMA R38, -R26, R24, 1 ;  /* 0x3ff000001a26742b */ /* 0x004fe20000000118 */
[----:B-1----:R-:W-:-:S07]  /*7100*/  FSETP.GEU.AND P1, PT, |R0|, 6.5827683646048100446e-37, PT ;  /* 0x036000000000780b */ /* 0x002fce0003f2e200 */
[----:B------:R-:W-:-:S08]  /*7110*/  DFMA R38, R38, R38, R38 ;  /* 0x000000262626722b */ /* 0x000fd00000000026 */
        /* <DEDUP_REMOVED lines=16> */
[----:B------:R-:W-:Y:S02]  /*7220*/  IMAD.MOV.U32 R24, RZ, RZ, R39 ;  /* 0x000000ffff187224 */ /* 0x000fe400078e0027 */
[----:B------:R-:W-:-:S07]  /*7230*/  IMAD.MOV.U32 R25, RZ, RZ, R38 ;  /* 0x000000ffff197224 */ /* 0x000fce00078e0026 */
.L_x_113:
[----:B------:R-:W-:Y:S05]  /*7240*/  BSYNC.RECONVERGENT B1 ;  /* 0x0000000000017941 */ /* 0x000fea0003800200 */
.L_x_112:
        /* <DEDUP_REMOVED lines=17> */
[----:B------:R-:W-:Y:S01]  /*7360*/  MOV R35, R38 ;  /* 0x0000002600237202 */ /* 0x000fe20000000f00 */
[----:B------:R-:W-:Y:S01]  /*7370*/  IMAD.MOV.U32 R41, RZ, RZ, R42 ;  /* 0x000000ffff297224 */ /* 0x000fe200078e002a */
[----:B------:R-:W-:Y:S01]  /*7380*/  MOV R40, R49 ;  /* 0x0000003100287202 */ /* 0x000fe20000000f00 */
[----:B------:R-:W-:Y:S01]  /*7390*/  IMAD.MOV.U32 R47, RZ, RZ, R24 ;  /* 0x000000ffff2f7224 */ /* 0x000fe200078e0018 */
[----:B------:R-:W-:Y:S01]  /*73a0*/  MOV R38, 0x7400 ;  /* 0x0000740000267802 */ /* 0x000fe20000000f00 */
[----:B------:R-:W-:Y:S02]  /*73b0*/  IMAD.MOV.U32 R46, RZ, RZ, R25 ;  /* 0x000000ffff2e7224 */ /* 0x000fe400078e0019 */
[----:B------:R-:W-:Y:S02]  /*73c0*/  IMAD.MOV.U32 R39, RZ, RZ, R48 ;  /* 0x000000ffff277224 */ /* 0x000fe400078e0030 */
[----:B------:R-:W-:Y:S02]  /*73d0*/  IMAD.MOV.U32 R42, RZ, RZ, R43 ;  /* 0x000000ffff2a7224 */ /* 0x000fe400078e002b */
[----:B------:R-:W-:-:S07]  /*73e0*/  IMAD.MOV.U32 R45, RZ, RZ, R27 ;  /* 0x000000ffff2d7224 */ /* 0x000fce00078e001b */
[----:B-----5:R-:W-:Y:S05]  /*73f0*/  CALL.REL.NOINC `($__internal_1_$__cuda_sm20_dsqrt_rn_f64_mediumpath_v1) ;  /* 0x0000003800007944 */ /* 0x020fea0003c00000 */
.L_x_115:
[----:B------:R-:W-:Y:S05]  /*7400*/  BSYNC.RECONVERGENT B0 ;  /* 0x0000000000007941 */ /* 0x000fea0003800200 */
.L_x_114:
[----:B------:R-:W-:Y:S01]  /*7410*/  MOV R26, R40 ;  /* 0x00000028001a7202 */ /* 0x000fe20000000f00 */
[----:B------:R-:W-:Y:S01]  /*7420*/  IMAD.MOV.U32 R27, RZ, RZ, R41 ;  /* 0x000000ffff1b7224 */ /* 0x000fe200078e0029 */
[----:B------:R-:W-:Y:S06]  /*7430*/  BRA `(.L_x_101) ;  /* 0x0000001c005c7947 */ /* 0x000fec0003800000 */
.L_x_107:
        /* <DEDUP_REMOVED lines=15> */
.L_x_117:
[----:B------:R-:W-:Y:S05]  /*7530*/  BSYNC.RECONVERGENT B0 ;  /* 0x0000000000007941 */ /* 0x000fea0003800200 */
.L_x_116:
        /* <DEDUP_REMOVED lines=12> */
.L_x_119:
[----:B------:R-:W-:Y:S05]  /*7600*/  BSYNC.RECONVERGENT B0 ;  /* 0x0000000000007941 */ /* 0x000fea0003800200 */
.L_x_118:
[----:B------:R-:W-:Y:S01]  /*7610*/  FSEL R43, R41, 1.875, P1 ;  /* 0x3ff00000292b7808 */ /* 0x000fe20000800000 */
[----:B------:R-:W-:Y:S01]  /*7620*/  IMAD.MOV.U32 R26, RZ, RZ, 0x1 ;  /* 0x00000001ff1a7424 */ /* 0x000fe200078e00ff */
[----:B------:R-:W-:Y:S01]  /*7630*/  FSEL R42, R40, RZ, P1 ;  /* 0x000000ff282a7208 */ /* 0x000fe20000800000 */
[----:B------:R-:W0:Y:S01]  /*7640*/  LDCU.64 UR4, c[0x3][0x58] ;  /* 0x00c00b00ff0477ac */ /* 0x000e220008000a00 */
[----:B------:R-:W1:Y:S01]  /*7650*/  MUFU.RCP64H R27, R43 ;  /* 0x0000002b001b7308 */ /* 0x000e620000001800 */
[----:B------:R-:W0:Y:S01]  /*7660*/  LDC.64 R40, c[0x3][0x40] ;  /* 0x00c01000ff287b82 */ /* 0x000e220000000a00 */
[----:B------:R-:W-:Y:S02]  /*7670*/  BSSY.RECONVERGENT B1, `(.L_x_120) ;  /* 0x0000016000017945 */ /* 0x000fe40003800200 */
[----:B-1----:R-:W-:-:S08]  /*7680*/  DFMA R38, -R42, R26, 1 ;  /* 0x3ff000002a26742b */ /* 0x002fd0000000011a */
[----:B------:R-:W-:Y:S02]  /*7690*/  DFMA R38, R38, R38, R38 ;  /* 0x000000262626722b */ /* 0x000fe40000000026 */
[----:B0-----:R-:W-:-:S06]  /*76a0*/  DMUL R44, R40, UR4 ;  /* 0x00000004282c7c28 */ /* 0x001fcc0008000000 */
[----:B------:R-:W-:-:S04]  /*76b0*/  DFMA R38, R26, R38, R26 ;  /* 0x000000261a26722b */ /* 0x000fc8000000001a */
[----:B------:R-:W-:-:S04]  /*76c0*/  FSETP.GEU.AND P1, PT, |R45|, 6.5827683646048100446e-37, PT ;  /* 0x036000002d00780b */ /* 0x000fc80003f2e200 */
        /* <DEDUP_REMOVED lines=14> */
[----:B------:R-:W-:Y:S01]  /*77b0*/  IMAD.MOV.U32 R26, RZ, RZ, R39 ;  /* 0x000000ffff1a7224 */ /* 0x000fe200078e0027 */
[----:B------:R-:W-:-:S07]  /*77c0*/  MOV R27, R38 ;  /* 0x00000026001b7202 */ /* 0x000fce0000000f00 */
.L_x_121:
[----:B------:R-:W-:Y:S05]  /*77d0*/  BSYNC.RECONVERGENT B1 ;  /* 0x0000000000017941 */ /* 0x000fea0003800200 */
.L_x_120:
        /* <DEDUP_REMOVED lines=15> */
.L_x_123:
[----:B------:R-:W-:Y:S05]  /*78d0*/  BSYNC.RECONVERGENT B0 ;  /* 0x0000000000007941 */ /* 0x000fea0003800200 */
.L_x_122:
        /* <DEDUP_REMOVED lines=14> */
[----:B------:R-:W-:Y:S01]  /*79c0*/  @!P0 IMAD.MOV.U32 R40, RZ, RZ, 0x0 ;  /* 0x00000000ff288424 */ /* 0x000fe200078e00ff */
[----:B------:R-:W-:-:S07]  /*79d0*/  @!P0 MOV R41, 0x7ff00000 ;  /* 0x7ff0000000298802 */ /* 0x000fce0000000f00 */
.L_x_125:
[----:B------:R-:W-:Y:S05]  /*79e0*/  BSYNC.RECONVERGENT B0 ;  /* 0x0000000000007941 */ /* 0x000fea0003800200 */
.L_x_124:
        /* <DEDUP_REMOVED lines=22> */
[----:B-----5:R-:W-:Y:S05]  /*7b50*/  CALL.REL.NOINC `($__internal_0_$__cuda_sm20_div_rn_f64_full) ;  /* 0x0000002800887944 */ /* 0x020fea0003c00000 */
[----:B------:R-:W-:Y:S02]  /*7b60*/  IMAD.MOV.U32 R24, RZ, RZ, R39 ;  /* 0x000000ffff187224 */ /* 0x000fe400078e0027 */
[----:B------:R-:W-:-:S07]  /*7b70*/  IMAD.MOV.U32 R25, RZ, RZ, R38 ;  /* 0x000000ffff197224 */ /* 0x000fce00078e0026 */
.L_x_127:
[----:B------:R-:W-:Y:S05]  /*7b80*/  BSYNC.RECONVERGENT B1 ;  /* 0x0000000000017941 */ /* 0x000fea0003800200 */
.L_x_126:
[----:B------:R-:W-:Y:S01]  /*7b90*/  DADD R38, R24, R26 ;  /* 0x0000000018267229 */ /* 0x000fe2000000001a */
[----:B------:R-:W-:Y:S01]  /*7ba0*/  BSSY.RECONVERGENT B0, `(.L_x_128) ;  /* 0x000001d000007945 */ /* 0x000fe20003800200 */
[----:B------:R-:W-:Y:S02]  /*7bb0*/  IMAD.MOV.U32 R26, RZ, RZ, 0x0 ;  /* 0x00000000ff1a7424 */ /* 0x000fe400078e00ff */
[----:B------:R-:W-:Y:S02]  /*7bc0*/  IMAD.MOV.U32 R27, RZ, RZ, 0x3fd80000 ;  /* 0x3fd80000ff1b7424 */ /* 0x000fe400078e00ff */
[----:B------:R-:W0:Y:S04]  /*7bd0*/  MUFU.RSQ64H R45, R39 ;  /* 0x00000027002d7308 */ /* 0x000e280000001c00 */
[----:B------:R-:W-:-:S04]  /*7be0*/  IADD3 R44, PT, PT, R39, -0x3500000, RZ ;  /* 0xfcb00000272c7810 */ /* 0x000fc80007ffe0ff */
[----:B------:R-:W-:Y:S02]  /*7bf0*/  ISETP.GE.U32.AND P0, PT, R44, 0x7ca00000, PT ;  /* 0x7ca000002c00780c */ /* 0x000fe40003f06070 */
[----:B0-----:R-:W-:-:S08]  /*7c00*/  DMUL R24, R44, R44 ;  /* 0x0000002c2c187228 */ /* 0x001fd00000000000 */
[----:B------:R-:W-:-:S08]  /*7c10*/  DFMA R24, R38, -R24, 1 ;  /* 0x3ff000002618742b */ /* 0x000fd00000000818 */
[----:B------:R-:W-:Y:S02]  /*7c20*/  DFMA R26, R24, R26, 0.5 ;  /* 0x3fe00000181a742b */ /* 0x000fe4000000001a */
[----:B------:R-:W-:-:S08]  /*7c30*/  DMUL R24, R44, R24 ;  /* 0x000000182c187228 */ /* 0x000fd00000000000 */
[----:B------:R-:W-:-:S08]  /*7c40*/  DFMA R40, R26, R24, R44 ;  /* 0x000000181a28722b */ /* 0x000fd0000000002c */
[----:B------:R-:W-:Y:S02]  /*7c50*/  DMUL R42, R38, R40 ;  /* 0x00000028262a7228 */ /* 0x000fe40000000000 */
[----:B------:R-:W-:Y:S01]  /*7c60*/  VIADD R25, R41, 0xfff00000 ;  /* 0xfff0000029197836 */ /* 0x000fe20000000000 */
[----:B------:R-:W-:-:S05]  /*7c70*/  MOV R24, R40 ;  /* 0x0000002800187202 */ /* 0x000fca0000000f00 */
        /* <DEDUP_REMOVED lines=13> */
[----:B------:R-:W-:Y:S02]  /*7d50*/  IMAD.MOV.U32 R26, RZ, RZ, R40 ;  /* 0x000000ffff1a7224 */ /* 0x000fe400078e0028 */
[----:B------:R-:W-:-:S07]  /*7d60*/  IMAD.MOV.U32 R27, RZ, RZ, R41 ;  /* 0x000000ffff1b7224 */ /* 0x000fce00078e0029 */
.L_x_129:
[----:B------:R-:W-:Y:S05]  /*7d70*/  BSYNC.RECONVERGENT B0 ;  /* 0x0000000000007941 */ /* 0x000fea0003800200 */
.L_x_128:
[----:B------:R-:W-:Y:S05]  /*7d80*/  BRA `(.L_x_101) ;  /* 0x0000001400087947 */ /* 0x000fea0003800000 */
.L_x_99:
        /* <DEDUP_REMOVED lines=10> */
[----:B------:R-:W-:Y:S01]  /*7e30*/  MOV R39, 0x3fb3823b ;  /* 0x3fb3823b00277802 */ /* 0x000fe20000000f00 */
[----:B------:R-:W-:Y:S01]  /*7e40*/  UMOV UR4, 0xdc1895e9 ;  /* 0xdc1895e900047882 */ /* 0x000fe20000000000 */
[----:B------:R-:W-:Y:S01]  /*7e50*/  UMOV UR5, 0x3fb0066b ;  /* 0x3fb0066b00057882 */ /* 0x000fe20000000000 */
[----:B------:R-:W-:-:S03]  /*7e60*/  ISETP.GT.AND P0, PT, R25, -0x1, PT ;  /* 0xffffffff1900780c */ /* 0x000fc60003f04270 */
        /* <DEDUP_REMOVED lines=37> */
[----:B------:R-:W-:Y:S01]  /*80c0*/  @P0 IMAD.MOV.U32 R26, RZ, RZ, 0x33145c07 ;  /* 0x33145c07ff1a0424 */ /* 0x000fe200078e00ff */
[----:B------:R-:W-:-:S06]  /*80d0*/  @P0 MOV R27, 0x3c91a626 ;  /* 0x3c91a626001b0802 */ /* 0x000fcc0000000f00 */
[----:B------:R-:W-:Y:S01]  /*80e0*/  DFMA R38, |R24|, R38, |R24| ;  /* 0x000000261826722b */ /* 0x000fe20000000618 */
[----:B------:R-:W-:Y:S02]  /*80f0*/  @!P0 IMAD.MOV.U32 R24, RZ, RZ, 0x33145c07 ;  /* 0x33145c07ff188424 */ /* 0x000fe400078e00ff */
[----:B------:R-:W-:-:S05]  /*8100*/  @!P0 IMAD.MOV.U32 R25, RZ, RZ, 0x3c91a626 ;  /* 0x3c91a626ff198424 */ /* 0x000fca00078e00ff */
[C---:B------:R-:W-:Y:S02]  /*8110*/  @P0 DADD R26, R38.reuse, -R26 ;  /* 0x00000000261a0229 */ /* 0x040fe4000000081a */
[----:B------:R-:W-:-:S08]  /*8120*/  @!P0 DADD R24, R38, R24 ;  /* 0x0000000026188229 */ /* 0x000fd00000000018 */
[----:B------:R-:W-:Y:S02]  /*8130*/  @!P0 DADD R24, R24, UR4 ;  /* 0x0000000418188e29 */ /* 0x000fe40008000000 */
[----:B------:R-:W-:Y:S01]  /*8140*/  @P0 DADD R24, -R26, UR4 ;  /* 0x000000041a180e29 */ /* 0x000fe20008000100 */
[----:B------:R-:W-:Y:S10]  /*8150*/  BRA `(.L_x_133) ;  /* 0x0000000400207947 */ /* 0x000ff40003800000 */
.L_x_132:
[----:B------:R-:W-:Y:S01]  /*8160*/  DADD R26, -|R24|, 1 ;  /* 0x3ff00000181a7429 */ /* 0x000fe20000000300 */
[----:B------:R-:W-:Y:S01]  /*8170*/  IMAD.MOV.U32 R38, RZ, RZ, 0x66faac4b ;  /* 0x66faac4bff267424 */ /* 0x000fe200078e00ff */
[----:B------:R-:W-:Y:S01]  /*8180*/  UMOV UR4, 0x71155f70 ;  /* 0x71155f7000047882 */ /* 0x000fe20000000000 */
[----:B------:R-:W-:Y:S01]  /*8190*/  IMAD.MOV.U32 R39, RZ, RZ, 0x3ebac2fe ;  /* 0x3ebac2feff277424 */ /* 0x000fe200078e00ff */
[----:B------:R-:W-:-:S05]  /*81a0*/  UMOV UR5, 0x3ec715b3 ;  /* 0x3ec715b300057882 */ /* 0x000fca0000000000 */
        /* <DEDUP_REMOVED lines=10> */
[----:B------:R-:W-:Y:S01]  /*8250*/  VIADD R39, R27, 0xfff00000 ;  /* 0xfff000001b277836 */ /* 0x000fe20000000000 */
[----:B------:R-:W-:-:S04]  /*8260*/  MOV R38, R26 ;  /* 0x0000001a00267202 */ /* 0x000fc80000000f00 */
        /* <DEDUP_REMOVED lines=15> */
[----:B------:R-:W-:Y:S01]  /*8360*/  VIADD R43, R41, 0xfff00000 ;  /* 0xfff00000292b7836 */ /* 0x000fe20000000000 */
[----:B------:R-:W-:Y:S01]  /*8370*/  DFMA R46, R44, -R44, R38 ;  /* 0x8000002c2c2e722b */ /* 0x000fe20000000026 */
[----:B------:R-:W-:-:S03]  /*8380*/  MOV R42, RZ ;  /* 0x000000ff002a7202 */ /* 0x000fc60000000f00 */
        /* <DEDUP_REMOVED lines=37> */
.L_x_133:
[----:B------:R-:W-:Y:S05]  /*85e0*/  BSYNC.RECONVERGENT B0 ;  /* 0x0000000000007941 */ /* 0x000fea0003800200 */
.L_x_131:
        /* <DEDUP_REMOVED lines=22> */
[----:B------:R-:W-:Y:S01]  /*8750*/  MOV R40, R39 ;  /* 0x0000002700287202 */ /* 0x000fe20000000f00 */
[----:B------:R-:W-:Y:S01]  /*8760*/  IMAD.MOV.U32 R39, RZ, RZ, 0x54442d18 ;  /* 0x54442d18ff277424 */ /* 0x000fe200078e00ff */
[----:B------:R-:W-:Y:S01]  /*8770*/  MOV R35, 0x87a0 ;  /* 0x000087a000237802 */ /* 0x000fe20000000f00 */
[----:B------:R-:W-:-:S07]  /*8780*/  IMAD.MOV.U32 R38, RZ, RZ, 0x401921fb ;  /* 0x401921fbff267424 */ /* 0x000fce00078e00ff */
[----:B-----5:R-:W-:Y:S05]  /*8790*/  CALL.REL.NOINC `($__internal_0_$__cuda_sm20_div_rn_f64_full) ;  /* 0x0000001c00787944 */ /* 0x020fea0003c00000 */
[----:B------:R-:W-:Y:S01]  /*87a0*/  MOV R24, R39 ;  /* 0x0000002700187202 */ /* 0x000fe20000000f00 */
[----:B------:R-:W-:-:S07]  /*87b0*/  IMAD.MOV.U32 R25, RZ, RZ, R38 ;  /* 0x000000ffff197224 */ /* 0x000fce00078e0026 */
.L_x_135:
[----:B------:R-:W-:Y:S05]  /*87c0*/  BSYNC.RECONVERGENT B1 ;  /* 0x0000000000017941 */ /* 0x000fea0003800200 */
.L_x_134:
[----:B------:R-:W0:Y:S01]  /*87d0*/  LDC.64 R26, c[0x0][0x3a0] ;  /* 0x0000e800ff1a7b82 */ /* 0x000e220000000a00 */
[----:B------:R-:W0:Y:S02]  /*87e0*/  F2I.F64 R25, R24 ;  /* 0x0000001800197311 */ /* 0x000e240000301100 */
[----:B0-----:R-:W-:-:S06]  /*87f0*/  IMAD.WIDE R26, R25, 0x8, R26 ;  /* 0x00000008191a7825 */ /* 0x001fcc00078e021a */
[----:B------:R-:W5:Y:S01]  /*8800*/  LDG.E.64 R26, desc[UR8][R26.64] ;  /* 0x000000081a1a7981 */ /* 0x000f62000c1e1b00 */
[----:B------:R-:W-:Y:S05]  /*8810*/  BRA `(.L_x_101) ;  /* 0x0000000800647947 */ /* 0x000fea0003800000 */
.L_x_130:
        /* <DEDUP_REMOVED lines=24> */
[----:B------:R-:W-:Y:S01]  /*89a0*/  MOV R39, R40 ;  /* 0x0000002800277202 */ /* 0x000fe20000000f00 */
[----:B------:R-:W-:Y:S01]  /*89b0*/  IMAD.MOV.U32 R38, RZ, RZ, R41 ;  /* 0x000000ffff267224 */ /* 0x000fe200078e0029 */
[----:B------:R-:W-:Y:S01]  /*89c0*/  MOV R35, 0x8a00 ;  /* 0x00008a0000237802 */ /* 0x000fe20000000f00 */
[----:B0-----:R-:W-:Y:S01]  /*89d0*/  IMAD.U32 R41, RZ, RZ, UR4 ;  /* 0x00000004ff297e24 */ /* 0x001fe2000f8e00ff */
[----:B------:R-:W-:-:S07]  /*89e0*/  MOV R40, UR5 ;  /* 0x0000000500287c02 */ /* 0x000fce0008000f00 */
[----:B-----5:R-:W-:Y:S05]  /*89f0*/  CALL.REL.NOINC `($__internal_0_$__cuda_sm20_div_rn_f64_full) ;  /* 0x0000001800e07944 */ /* 0x020fea0003c00000 */
[----:B------:R-:W-:Y:S02]  /*8a00*/  IMAD.MOV.U32 R24, RZ, RZ, R39 ;  /* 0x000000ffff187224 */ /* 0x000fe400078e0027 */
[----:B------:R-:W-:-:S07]  /*8a10*/  IMAD.MOV.U32 R25, RZ, RZ, R38 ;  /* 0x000000ffff197224 */ /* 0x000fce00078e0026 */
.L_x_138:
[----:B------:R-:W-:Y:S05]  /*8a20*/  BSYNC.RECONVERGENT B1 ;  /* 0x0000000000017941 */ /* 0x000fea0003800200 */
.L_x_137:
[----:B------:R-:W0:Y:S01]  /*8a30*/  MUFU.RSQ64H R45, R25 ;  /* 0x00000019002d7308 */ /* 0x000e220000001c00 */
[----:B------:R-:W-:Y:S01]  /*8a40*/  IADD3 R44, PT, PT, R25, -0x3500000, RZ ;  /* 0xfcb00000192c7810 */ /* 0x000fe20007ffe0ff */
[----:B------:R-:W-:Y:S01]  /*8a50*/  IMAD.MOV.U32 R38, RZ, RZ, 0x0 ;  /* 0x00000000ff267424 */ /* 0x000fe200078e00ff */
[----:B------:R-:W-:Y:S01]  /*8a60*/  BSSY.RECONVERGENT B0, `(.L_x_139) ;  /* 0x0000018000007945 */ /* 0x000fe20003800200 */
[----:B------:R-:W-:Y:S01]  /*8a70*/  IMAD.MOV.U32 R39, RZ, RZ, 0x3fd80000 ;  /* 0x3fd80000ff277424 */ /* 0x000fe200078e00ff */
[----:B------:R-:W-:Y:S02]  /*8a80*/  ISETP.GE.U32.AND P0, PT, R44, 0x7ca00000, PT ;  /* 0x7ca000002c00780c */ /* 0x000fe40003f06070 */
[----:B0-----:R-:W-:-:S08]  /*8a90*/  DMUL R26, R44, R44 ;  /* 0x0000002c2c1a7228 */ /* 0x001fd00000000000 */
[----:B------:R-:W-:-:S08]  /*8aa0*/  DFMA R26, -R26, R24, 1 ;  /* 0x3ff000001a1a742b */ /* 0x000fd00000000118 */
[----:B------:R-:W-:Y:S02]  /*8ab0*/  DFMA R38, R26, R38, 0.5 ;  /* 0x3fe000001a26742b */ /* 0x000fe40000000026 */
[----:B------:R-:W-:-:S08]  /*8ac0*/  DMUL R26, R44, R26 ;  /* 0x0000001a2c1a7228 */ /* 0x000fd00000000000 */
[----:B------:R-:W-:-:S08]  /*8ad0*/  DFMA R38, R38, R26, R44 ;  /* 0x0000001a2626722b */ /* 0x000fd0000000002c */
[----:B------:R-:W-:Y:S02]  /*8ae0*/  DMUL R42, R38, R24 ;  /* 0x00000018262a7228 */ /* 0x000fe40000000000 */
[----:B------:R-:W-:Y:S01]  /*8af0*/  IADD3 R27, PT, PT, R39, -0x100000, RZ ;  /* 0xfff00000271b7810 */ /* 0x000fe20007ffe0ff */
[----:B------:R-:W-:-:S05]  /*8b00*/  IMAD.MOV.U32 R26, RZ, RZ, R38 ;  /* 0x000000ffff1a7224 */ /* 0x000fca00078e0026 */
        /* <DEDUP_REMOVED lines=8> */
[----:B------:R-:W-:Y:S01]  /*8b90*/  MOV R45, R27 ;  /* 0x0000001b002d7202 */ /* 0x000fe20000000f00 */
[----:B------:R-:W-:Y:S01]  /*8ba0*/  IMAD.MOV.U32 R39, RZ, RZ, R48 ;  /* 0x000000ffff277224 */ /* 0x000fe200078e0030 */
[----:B------:R-:W-:Y:S01]  /*8bb0*/  MOV R38, 0x8be0 ;  /* 0x00008be000267802 */ /* 0x000fe20000000f00 */
[----:B------:R-:W-:-:S07]  /*8bc0*/  IMAD.MOV.U32 R42, RZ, RZ, R43 ;  /* 0x000000ffff2a7224 */ /* 0x000fce00078e002b */
[----:B-----5:R-:W-:Y:S05]  /*8bd0*/  CALL.REL.NOINC `($__internal_1_$__cuda_sm20_dsqrt_rn_f64_mediumpath_v1) ;  /* 0x0000002000087944 */ /* 0x020fea0003c00000 */
.L_x_140:
[----:B------:R-:W-:Y:S05]  /*8be0*/  BSYNC.RECONVERGENT B0 ;  /* 0x0000000000007941 */ /* 0x000fea0003800200 */
.L_x_139:
[----:B------:R-:W-:Y:S02]  /*8bf0*/  IMAD.MOV.U32 R26, RZ, RZ, R40 ;  /* 0x000000ffff1a7224 */ /* 0x000fe400078e0028 */
[----:B------:R-:W-:Y:S01]  /*8c00*/  IMAD.MOV.U32 R27, RZ, RZ, R41 ;  /* 0x000000ffff1b7224 */ /* 0x000fe200078e0029 */
[----:B------:R-:W-:Y:S06]  /*8c10*/  BRA `(.L_x_101) ;  /* 0x0000000400647947 */ /* 0x000fec0003800000 */
.L_x_136:
[----:B------:R-:W0:Y:S01]  /*8c20*/  LDC.64 R42, c[0x3][0x50] ;  /* 0x00c01400ff2a7b82 */ /* 0x000e220000000a00 */
[----:B------:R-:W1:Y:S01]  /*8c30*/  LDCU.128 UR4, c[0x3][0x40] ;  /* 0x00c00800ff0477ac */ /* 0x000e620008000c00 */
[----:B------:R-:W-:Y:S01]  /*8c40*/  MOV R26, 0x1 ;  /* 0x00000001001a7802 */ /* 0x000fe20000000f00 */
[----:B------:R-:W-:Y:S01]  /*8c50*/  BSSY.RECONVERGENT B1, `(.L_x_141) ;  /* 0x0000018000017945 */ /* 0x000fe20003800200 */
[----:B-1----:R-:W-:Y:S02]  /*8c60*/  DMUL R44, R40, UR4 ;  /* 0x00000004282c7c28 */ /* 0x002fe40008000000 */
[----:B0-----:R-:W-:-:S08]  /*8c70*/  DFMA R42, R24, R42, UR6 ;  /* 0x00000006182a7e2b */ /* 0x001fd0000800002a */
[----:B------:R-:W-:Y:S01]  /*8c80*/  FSETP.GEU.AND P1, PT, |R45|, 6.5827683646048100446e-37, PT ;  /* 0x036000002d00780b */ /* 0x000fe20003f2e200 */
[----:B------:R-:W0:Y:S02]  /*8c90*/  MUFU.RCP64H R27, R43 ;  /* 0x0000002b001b7308 */ /* 0x000e240000001800 */
        /* <DEDUP_REMOVED lines=19> */
.L_x_142:
[----:B------:R-:W-:Y:S05]  /*8dd0*/  BSYNC.RECONVERGENT B1 ;  /* 0x0000000000017941 */ /* 0x000fea0003800200 */
.L_x_141:
[----:B------:R-:W0:Y:S01]  /*8de0*/  LDC.64 R42, c[0x3][0x50] ;  /* 0x00c01400ff2a7b82 */ /* 0x000e220000000a00 */
[----:B------:R-:W0:Y:S01]  /*8df0*/  LDCU.128 UR4, c[0x3][0x40] ;  /* 0x00c00800ff0477ac */ /* 0x000e220008000c00 */
[----:B------:R-:W-:Y:S06]  /*8e00*/  BSSY.RECONVERGENT B1, `(.L_x_143) ;  /* 0x000001b000017945 */ /* 0x000fec0003800200 */
[----:B------:R-:W1:Y:S01]  /*8e10*/  LDC.64 R40, c[0x3][0x58] ;  /* 0x00c01600ff287b82 */ /* 0x000e620000000a00 */
[----:B0-----:R-:W-:Y:S01]  /*8e20*/  DFMA R42, R24, -R42, UR6 ;  /* 0x00000006182a7e2b */ /* 0x001fe2000800082a */
[----:B------:R-:W-:-:S05]  /*8e30*/  IMAD.MOV.U32 R24, RZ, RZ, 0x1 ;  /* 0x00000001ff187424 */ /* 0x000fca00078e00ff */
[----:B------:R-:W0:Y:S01]  /*8e40*/  MUFU.RCP64H R25, R43 ;  /* 0x0000002b00197308 */ /* 0x000e220000001800 */
[----:B-1----:R-:W-:-:S08]  /*8e50*/  DADD R40, -R40, 1 ;  /* 0x3ff0000028287429 */ /* 0x002fd00000000100 */
[----:B------:R-:W-:Y:S02]  /*8e60*/  DMUL R44, R40, UR4 ;  /* 0x00000004282c7c28 */ /* 0x000fe40008000000 */
[----:B0-----:R-:W-:-:S08]  /*8e70*/  DFMA R38, -R42, R24, 1 ;  /* 0x3ff000002a26742b */ /* 0x001fd00000000118 */
[----:B------:R-:W-:Y:S01]  /*8e80*/  FSETP.GEU.AND P1, PT, |R45|, 6.5827683646048100446e-37, PT ;  /* 0x036000002d00780b */ /* 0x000fe20003f2e200 */
        /* <DEDUP_REMOVED lines=16> */
[----:B------:R-:W-:Y:S01]  /*8f90*/  MOV R24, R39 ;  /* 0x0000002700187202 */ /* 0x000fe20000000f00 */
[----:B------:R-:W-:-:S07]  /*8fa0*/  IMAD.MOV.U32 R25, RZ, RZ, R38 ;  /* 0x000000ffff197224 */ /* 0x000fce00078e0026 */
.L_x_144:
[----:B------:R-:W-:Y:S05]  /*8fb0*/  BSYNC.RECONVERGENT B1 ;  /* 0x0000000000017941 */ /* 0x000fea0003800200 */
.L_x_143:
[----:B------:R-:W-:Y:S01]  /*8fc0*/  DADD R38, R24, R26 ;  /* 0x0000000018267229 */ /* 0x000fe2000000001a */
[----:B------:R-:W-:Y:S01]  /*8fd0*/  BSSY.RECONVERGENT B0, `(.L_x_101) ;  /* 0x000001d000007945 */ /* 0x000fe20003800200 */
[----:B------:R-:W-:Y:S01]  /*8fe0*/  MOV R26, 0x0 ;  /* 0x00000000001a7802 */ /* 0x000fe20000000f00 */
[----:B------:R-:W-:-:S03]  /*8ff0*/  IMAD.MOV.U32 R27, RZ, RZ, 0x3fd80000 ;  /* 0x3fd80000ff1b7424 */ /* 0x000fc600078e00ff */
        /* <DEDUP_REMOVED lines=26> */
.L_x_145:
[----:B------:R-:W-:Y:S05]  /*91a0*/  BSYNC.RECONVERGENT B0 ;  /* 0x0000000000007941 */ /* 0x000fea0003800200 */
.L_x_101:
[----:B-----5:R-:W-:Y:S01]  /*91b0*/  DADD R42, -RZ, |R36| ;  /* 0x00000000ff2a7229 */ /* 0x020fe20000000524 */
[----:B------:R-:W-:Y:S01]  /*91c0*/  IMAD.MOV.U32 R24, RZ, RZ, 0x1 ;  /* 0x00000001ff187424 */ /* 0x000fe200078e00ff */
[----:B------:R-:W0:Y:S01]  /*91d0*/  LDCU.64 UR4, c[0x3][0x18] ;  /* 0x00c00300ff0477ac */ /* 0x000e220008000a00 */
[C---:B------:R-:W-:Y:S01]  /*91e0*/  DSETP.GTU.AND P0, PT, R36.reuse, RZ, PT ;  /* 0x000000ff2400722a */ /* 0x040fe20003f0c000 */
[----:B------:R-:W-:Y:S02]  /*91f0*/  BSSY.RECONVERGENT B1, `(.L_x_146) ;  /* 0x000001c000017945 */ /* 0x000fe40003800200 */
[----:B------:R-:W1:Y:S01]  /*9200*/  MUFU.RCP64H R25, R43 ;  /* 0x0000002b00197308 */ /* 0x000e620000001800 */
[----:B------:R-:W2:Y:S02]  /*9210*/  LDCU.64 UR6, c[0x3][URZ] ;  /* 0x00c00000ff0677ac */ /* 0x000ea40008000a00 */
[C---:B0-----:R-:W-:Y:S02]  /*9220*/  FSEL R40, R28.reuse, UR4, !P0 ;  /* 0x000000041c287c08 */ /* 0x041fe4000c000000 */
[----:B------:R-:W-:Y:S01]  /*9230*/  FSEL R41, R29, UR5, !P0 ;  /* 0x000000051d297c08 */ /* 0x000fe2000c000000 */
[----:B-1----:R-:W-:Y:S01]  /*9240*/  DFMA R38, -|R36|, R24, 1 ;  /* 0x3ff000002426742b */ /* 0x002fe20000000318 */
[----:B--2---:R-:W-:-:S02]  /*9250*/  FSEL R44, R28, UR6, P0 ;  /* 0x000000061c2c7c08 */ /* 0x004fc40008000000 */
[----:B------:R-:W-:-:S05]  /*9260*/  FSEL R45, R29, UR7, P0 ;  /* 0x000000071d2d7c08 */ /* 0x000fca0008000000 */
[----:B------:R-:W-:Y:S02]  /*9270*/  DFMA R38, R38, R38, R38 ;  /* 0x000000262626722b */ /* 0x000fe40000000026 */
[----:B------:R-:W-:-:S06]  /*9280*/  DADD R44, R40, -R44 ;  /* 0x00000000282c7229 */ /* 0x000fcc000000082c */
[----:B------:R-:W-:-:S04]  /*9290*/  DFMA R38, R24, R38, R24 ;  /* 0x000000261826722b */ /* 0x000fc80000000018 */
[----:B------:R-:W-:-:S04]  /*92a0*/  FSETP.GEU.AND P1, PT, |R45|, 6.5827683646048100446e-37, PT ;  /* 0x036000002d00780b */ /* 0x000fc80003f2e200 */
[----:B------:R-:W-:-:S08]  /*92b0*/  DFMA R24, -|R36|, R38, 1 ;  /* 0x3ff000002418742b */ /* 0x000fd00000000326 */
[----:B------:R-:W-:-:S08]  /*92c0*/  DFMA R24, R38, R24, R38 ;  /* 0x000000182618722b */ /* 0x000fd00000000026 */
[----:B------:R-:W-:-:S08]  /*92d0*/  DMUL R38, R44, R24 ;  /* 0x000000182c267228 */ /* 0x000fd00000000000 */
[----:B------:R-:W-:-:S08]  /*92e0*/  DFMA R36, -|R36|, R38, R44 ;  /* 0x000000262424722b */ /* 0x000fd0000000032c */
[----:B------:R-:W-:-:S10]  /*92f0*/  DFMA R24, R24, R36, R38 ;  /* 0x000000241818722b */ /* 0x000fd40000000026 */
[----:B------:R-:W-:-:S05]  /*9300*/  FFMA R0, RZ, R43, R25 ;  /* 0x0000002bff007223 */ /* 0x000fca0000000019 */
[----:B------:R-:W-:-:S13]  /*9310*/  FSETP.GT.AND P0, PT, |R0|, 1.469367938527859385e-39, PT ;  /* 0x001000000000780b */ /* 0x000fda0003f04200 */
[----:B------:R-:W-:Y:S05]  /*9320*/  @P0 BRA P1, `(.L_x_147) ;  /* 0x0000000000200947 */ /* 0x000fea0000800000 */
[----:B------:R-:W-:Y:S01]  /*9330*/  MOV R41, R44 ;  /* 0x0000002c00297202 */ /* 0x000fe20000000f00 */
[----:B------:R-:W-:Y:S01]  /*9340*/  IMAD.MOV.U32 R40, RZ, RZ, R45 ;  /* 0x000000ffff287224 */ /* 0x000fe200078e002d */
[----:B------:R-:W-:Y:S01]  /*9350*/  MOV R38, R43 ;  /* 0x0000002b00267202 */ /* 0x000fe20000000f00 */
[----:B------:R-:W-:Y:S01]  /*9360*/  IMAD.MOV.U32 R39, RZ, RZ, R42 ;  /* 0x000000ffff277224 */ /* 0x000fe200078e002a */
[----:B------:R-:W-:-:S07]  /*9370*/  MOV R35, 0x9390 ;  /* 0x0000939000237802 */ /* 0x000fce0000000f00 */
[----:B------:R-:W-:Y:S05]  /*9380*/  CALL.REL.NOINC `($__internal_0_$__cuda_sm20_div_rn_f64_full) ;  /* 0x00000010007c7944 */ /* 0x000fea0003c00000 */
[----:B------:R-:W-:Y:S02]  /*9390*/  IMAD.MOV.U32 R24, RZ, RZ, R39 ;  /* 0x000000ffff187224 */ /* 0x000fe400078e0027 */
[----:B------:R-:W-:-:S07]  /*93a0*/  IMAD.MOV.U32 R25, RZ, RZ, R38 ;  /* 0x000000ffff197224 */ /* 0x000fce00078e0026 */
.L_x_147:
[----:B------:R-:W-:Y:S05]  /*93b0*/  BSYNC.RECONVERGENT B1 ;  /* 0x0000000000017941 */ /* 0x000fea0003800200 */
.L_x_146:
[----:B------:R-:W-:Y:S01]  /*93c0*/  DADD R36, -RZ, |R4| ;  /* 0x00000000ff247229 */ /* 0x000fe20000000504 */
[----:B------:R-:W-:Y:S01]  /*93d0*/  MOV R38, 0x1 ;  /* 0x0000000100267802 */ /* 0x000fe20000000f00 */
        /* <DEDUP_REMOVED lines=30> */
.L_x_149:
[----:B------:R-:W-:Y:S05]  /*95c0*/  BSYNC.RECONVERGENT B1 ;  /* 0x0000000000017941 */ /* 0x000fea0003800200 */
.L_x_148:
[----:B------:R-:W-:Y:S05]  /*95d0*/  @P2 BRA `(.L_x_150) ;  /* 0x0000000000ec2947 */ /* 0x000fea0003800000 */
[----:B------:R-:W-:Y:S01]  /*95e0*/  DSETP.GTU.AND P0, PT, R22, RZ, PT ;  /* 0x000000ff1600722a */ /* 0x000fe20003f0c000 */
[----:B------:R-:W-:-:S13]  /*95f0*/  BSSY.RECONVERGENT B1, `(.L_x_150) ;  /* 0x0000039000017945 */ /* 0x000fda0003800200 */
[----:B------:R-:W-:Y:S05]  /*9600*/  @P0 BRA `(.L_x_151) ;  /* 0x0000000000700947 */ /* 0x000fea0003800000 */
[----:B------:R-:W-:Y:S01]  /*9610*/  DADD R36, -RZ, |R22| ;  /* 0x00000000ff247229 */ /* 0x000fe20000000516 */
[----:B------:R-:W-:Y:S01]  /*9620*/  IMAD.MOV.U32 R38, RZ, RZ, 0x1 ;  /* 0x00000001ff267424 */ /* 0x000fe200078e00ff */
[----:B------:R-:W0:Y:S01]  /*9630*/  LDCU.64 UR4, c[0x3][0x10] ;  /* 0x00c00200ff0477ac */ /* 0x000e220008000a00 */
[----:B------:R-:W-:Y:S03]  /*9640*/  BSSY.RECONVERGENT B2, `(.L_x_152) ;  /* 0x0000017000027945 */ /* 0x000fe60003800200 */
[----:B------:R-:W1:Y:S01]  /*9650*/  MUFU.RCP64H R39, R37 ;  /* 0x0000002500277308 */ /* 0x000e620000001800 */
[----:B0-----:R-:W-:Y:S02]  /*9660*/  DADD R42, R32, -UR4 ;  /* 0x80000004202a7e29 */ /* 0x001fe40008000000 */
[----:B-1----:R-:W-:-:S08]  /*9670*/  DFMA R40, R38, -|R22|, 1 ;  /* 0x3ff000002628742b */ /* 0x002fd00000000c16 */
[----:B------:R-:W-:Y:S01]  /*9680*/  FSETP.GEU.AND P1, PT, |R43|, 6.5827683646048100446e-37, PT ;  /* 0x036000002b00780b */ /* 0x000fe20003f2e200 */
[----:B------:R-:W-:-:S08]  /*9690*/  DFMA R40, R40, R40, R40 ;  /* 0x000000282828722b */ /* 0x000fd00000000028 */
[----:B------:R-:W-:-:S08]  /*96a0*/  DFMA R40, R38, R40, R38 ;  /* 0x000000282628722b */ /* 0x000fd00000000026 */
[----:B------:R-:W-:-:S08]  /*96b0*/  DFMA R38, R40, -|R22|, 1 ;  /* 0x3ff000002826742b */ /* 0x000fd00000000c16 */
[----:B------:R-:W-:-:S08]  /*96c0*/  DFMA R38, R40, R38, R40 ;  /* 0x000000262826722b */ /* 0x000fd00000000028 */
[----:B------:R-:W-:-:S08]  /*96d0*/  DMUL R40, R42, R38 ;  /* 0x000000262a287228 */ /* 0x000fd00000000000 */
[----:B------:R-:W-:-:S08]  /*96e0*/  DFMA R22, R40, -|R22|, R42 ;  /* 0xc00000162816722b */ /* 0x000fd0000000002a */
        /* <DEDUP_REMOVED lines=10> */
[----:B------:R-:W-:Y:S01]  /*9790*/  MOV R22, R39 ;  /* 0x0000002700167202 */ /* 0x000fe20000000f00 */
[----:B------:R-:W-:-:S07]  /*97a0*/  IMAD.MOV.U32 R23, RZ, RZ, R38 ;  /* 0x000000ffff177224 */ /* 0x000fce00078e0026 */
.L_x_153:
[----:B------:R-:W-:Y:S05]  /*97b0*/  BSYNC.RECONVERGENT B2 ;  /* 0x0000000000027941 */ /* 0x000fea0003800200 */
.L_x_152:
[----:B------:R-:W-:Y:S05]  /*97c0*/  BRA `(.L_x_154) ;  /* 0x00000000006c7947 */ /* 0x000fea0003800000 */
.L_x_151:
[----:B------:R-:W-:Y:S01]  /*97d0*/  DADD R36, -RZ, |R22| ;  /* 0x00000000ff247229 */ /* 0x000fe20000000516 */
[----:B------:R-:W-:Y:S01]  /*97e0*/  IMAD.MOV.U32 R38, RZ, RZ, 0x1 ;  /* 0x00000001ff267424 */ /* 0x000fe200078e00ff */
[----:B------:R-:W0:Y:S01]  /*97f0*/  LDCU.64 UR4, c[0x3][0x28] ;  /* 0x00c00500ff0477ac */ /* 0x000e220008000a00 */
[----:B------:R-:W-:Y:S03]  /*9800*/  BSSY.RECONVERGENT B2, `(.L_x_154) ;  /* 0x0000017000027945 */ /* 0x000fe60003800200 */
[----:B------:R-:W1:Y:S01]  /*9810*/  MUFU.RCP64H R39, R37 ;  /* 0x0000002500277308 */ /* 0x000e620000001800 */
[----:B0-----:R-:W-:Y:S02]  /*9820*/  DADD R42, -R32, UR4 ;  /* 0x00000004202a7e29 */ /* 0x001fe40008000100 */
        /* <DEDUP_REMOVED lines=20> */
.L_x_155:
[----:B------:R-:W-:Y:S05]  /*9970*/  BSYNC.RECONVERGENT B2 ;  /* 0x0000000000027941 */ /* 0x000fea0003800200 */
.L_x_154:
[----:B------:R-:W-:Y:S05]  /*9980*/  BSYNC.RECONVERGENT B1 ;  /* 0x0000000000017941 */ /* 0x000fea0003800200 */
.L_x_150:
[----:B------:R-:W-:Y:S01]  /*9990*/  DSETP.MIN.AND P0, P1, R4, R24, PT ;  /* 0x000000180400722a */ /* 0x000fe20003900000 */
[----:B------:R-:W-:Y:S01]  /*99a0*/  IMAD.MOV.U32 R7, RZ, RZ, R25 ;  /* 0x000000ffff077224 */ /* 0x000fe200078e0019 */
[----:B------:R-:W-:Y:S01]  /*99b0*/  DMUL R8, R8, R30 ;  /* 0x0000001e08087228 */ /* 0x000fe20000000000 */
[----:B------:R-:W-:Y:S01]  /*99c0*/  MOV R0, R5 ;  /* 0x0000000500007202 */ /* 0x000fe20000000f00 */
[----:B------:R-:W0:Y:S01]  /*99d0*/  LDCU.64 UR4, c[0x3][0x30] ;  /* 0x00c00600ff0477ac */ /* 0x000e220008000a00 */
[----:B------:R-:W-:Y:S01]  /*99e0*/  BSSY.RECONVERGENT B0, `(.L_x_156) ;  /* 0x000002b000007945 */ /* 0x000fe20003800200 */
[----:B------:R-:W-:-:S04]  /*99f0*/  SEL R4, R4, R24, P0 ;  /* 0x0000001804047207 */ /* 0x000fc80000000000 */
[----:B------:R-:W-:Y:S01]  /*9a00*/  DFMA R8, R10, R28, R8 ;  /* 0x0000001c0a08722b */ /* 0x000fe20000000008 */
[----:B------:R-:W-:-:S03]  /*9a10*/  FSEL R11, R0, R7, P0 ;  /* 0x00000007000b7208 */ /* 0x000fc60000000000 */
[----:B------:R-:W-:-:S04]  /*9a20*/  @P1 LOP3.LUT R11, R7, 0x80000, RZ, 0xfc, !PT ;  /* 0x00080000070b1812 */ /* 0x000fc800078efcff */
[----:B------:R-:W-:Y:S01]  /*9a30*/  DFMA R8, R32, R20, R8 ;  /* 0x000000142008722b */ /* 0x000fe20000000008 */
[----:B------:R-:W-:-:S04]  /*9a40*/  IMAD.MOV.U32 R5, RZ, RZ, R11 ;  /* 0x000000ffff057224 */ /* 0x000fc800078e000b */
[----:B------:R-:W-:Y:S02]  /*9a50*/  IMAD.MOV.U32 R0, RZ, RZ, R5 ;  /* 0x000000ffff007224 */ /* 0x000fe400078e0005 */
[----:B------:R-:W-:Y:S02]  /*9a60*/  DSETP.MIN.AND P1, P2, R4, R22, PT ;  /* 0x000000160400722a */ /* 0x000fe40003a20000 */
[----:B------:R-:W-:Y:S01]  /*9a70*/  DMUL R20, R8, R2 ;  /* 0x0000000208147228 */ /* 0x000fe20000000000 */
[----:B------:R-:W-:-:S03]  /*9a80*/  MOV R3, R23 ;  /* 0x0000001700037202 */ /* 0x000fc60000000f00 */
[----:B------:R-:W-:Y:S02]  /*9a90*/  SEL R2, R4, R22, P1 ;  /* 0x0000001604027207 */ /* 0x000fe40000800000 */
[----:B------:R-:W-:Y:S02]  /*9aa0*/  FSEL R7, R0, R3, P1 ;  /* 0x0000000300077208 */ /* 0x000fe40000800000 */
[----:B------:R-:W-:-:S04]  /*9ab0*/  DSETP.NEU.AND P0, PT, |R20|, +INF , PT ;  /* 0x7ff000001400742a */ /* 0x000fc80003f0d200 */
[----:B------:R-:W-:-:S05]  /*9ac0*/  @P2 LOP3.LUT R7, R3, 0x80000, RZ, 0xfc, !PT ;  /* 0x0008000003072812 */ /* 0x000fca00078efcff */
[----:B------:R-:W-:-:S05]  /*9ad0*/  IMAD.MOV.U32 R3, RZ, RZ, R7 ;  /* 0x000000ffff037224 */ /* 0x000fca00078e0007 */
[----:B------:R-:W-:Y:S01]  /*9ae0*/  @!P0 DMUL R10, RZ, R20 ;  /* 0x00000014ff0a8228 */ /* 0x000fe20000000000 */
[----:B------:R-:W-:Y:S01]  /*9af0*/  @!P0 MOV R0, RZ ;  /* 0x000000ff00008202 */ /* 0x000fe20000000f00 */
[----:B0-----:R-:W-:Y:S01]  /*9b00*/  DMUL R2, |R2|, -UR4 ;  /* 0x8000000402027c28 */ /* 0x001fe20008000200 */
[----:B------:R-:W-:Y:S10]  /*9b10*/  @!P0 BRA `(.L_x_157) ;  /* 0x00000000005c8947 */ /* 0x000ff40003800000 */
        /* <DEDUP_REMOVED lines=16> */
[----:B------:R-:W-:Y:S01]  /*9c20*/  IMAD.MOV.U32 R52, RZ, RZ, R20 ;  /* 0x000000ffff347224 */ /* 0x000fe200078e0014 */
[----:B------:R-:W-:Y:S01]  /*9c30*/  MOV R35, 0x9c60 ;  /* 0x00009c6000237802 */ /* 0x000fe20000000f00 */
[----:B------:R-:W-:-:S07]  /*9c40*/  IMAD.MOV.U32 R38, RZ, RZ, R21 ;  /* 0x000000ffff267224 */ /* 0x000fce00078e0015 */
[----:B------:R-:W-:Y:S05]  /*9c50*/  CALL.REL.NOINC `($_Z11ff_multipleP7double2PKS_PKdPKbS4_S4_S4_S2_S4_S4_S4_S4_S4_S4_$__internal_trig_reduction_slowpathd) ;  /* 0x0000001c00547944 */ /* 0x000fea0003c00000 */
[----:B------:R-:W-:Y:S01]  /*9c60*/  MOV R0, R40 ;  /* 0x0000002800007202 */ /* 0x000fe20000000f00 */
[----:B------:R-:W-:Y:S02]  /*9c70*/  IMAD.MOV.U32 R10, RZ, RZ, R42 ;  /* 0x000000ffff0a7224 */ /* 0x000fe400078e002a */
[----:B------:R-:W-:-:S07]  /*9c80*/  IMAD.MOV.U32 R11, RZ, RZ, R43 ;  /* 0x000000ffff0b7224 */ /* 0x000fce00078e002b */
.L_x_157:
[----:B------:R-:W-:Y:S05]  /*9c90*/  BSYNC.RECONVERGENT B0 ;  /* 0x0000000000007941 */ /* 0x000fea0003800200 */
.L_x_156:
[----:B------:R-:W0:Y:S01]  /*9ca0*/  LDC.64 R4, c[0x0][0x388] ;  /* 0x0000e200ff047b82 */ /* 0x000e220000000a00 */
[----:B------:R-:W-:-:S05]  /*9cb0*/  IADD3 R7, PT, PT, R6, 0x1, RZ ;  /* 0x0000000106077810 */ /* 0x000fca0007ffe0ff */
[----:B0-----:R-:W-:-:S06]  /*9cc0*/  IMAD.WIDE.U32 R4, R7, 0x10, R4 ;  /* 0x0000001007047825 */ /* 0x001fcc00078e0004 */
[----:B------:R-:W5:Y:S01]  /*9cd0*/  LDG.E.128 R4, desc[UR8][R4.64] ;  /* 0x0000000804047981 */ /* 0x000f62000c1e1d00 */
[----:B------:R-:W-:Y:S01]  /*9ce0*/  IMAD.MOV.U32 R8, RZ, RZ, 0x652b82fe ;  /* 0x652b82feff087424 */ /* 0x000fe200078e00ff */
[----:B------:R-:W-:Y:S01]  /*9cf0*/  UMOV UR4, 0xfefa39ef ;  /* 0xfefa39ef00047882 */ /* 0x000fe20000000000 */
[----:B------:R-:W-:Y:S01]  /*9d00*/  IMAD.MOV.U32 R9, RZ, RZ, 0x3ff71547 ;  /* 0x3ff71547ff097424 */ /* 0x000fe200078e00ff */
[----:B------:R-:W-:Y:S01]  /*9d10*/  UMOV UR5, 0x3fe62e42 ;  /* 0x3fe62e4200057882 */ /* 0x000fe20000000000 */
[----:B------:R-:W-:Y:S02]  /*9d20*/  HFMA2 R29, -RZ, RZ, 1.5322265625, -6812 ;  /* 0x3e21eea7ff1d7431 */ /* 0x000fe400000001ff */
[----:B------:R-:W-:Y:S01]  /*9d30*/  IMAD.MOV.U32 R28, RZ, RZ, -0x3e107ad8 ;  /* 0xc1ef8528ff1c7424 */ /* 0x000fe200078e00ff */
[----:B------:R-:W-:Y:S01]  /*9d40*/  UMOV UR6, 0xf9785eba ;  /* 0xf9785eba00067882 */ /* 0x000fe20000000000 */
[----:B------:R-:W-:Y:S01]  /*9d50*/  IMAD.MOV.U32 R32, RZ, RZ, 0x2cb0d246 ;  /* 0x2cb0d246ff207424 */ /* 0x000fe200078e00ff */
[----:B------:R-:W-:Y:S01]  /*9d60*/  DFMA R8, R2, R8, 6.75539944105574400000e+15 ;  /* 0x433800000208742b */ /* 0x000fe20000000008 */
[----:B------:R-:W-:Y:S01]  /*9d70*/  IMAD.MOV.U32 R33, RZ, RZ, 0x3e5ae5f1 ;  /* 0x3e5ae5f1ff217424 */ /* 0x000fe200078e00ff */
[----:B------:R-:W-:Y:S01]  /*9d80*/  UMOV UR7, 0x3de5db65 ;  /* 0x3de5db6500077882 */ /* 0x000fe20000000000 */
[----:B------:R-:W-:Y:S01]  /*9d90*/  LOP3.LUT P1, RZ, R0, 0x2, RZ, 0xc0, !PT ;  /* 0x0000000200ff7812 */ /* 0x000fe2000782c0ff */
[----:B------:R-:W-:Y:S01]  /*9da0*/  BSSY.RECONVERGENT B0, `(.L_x_158) ;  /* 0x000005f000007945 */ /* 0x000fe20003800200 */
[----:B------:R-:W-:-:S03]  /*9db0*/  FSETP.GEU.AND P2, PT, |R3|, 4.1917929649353027344, PT ;  /* 0x4086232b0300780b */ /* 0x000fc60003f4e200 */
[----:B------:R-:W-:-:S08]  /*9dc0*/  DADD R20, R8, -6.75539944105574400000e+15 ;  /* 0xc338000008147429 */ /* 0x000fd00000000000 */
[----:B------:R-:W-:Y:S01]  /*9dd0*/  DFMA R22, R20, -UR4, R2 ;  /* 0x8000000414167c2b */ /* 0x000fe20008000002 */
[----:B------:R-:W-:Y:S01]  /*9de0*/  UMOV UR4, 0x3b39803f ;  /* 0x3b39803f00047882 */ /* 0x000fe20000000000 */
[----:B------:R-:W-:-:S06]  /*9df0*/  UMOV UR5, 0x3c7abc9e ;  /* 0x3c7abc9e00057882 */ /* 0x000fcc0000000000 */
[----:B------:R-:W-:Y:S01]  /*9e00*/  DFMA R20, R20, -UR4, R22 ;  /* 0x8000000414147c2b */ /* 0x000fe20008000016 */
[----:B------:R-:W-:Y:S01]  /*9e10*/  UMOV UR4, 0x69ce2bdf ;  /* 0x69ce2bdf00047882 */ /* 0x000fe20000000000 */
[----:B------:R-:W-:Y:S01]  /*9e20*/  MOV R22, 0xfca213ea ;  /* 0xfca213ea00167802 */ /* 0x000fe20000000f00 */
[----:B------:R-:W-:Y:S01]  /*9e30*/  IMAD.MOV.U32 R23, RZ, RZ, 0x3e928af3 ;  /* 0x3e928af3ff177424 */ /* 0x000fe200078e00ff */
[----:B------:R-:W-:-:S05]  /*9e40*/  UMOV UR5, 0x3e5ade15 ;  /* 0x3e5ade1500057882 */ /* 0x000fca0000000000 */
[----:B------:R-:W-:Y:S01]  /*9e50*/  DFMA R22, R20, UR4, R22 ;  /* 0x0000000414167c2b */ /* 0x000fe20008000016 */
[----:B------:R-:W-:Y:S01]  /*9e60*/  UMOV UR4, 0x62401315 ;  /* 0x6240131500047882 */ /* 0x000fe20000000000 */
[----:B------:R-:W-:-:S06]  /*9e70*/  UMOV UR5, 0x3ec71dee ;  /* 0x3ec71dee00057882 */ /* 0x000fcc0000000000 */
[----:B------:R-:W-:Y:S01]  /*9e80*/  DFMA R24, R20, R22, UR4 ;  /* 0x0000000414187e2b */ /* 0x000fe20008000016 */
[----:B------:R-:W-:Y:S01]  /*9e90*/  UMOV UR4, 0x7c89eb71 ;  /* 0x7c89eb7100047882 */ /* 0x000fe20000000000 */
[----:B------:R-:W-:Y:S01]  /*9ea0*/  DMUL R22, R10, R10 ;  /* 0x0000000a0a167228 */ /* 0x000fe20000000000 */
[----:B------:R-:W-:-:S05]  /*9eb0*/  UMOV UR5, 0x3efa0199 ;  /* 0x3efa019900057882 */ /* 0x000fca0000000000 */
[----:B------:R-:W-:Y:S01]  /*9ec0*/  DFMA R30, R20, R24, UR4 ;  /* 0x00000004141e7e2b */ /* 0x000fe20008000018 */
[----:B------:R-:W-:Y:S01]  /*9ed0*/  UMOV UR4, 0x20fd8164 ;  /* 0x20fd816400047882 */ /* 0x000fe20000000000 */
[----:B------:R-:W-:Y:S02]  /*9ee0*/  UMOV UR5, 0x3da8ff83 ;  /* 0x3da8ff8300057882 */ /* 0x000fe40000000000 */
[C---:B------:R-:W-:Y:S01]  /*9ef0*/  DFMA R24, R22.reuse, -UR4, R28 ;  /* 0x8000000416187c2b */ /* 0x040fe2000800001c */
[----:B------:R-:W-:Y:S01]  /*9f00*/  UMOV UR4, 0x14761f65 ;  /* 0x14761f6500047882 */ /* 0x000fe20000000000 */
[----:B------:R-:W-:Y:S01]  /*9f10*/  UMOV UR5, 0x3f2a01a0 ;  /* 0x3f2a01a000057882 */ /* 0x000fe20000000000 */
[----:B------:R-:W-:Y:S01]  /*9f20*/  DFMA R28, R22, UR6, -R32 ;  /* 0x00000006161c7c2b */ /* 0x000fe20008000820 */
[----:B------:R-:W-:Y:S01]  /*9f30*/  UMOV UR6, 0x69ace392 ;  /* 0x69ace39200067882 */ /* 0x000fe20000000000 */
[----:B------:R-:W-:Y:S01]  /*9f40*/  DFMA R30, R20, R30, UR4 ;  /* 0x00000004141e7e2b */ /* 0x000fe2000800001e */
[----:B------:R-:W-:Y:S01]  /*9f50*/  UMOV UR4, 0x8e06e6d9 ;  /* 0x8e06e6d900047882 */ /* 0x000fe20000000000 */
[----:B------:R-:W-:Y:S01]  /*9f60*/  UMOV UR5, 0x3e927e4f ;  /* 0x3e927e4f00057882 */ /* 0x000fe20000000000 */
[----:B------:R-:W-:Y:S01]  /*9f70*/  UMOV UR7, 0x3ec71de3 ;  /* 0x3ec71de300077882 */ /* 0x000fe20000000000 */
[C---:B------:R-:W-:Y:S01]  /*9f80*/  DFMA R24, R22.reuse, R24, -UR4 ;  /* 0x8000000416187e2b */ /* 0x040fe20008000018 */
[----:B------:R-:W-:Y:S01]  /*9f90*/  UMOV UR4, 0x1852b7af ;  /* 0x1852b7af00047882 */ /* 0x000fe20000000000 */
[----:B------:R-:W-:Y:S01]  /*9fa0*/  UMOV UR5, 0x3f56c16c ;  /* 0x3f56c16c00057882 */ /* 0x000fe20000000000 */
[----:B------:R-:W-:Y:S01]  /*9fb0*/  DFMA R28, R22, R28, UR6 ;  /* 0x00000006161c7e2b */ /* 0x000fe2000800001c */
[----:B------:R-:W-:Y:S01]  /*9fc0*/  UMOV UR6, 0x19db62a1 ;  /* 0x19db62a100067882 */ /* 0x000fe20000000000 */
[----:B------:R-:W-:Y:S01]  /*9fd0*/  DFMA R30, R20, R30, UR4 ;  /* 0x00000004141e7e2b */ /* 0x000fe2000800001e */
[----:B------:R-:W-:Y:S01]  /*9fe0*/  UMOV UR4, 0x19ddbce9 ;  /* 0x19ddbce900047882 */ /* 0x000fe20000000000 */
[----:B------:R-:W-:Y:S01]  /*9ff0*/  UMOV UR5, 0x3efa01a0 ;  /* 0x3efa01a000057882 */ /* 0x000fe20000000000 */
[----:B------:R-:W-:Y:S01]  /*a000*/  UMOV UR7, 0x3f2a01a0 ;  /* 0x3f2a01a000077882 */ /* 0x000fe20000000000 */
[C---:B------:R-:W-:Y:S01]  /*a010*/  DFMA R24, R22.reuse, R24, UR4 ;  /* 0x0000000416187e2b */ /* 0x040fe20008000018 */
[----:B------:R-:W-:Y:S01]  /*a020*/  UMOV UR4, 0x11122322 ;  /* 0x1112232200047882 */ /* 0x000fe20000000000 */
[----:B------:R-:W-:Y:S01]  /*a030*/  UMOV UR5, 0x3f811111 ;  /* 0x3f81111100057882 */ /* 0x000fe20000000000 */
[----:B------:R-:W-:Y:S01]  /*a040*/  DFMA R28, R22, R28, -UR6 ;  /* 0x80000006161c7e2b */ /* 0x000fe2000800001c */
        /* <DEDUP_REMOVED lines=13> */
[C---:B------:R-:W-:Y:S01]  /*a120*/  DFMA R24, R22.reuse, R24, UR4 ;  /* 0x0000000416187e2b */ /* 0x040fe20008000018 */
[----:B------:R-:W-:Y:S01]  /*a130*/  UMOV UR4, 0x55555511 ;  /* 0x5555551100047882 */ /* 0x000fe20000000000 */
[----:B------:R-:W-:Y:S01]  /*a140*/  UMOV UR5, 0x3fc55555 ;  /* 0x3fc5555500057882 */ /* 0x000fe20000000000 */
[----:B------:R-:W-:-:S02]  /*a150*/  DFMA R28, R22, R28, -UR6 ;  /* 0x80000006161c7e2b */ /* 0x000fc4000800001c */
[----:B------:R-:W-:Y:S01]  /*a160*/  DFMA R30, R20, R30, UR4 ;  /* 0x00000004141e7e2b */ /* 0x000fe2000800001e */
[----:B------:R-:W-:Y:S01]  /*a170*/  UMOV UR4, 0xb ;  /* 0x0000000b00047882 */ /* 0x000fe20000000000 */
[----:B------:R-:W-:Y:S01]  /*a180*/  UMOV UR5, 0x3fe00000 ;  /* 0x3fe0000000057882 */ /* 0x000fe20000000000 */
[----:B------:R-:W-:-:S03]  /*a190*/  DFMA R24, R22, R24, -0.5 ;  /* 0xbfe000001618742b */ /* 0x000fc60000000018 */
[----:B------:R-:W-:Y:S02]  /*a1a0*/  DFMA R28, R22, R28, RZ ;  /* 0x0000001c161c722b */ /* 0x000fe400000000ff */
[----:B------:R-:W-:-:S03]  /*a1b0*/  DFMA R30, R20, R30, UR4 ;  /* 0x00000004141e7e2b */ /* 0x000fc6000800001e */
[----:B------:R-:W-:-:S03]  /*a1c0*/  DFMA R24, R22, R24, 1 ;  /* 0x3ff000001618742b */ /* 0x000fc60000000018 */
[----:B------:R-:W-:Y:S02]  /*a1d0*/  DFMA R28, R28, R10, R10 ;  /* 0x0000000a1c1c722b */ /* 0x000fe4000000000a */
[----:B------:R-:W-:Y:S01]  /*a1e0*/  DFMA R30, R20, R30, 1 ;  /* 0x3ff00000141e742b */ /* 0x000fe2000000001e */
[----:B------:R-:W-:-:S04]  /*a1f0*/  LOP3.LUT R10, R0, 0x1, RZ, 0xc0, !PT ;  /* 0x00000001000a7812 */ /* 0x000fc800078ec0ff */
[----:B------:R-:W-:-:S03]  /*a200*/  ISETP.NE.U32.AND P0, PT, R10, 0x1, PT ;  /* 0x000000010a00780c */ /* 0x000fc60003f05070 */
[----:B------:R-:W-:Y:S01]  /*a210*/  DFMA R30, R20, R30, 1 ;  /* 0x3ff00000141e742b */ /* 0x000fe2000000001e */
[----:B------:R-:W-:Y:S02]  /*a220*/  FSEL R11, R25, R29, !P0 ;  /* 0x0000001d190b7208 */ /* 0x000fe40004000000 */
[----:B------:R-:W-:Y:S02]  /*a230*/  LOP3.LUT R23, R29, 0x80000000, RZ, 0x3c, !PT ;  /* 0x800000001d177812 */ /* 0x000fe400078e3cff */
[----:B------:R-:W-:Y:S02]  /*a240*/  @P1 LOP3.LUT R29, R11, 0x80000000, RZ, 0x3c, !PT ;  /* 0x800000000b1d1812 */ /* 0x000fe400078e3cff */
[----:B------:R-:W-:Y:S02]  /*a250*/  FSEL R10, R24, R28, !P0 ;  /* 0x0000001c180a7208 */ /* 0x000fe40004000000 */
[----:B------:R-:W-:Y:S01]  /*a260*/  FSEL R28, R28, R24, !P0 ;  /* 0x000000181c1c7208 */ /* 0x000fe20004000000 */
[----:B------:R-:W-:Y:S01]  /*a270*/  @P1 IMAD.MOV.U32 R11, RZ, RZ, R29 ;  /* 0x000000ffff0b1224 */ /* 0x000fe200078e001d */
[----:B------:R-:W-:Y:S01]  /*a280*/  LEA R21, R8, R31, 0x14 ;  /* 0x0000001f08157211 */ /* 0x000fe200078ea0ff */
[----:B------:R-:W-:Y:S01]  /*a290*/  IMAD.MOV.U32 R20, RZ, RZ, R30 ;  /* 0x000000ffff147224 */ /* 0x000fe200078e001e */
[----:B------:R-:W-:Y:S01]  /*a2a0*/  FSEL R23, R23, R25, !P0 ;  /* 0x0000001917177208 */ /* 0x000fe20004000000 */
[----:B------:R-:W-:Y:S06]  /*a2b0*/  @!P2 BRA `(.L_x_159) ;  /* 0x000000000034a947 */ /* 0x000fec0003800000 */
[----:B------:R-:W-:Y:S01]  /*a2c0*/  FSETP.GEU.AND P2, PT, |R3|, 4.2275390625, PT ;  /* 0x408748000300780b */ /* 0x000fe20003f4e200 */
[C---:B------:R-:W-:Y:S02]  /*a2d0*/  DADD R20, R2.reuse, +INF ;  /* 0x7ff0000002147429 */ /* 0x040fe40000000000 */
[----:B------:R-:W-:-:S08]  /*a2e0*/  DSETP.GEU.AND P0, PT, R2, RZ, PT ;  /* 0x000000ff0200722a */ /* 0x000fd00003f0e000 */
[----:B------:R-:W-:Y:S02]  /*a2f0*/  FSEL R20, R20, RZ, P0 ;  /* 0x000000ff14147208 */ /* 0x000fe40000000000 */
[----:B------:R-:W-:Y:S01]  /*a300*/  @!P2 LEA.HI R0, R8, R8, RZ, 0x1 ;  /* 0x000000080800a211 */ /* 0x000fe200078f08ff */
[----:B------:R-:W-:Y:S01]  /*a310*/  @!P2 IMAD.MOV.U32 R2, RZ, RZ, R30 ;  /* 0x000000ffff02a224 */ /* 0x000fe200078e001e */
[----:B------:R-:W-:Y:S02]  /*a320*/  FSEL R21, R21, RZ, P0 ;  /* 0x000000ff15157208 */ /* 0x000fe40000000000 */
[----:B------:R-:W-:-:S04]  /*a330*/  @!P2 SHF.R.S32.HI R3, RZ, 0x1, R0 ;  /* 0x00000001ff03a819 */ /* 0x000fc80000011400 */
[----:B------:R-:W-:Y:S01]  /*a340*/  @!P2 IADD3 R8, PT, PT, R8, -R3, RZ ;  /* 0x800000030808a210 */ /* 0x000fe20007ffe0ff */
[----:B------:R-:W-:-:S03]  /*a350*/  @!P2 IMAD R3, R3, 0x100000, R31 ;  /* 0x001000000303a824 */ /* 0x000fc600078e021f */
[----:B------:R-:W-:Y:S02]  /*a360*/  @!P2 LEA R9, R8, 0x3ff00000, 0x14 ;  /* 0x3ff000000809a811 */ /* 0x000fe400078ea0ff */
[----:B------:R-:W-:-:S06]  /*a370*/  @!P2 MOV R8, RZ ;  /* 0x000000ff0008a202 */ /* 0x000fcc0000000f00 */
[----:B------:R-:W-:-:S11]  /*a380*/  @!P2 DMUL R20, R2, R8 ;  /* 0x000000080214a228 */ /* 0x000fd60000000000 */
.L_x_159:
[----:B------:R-:W-:Y:S05]  /*a390*/  BSYNC.RECONVERGENT B0 ;  /* 0x0000000000007941 */ /* 0x000fea0003800200 */
.L_x_158:
[----:B------:R-:W-:Y:S01]  /*a3a0*/  IMAD.MOV.U32 R3, RZ, RZ, R23 ;  /* 0x000000ffff037224 */ /* 0x000fe200078e0017 */
[----:B------:R-:W-:Y:S01]  /*a3b0*/  DMUL R10, R20, R10 ;  /* 0x0000000a140a7228 */ /* 0x000fe20000000000 */
[----:B------:R-:W-:-:S03]  /*a3c0*/  IMAD.MOV.U32 R2, RZ, RZ, R28 ;  /* 0x000000ffff027224 */ /* 0x000fc600078e001c */
[----:B------:R-:W-:-:S04]  /*a3d0*/  @P1 LOP3.LUT R9, R3, 0x80000000, RZ, 0x3c, !PT ;  /* 0x8000000003091812 */ /* 0x000fc800078e3cff */
[----:B------:R-:W-:Y:S01]  /*a3e0*/  @P1 MOV R3, R9 ;  /* 0x0000000900031202 */ /* 0x000fe20000000f00 */
[----:B------:R-:W-:-:S05]  /*a3f0*/  DMUL R10, R10, R26 ;  /* 0x0000001a0a0a7228 */ /* 0x000fca0000000000 */
[----:B------:R-:W-:-:S03]  /*a400*/  DMUL R2, R20, R2 ;  /* 0x0000000214027228 */ /* 0x000fc60000000000 */
[C---:B-----5:R-:W-:Y:S02]  /*a410*/  DMUL R8, R10.reuse, R4 ;  /* 0x000000040a087228 */ /* 0x060fe40000000000 */
[----:B------:R-:W-:-:S03]  /*a420*/  DMUL R10, R10, -R6 ;  /* 0x800000060a0a7228 */ /* 0x000fc60000000000 */
[----:B------:R-:W-:-:S08]  /*a430*/  DMUL R2, R2, R26 ;  /* 0x0000001a02027228 */ /* 0x000fd00000000000 */
[C---:B------:R-:W-:Y:S02]  /*a440*/  DFMA R8, R2.reuse, R6, R8 ;  /* 0x000000060208722b */ /* 0x040fe40000000008 */
[----:B------:R-:W-:Y:S01]  /*a450*/  DFMA R10, R2, R4, R10 ;  /* 0x00000004020a722b */ /* 0x000fe2000000000a */
[----:B------:R-:W0:Y:S05]  /*a460*/  LDC.64 R6, c[0x0][0x380] ;  /* 0x0000e000ff067b82 */ /* 0x000e2a0000000a00 */
[-C--:B------:R-:W-:Y:S02]  /*a470*/  DMUL R2, R12, R8.reuse ;  /* 0x000000080c027228 */ /* 0x080fe40000000000 */
[----:B------:R-:W-:-:S06]  /*a480*/  DMUL R8, R14, -R8 ;  /* 0x800000080e087228 */ /* 0x000fcc0000000000 */
[-C--:B------:R-:W-:Y:S02]  /*a490*/  DFMA R2, R14, R10.reuse, R2 ;  /* 0x0000000a0e02722b */ /* 0x080fe40000000002 */
[----:B------:R-:W-:-:S06]  /*a4a0*/  DFMA R8, R12, R10, R8 ;  /* 0x0000000a0c08722b */ /* 0x000fcc0000000008 */
[C---:B------:R-:W-:Y:S02]  /*a4b0*/  DMUL R4, R18.reuse, R2 ;  /* 0x0000000212047228 */ /* 0x040fe40000000000 */
[----:B------:R-:W-:Y:S01]  /*a4c0*/  DMUL R18, R18, R8 ;  /* 0x0000000812127228 */ /* 0x000fe20000000000 */
[----:B0-----:R-:W-:-:S05]  /*a4d0*/  IMAD.WIDE.U32 R34, R34, 0x10, R6 ;  /* 0x0000001022227825 */ /* 0x001fca00078e0006 */
[C---:B------:R-:W-:Y:S02]  /*a4e0*/  DFMA R4, R16.reuse, R8, R4 ;  /* 0x000000081004722b */ /* 0x040fe40000000004 */
[----:B------:R-:W-:-:S05]  /*a4f0*/  DFMA R18, R16, -R2, R18 ;  /* 0x800000021012722b */ /* 0x000fca0000000012 */
[----:B------:R-:W-:Y:S04]  /*a500*/  REDG.E.ADD.F64.RN.STRONG.GPU desc[UR8][R34.64], R4 ;  /* 0x00000004220079a6 */ /* 0x000fe8000c12ff08 */
[----:B------:R-:W-:Y:S01]  /*a510*/  REDG.E.ADD.F64.RN.STRONG.GPU desc[UR8][R34.64+0x8], R18 ;  /* 0x00000812220079a6 */ /* 0x000fe2000c12ff08 */
[----:B------:R-:W-:Y:S05]  /*a520*/  EXIT ;  /* 0x000000000000794d */ /* 0x000fea0003800000 */
.L_x_98:
[----:B------:R-:W0:Y:S02]  /*a530*/  LDC.64 R2, c[0x0][0x380] ;  /* 0x0000e000ff027b82 */ /* 0x000e240000000a00 */
[----:B0-----:R-:W-:-:S05]  /*a540*/  IMAD.WIDE.U32 R2, R34, 0x10, R2 ;  /* 0x0000001022027825 */ /* 0x001fca00078e0002 */
[----:B------:R-:W-:Y:S04]  /*a550*/  REDG.E.ADD.F64.RN.STRONG.GPU desc[UR8][R2.64], R16 ;  /* 0x00000010020079a6 */ /* 0x000fe8000c12ff08 */
[----:B------:R-:W-:Y:S01]  /*a560*/  REDG.E.ADD.F64.RN.STRONG.GPU desc[UR8][R2.64+0x8], R18 ;  /* 0x00000812020079a6 */ /* 0x000fe2000c12ff08 */
[----:B------:R-:W-:Y:S05]  /*a570*/  EXIT ;  /* 0x000000000000794d */ /* 0x000fea0003800000 */
        .weak           $__internal_0_$__cuda_sm20_div_rn_f64_full
        .type           $__internal_0_$__cuda_sm20_div_rn_f64_full,@function
        .size           $__internal_0_$__cuda_sm20_div_rn_f64_full,($__internal_1_$__cuda_sm20_dsqrt_rn_f64_mediumpath_v1 - $__internal_0_$__cuda_sm20_div_rn_f64_full)
$__internal_0_$__cuda_sm20_div_rn_f64_full:
[C---:B------:R-:W-:Y:S01]  /*a580*/  FSETP.GEU.AND P0, PT, |R38|.reuse, 1.469367938527859385e-39, PT ;  /* 0x001000002600780b */ /* 0x040fe20003f0e200 */
[----:B------:R-:W-:Y:S01]  /*a590*/  IMAD.MOV.U32 R46, RZ, RZ, R39 ;  /* 0x000000ffff2e7224 */ /* 0x000fe200078e0027 */
[----:B------:R-:W-:Y:S01]  /*a5a0*/  LOP3.LUT R42, R38, 0x800fffff, RZ, 0xc0, !PT ;  /* 0x800fffff262a7812 */ /* 0x000fe200078ec0ff */
[----:B------:R-:W-:Y:S01]  /*a5b0*/  IMAD.MOV.U32 R47, RZ, RZ, R38 ;  /* 0x000000ffff2f7224 */ /* 0x000fe200078e0026 */
[----:B------:R-:W-:Y:S01]  /*a5c0*/  MOV R50, R39 ;  /* 0x0000002700327202 */ /* 0x000fe20000000f00 */
[----:B------:R-:W-:Y:S01]  /*a5d0*/  IMAD.MOV.U32 R55, RZ, RZ, R40 ;  /* 0x000000ffff377224 */ /* 0x000fe200078e0028 */
[----:B------:R-:W-:Y:S01]  /*a5e0*/  LOP3.LUT R51, R42, 0x3ff00000, RZ, 0xfc, !PT ;  /* 0x3ff000002a337812 */ /* 0x000fe200078efcff */
[----:B------:R-:W-:Y:S01]  /*a5f0*/  IMAD.MOV.U32 R54, RZ, RZ, R41 ;  /* 0x000000ffff367224 */ /* 0x000fe200078e0029 */
[----:B------:R-:W-:Y:S01]  /*a600*/  MOV R56, 0x1 ;  /* 0x0000000100387802 */ /* 0x000fe20000000f00 */
[----:B------:R-:W-:Y:S01]  /*a610*/  IMAD.MOV.U32 R41, RZ, RZ, 0x1ca00000 ;  /* 0x1ca00000ff297424 */ /* 0x000fe200078e00ff */
[C---:B------:R-:W-:Y:S01]  /*a620*/  FSETP.GEU.AND P3, PT, |R55|.reuse, 1.469367938527859385e-39, PT ;  /* 0x001000003700780b */ /* 0x040fe20003f6e200 */
[----:B------:R-:W-:Y:S01]  /*a630*/  BSSY.RECONVERGENT B0, `(.L_x_160) ;  /* 0x0000057000007945 */ /* 0x000fe20003800200 */
[----:B------:R-:W-:Y:S01]  /*a640*/  LOP3.LUT R39, R55, 0x7ff00000, RZ, 0xc0, !PT ;  /* 0x7ff0000037277812 */ /* 0x000fe200078ec0ff */
[----:B------:R-:W-:Y:S01]  /*a650*/  @!P0 DMUL R50, R46, 8.98846567431157953865e+307 ;  /* 0x7fe000002e328828 */ /* 0x000fe20000000000 */
[----:B------:R-:W-:-:S04]  /*a660*/  LOP3.LUT R38, R38, 0x7ff00000, RZ, 0xc0, !PT ;  /* 0x7ff0000026267812 */ /* 0x000fc800078ec0ff */
[----:B------:R-:W-:Y:S01]  /*a670*/  ISETP.GE.U32.AND P1, PT, R39, R38, PT ;  /* 0x000000262700720c */ /* 0x000fe20003f26070 */
[----:B------:R-:W0:Y:S03]  /*a680*/  MUFU.RCP64H R57, R51 ;  /* 0x0000003300397308 */ /* 0x000e260000001800 */
[----:B------:R-:W-:Y:S02]  /*a690*/  SEL R41, R41, 0x63400000, !P1 ;  /* 0x6340000029297807 */ /* 0x000fe40004800000 */
[----:B------:R-:W-:Y:S02]  /*a6a0*/  @!P3 LOP3.LUT R40, R47, 0x7ff00000, RZ, 0xc0, !PT ;  /* 0x7ff000002f28b812 */ /* 0x000fe400078ec0ff */
[----:B------:R-:W-:Y:S02]  /*a6b0*/  @!P0 LOP3.LUT R38, R51, 0x7ff00000, RZ, 0xc0, !PT ;  /* 0x7ff0000033268812 */ /* 0x000fe400078ec0ff */
[----:B------:R-:W-:Y:S01]  /*a6c0*/  @!P3 ISETP.GE.U32.AND P4, PT, R39, R40, PT ;  /* 0x000000282700b20c */ /* 0x000fe20003f86070 */
[----:B------:R-:W-:-:S05]  /*a6d0*/  IMAD.MOV.U32 R40, RZ, RZ, 0x1ca00000 ;  /* 0x1ca00000ff287424 */ /* 0x000fca00078e00ff */
[----:B------:R-:W-:Y:S01]  /*a6e0*/  @!P3 SEL R40, R40, 0x63400000, !P4 ;  /* 0x634000002828b807 */ /* 0x000fe20006000000 */
[----:B0-----:R-:W-:-:S03]  /*a6f0*/  DFMA R58, R56, -R50, 1 ;  /* 0x3ff00000383a742b */ /* 0x001fc60000000832 */
[----:B------:R-:W-:-:S05]  /*a700*/  @!P3 LOP3.LUT R40, R40, 0x80000000, R55, 0xf8, !PT ;  /* 0x800000002828b812 */ /* 0x000fca00078ef837 */
[----:B------:R-:W-:-:S08]  /*a710*/  DFMA R58, R58, R58, R58 ;  /* 0x0000003a3a3a722b */ /* 0x000fd0000000003a */
[----:B------:R-:W-:Y:S01]  /*a720*/  DFMA R56, R56, R58, R56 ;  /* 0x0000003a3838722b */ /* 0x000fe20000000038 */
[----:B------:R-:W-:Y:S02]  /*a730*/  LOP3.LUT R59, R41, 0x800fffff, R55, 0xf8, !PT ;  /* 0x800fffff293b7812 */ /* 0x000fe400078ef837 */
[----:B------:R-:W-:Y:S01]  /*a740*/  @!P3 LOP3.LUT R41, R40, 0x100000, RZ, 0xfc, !PT ;  /* 0x001000002829b812 */ /* 0x000fe200078efcff */
[----:B------:R-:W-:Y:S01]  /*a750*/  @!P3 IMAD.MOV.U32 R40, RZ, RZ, RZ ;  /* 0x000000ffff28b224 */ /* 0x000fe200078e00ff */
[----:B------:R-:W-:-:S03]  /*a760*/  MOV R58, R54 ;  /* 0x00000036003a7202 */ /* 0x000fc60000000f00 */
[----:B------:R-:W-:-:S03]  /*a770*/  DFMA R60, R56, -R50, 1 ;  /* 0x3ff00000383c742b */ /* 0x000fc60000000832 */
[----:B------:R-:W-:-:S05]  /*a780*/  @!P3 DFMA R58, R58, 2, -R40 ;  /* 0x400000003a3ab82b */ /* 0x000fca0000000828 */
[----:B------:R-:W-:-:S08]  /*a790*/  DFMA R60, R56, R60, R56 ;  /* 0x0000003c383c722b */ /* 0x000fd00000000038 */
[----:B------:R-:W-:-:S08]  /*a7a0*/  DMUL R40, R60, R58 ;  /* 0x0000003a3c287228 */ /* 0x000fd00000000000 */
[----:B------:R-:W-:-:S08]  /*a7b0*/  DFMA R56, R40, -R50, R58 ;  /* 0x800000322838722b */ /* 0x000fd0000000003a */
[----:B------:R-:W-:Y:S01]  /*a7c0*/  DFMA R56, R60, R56, R40 ;  /* 0x000000383c38722b */ /* 0x000fe20000000028 */
[----:B------:R-:W-:Y:S01]  /*a7d0*/  IMAD.MOV.U32 R40, RZ, RZ, R39 ;  /* 0x000000ffff287224 */ /* 0x000fe200078e0027 */
[----:B------:R-:W-:-:S04]  /*a7e0*/  @!P3 LOP3.LUT R40, R59, 0x7ff00000, RZ, 0xc0, !PT ;  /* 0x7ff000003b28b812 */ /* 0x000fc800078ec0ff */
[----:B------:R-:W-:-:S04]  /*a7f0*/  IADD3 R41, PT, PT, R40, -0x1, RZ ;  /* 0xffffffff28297810 */ /* 0x000fc80007ffe0ff */
[----:B------:R-:W-:Y:S01]  /*a800*/  ISETP.GT.U32.AND P0, PT, R41, 0x7feffffe, PT ;  /* 0x7feffffe2900780c */ /* 0x000fe20003f04070 */
[----:B------:R-:W-:-:S05]  /*a810*/  VIADD R41, R38, 0xffffffff ;  /* 0xffffffff26297836 */ /* 0x000fca0000000000 */
[----:B------:R-:W-:-:S13]  /*a820*/  ISETP.GT.U32.OR P0, PT, R41, 0x7feffffe, P0 ;  /* 0x7feffffe2900780c */ /* 0x000fda0000704470 */
[----:B------:R-:W-:Y:S05]  /*a830*/  @P0 BRA `(.L_x_161) ;  /* 0x0000000000780947 */ /* 0x000fea0003800000 */
[----:B------:R-:W-:Y:S01]  /*a840*/  LOP3.LUT R38, R47, 0x7ff00000, RZ, 0xc0, !PT ;  /* 0x7ff000002f267812 */ /* 0x000fe200078ec0ff */
[----:B------:R-:W-:-:S03]  /*a850*/  IMAD.MOV.U32 R40, RZ, RZ, 0x1ca00000 ;  /* 0x1ca00000ff287424 */ /* 0x000fc600078e00ff */
[CC--:B------:R-:W-:Y:S02]  /*a860*/  VIADDMNMX R41, R39.reuse, -R38.reuse, 0xb9600000, !PT ;  /* 0xb960000027297446 */ /* 0x0c0fe40007800926 */
[----:B------:R-:W-:Y:S02]  /*a870*/  ISETP.GE.U32.AND P0, PT, R39, R38, PT ;  /* 0x000000262700720c */ /* 0x000fe40003f06070 */
[----:B------:R-:W-:Y:S02]  /*a880*/  VIMNMX R38, PT, PT, R41, 0x46a00000, PT ;  /* 0x46a0000029267848 */ /* 0x000fe40003fe0100 */
[----:B------:R-:W-:-:S04]  /*a890*/  SEL R40, R40, 0x63400000, !P0 ;  /* 0x6340000028287807 */ /* 0x000fc80004000000 */
[----:B------:R-:W-:Y:S01]  /*a8a0*/  IADD3 R38, PT, PT, -R40, R38, RZ ;  /* 0x0000002628267210 */ /* 0x000fe20007ffe1ff */
[----:B------:R-:W-:-:S04]  /*a8b0*/  IMAD.MOV.U32 R40, RZ, RZ, RZ ;  /* 0x000000ffff287224 */ /* 0x000fc800078e00ff */
[----:B------:R-:W-:-:S06]  /*a8c0*/  VIADD R41, R38, 0x7fe00000 ;  /* 0x7fe0000026297836 */ /* 0x000fcc0000000000 */
[----:B------:R-:W-:-:S10]  /*a8d0*/  DMUL R60, R56, R40 ;  /* 0x00000028383c7228 */ /* 0x000fd40000000000 */
[----:B------:R-:W-:-:S13]  /*a8e0*/  FSETP.GTU.AND P0, PT, |R61|, 1.469367938527859385e-39, PT ;  /* 0x001000003d00780b */ /* 0x000fda0003f0c200 */
[----:B------:R-:W-:Y:S05]  /*a8f0*/  @P0 BRA `(.L_x_162) ;  /* 0x0000000000a80947 */ /* 0x000fea0003800000 */
[----:B------:R-:W-:Y:S01]  /*a900*/  DFMA R50, R56, -R50, R58 ;  /* 0x800000323832722b */ /* 0x000fe2000000003a */
[----:B------:R-:W-:-:S09]  /*a910*/  MOV R46, RZ ;  /* 0x000000ff002e7202 */ /* 0x000fd20000000f00 */
[C---:B------:R-:W-:Y:S02]  /*a920*/  FSETP.NEU.AND P0, PT, R51.reuse, RZ, PT ;  /* 0x000000ff3300720b */ /* 0x040fe40003f0d000 */
[----:B------:R-:W-:-:S04]  /*a930*/  LOP3.LUT R39, R51, 0x80000000, R47, 0x48, !PT ;  /* 0x8000000033277812 */ /* 0x000fc800078e482f */
[----:B------:R-:W-:-:S07]  /*a940*/  LOP3.LUT R47, R39, R41, RZ, 0xfc, !PT ;  /* 0x00000029272f7212 */ /* 0x000fce00078efcff */
[----:B------:R-:W-:Y:S05]  /*a950*/  @!P0 BRA `(.L_x_162) ;  /* 0x0000000000908947 */ /* 0x000fea0003800000 */
[----:B------:R-:W-:Y:S01]  /*a960*/  IMAD.MOV R41, RZ, RZ, -R38 ;  /* 0x000000ffff297224 */ /* 0x000fe200078e0a26 */
[----:B------:R-:W-:Y:S01]  /*a970*/  IADD3 R38, PT, PT, -R38, -0x43300000, RZ ;  /* 0xbcd0000026267810 */ /* 0x000fe20007ffe1ff */
[----:B------:R-:W-:-:S06]  /*a980*/  IMAD.MOV.U32 R40, RZ, RZ, RZ ;  /* 0x000000ffff287224 */ /* 0x000fcc00078e00ff */
[----:B------:R-:W-:Y:S02]  /*a990*/  DFMA R40, R60, -R40, R56 ;  /* 0x800000283c28722b */ /* 0x000fe40000000038 */
[----:B------:R-:W-:-:S08]  /*a9a0*/  DMUL.RP R56, R56, R46 ;  /* 0x0000002e38387228 */ /* 0x000fd00000008000 */
[----:B------:R-:W-:Y:S02]  /*a9b0*/  FSETP.NEU.AND P0, PT, |R41|, R38, PT ;  /* 0x000000262900720b */ /* 0x000fe40003f0d200 */
[----:B------:R-:W-:Y:S02]  /*a9c0*/  LOP3.LUT R39, R57, R39, RZ, 0x3c, !PT ;  /* 0x0000002739277212 */ /* 0x000fe400078e3cff */
[----:B------:R-:W-:Y:S02]  /*a9d0*/  FSEL R38, R56, R60, !P0 ;  /* 0x0000003c38267208 */ /* 0x000fe40004000000 */
[----:B------:R-:W-:Y:S02]  /*a9e0*/  FSEL R39, R39, R61, !P0 ;  /* 0x0000003d27277208 */ /* 0x000fe40004000000 */
[----:B------:R-:W-:-:S03]  /*a9f0*/  MOV R60, R38 ;  /* 0x00000026003c7202 */ /* 0x000fc60000000f00 */
[----:B------:R-:W-:Y:S01]  /*aa00*/  IMAD.MOV.U32 R61, RZ, RZ, R39 ;  /* 0x000000ffff3d7224 */ /* 0x000fe200078e0027 */
[----:B------:R-:W-:Y:S06]  /*aa10*/  BRA `(.L_x_162) ;  /* 0x0000000000607947 */ /* 0x000fec0003800000 */
.L_x_161:
[----:B------:R-:W-:-:S14]  /*aa20*/  DSETP.NAN.AND P0, PT, R54, R54, PT ;  /* 0x000000363600722a */ /* 0x000fdc0003f08000 */
[----:B------:R-:W-:Y:S05]  /*aa30*/  @P0 BRA `(.L_x_163) ;  /* 0x00000000004c0947 */ /* 0x000fea0003800000 */
[----:B------:R-:W-:-:S14]  /*aa40*/  DSETP.NAN.AND P0, PT, R46, R46, PT ;  /* 0x0000002e2e00722a */ /* 0x000fdc0003f08000 */
[----:B------:R-:W-:Y:S05]  /*aa50*/  @P0 BRA `(.L_x_164) ;  /* 0x0000000000340947 */ /* 0x000fea0003800000 */
[----:B------:R-:W-:Y:S01]  /*aa60*/  ISETP.NE.AND P0, PT, R40, R38, PT ;  /* 0x000000262800720c */ /* 0x000fe20003f05270 */
[----:B------:R-:W-:Y:S01]  /*aa70*/  IMAD.MOV.U32 R60, RZ, RZ, 0x0 ;  /* 0x00000000ff3c7424 */ /* 0x000fe200078e00ff */
[----:B------:R-:W-:-:S11]  /*aa80*/  MOV R61, 0xfff80000 ;  /* 0xfff80000003d7802 */ /* 0x000fd60000000f00 */
[----:B------:R-:W-:Y:S05]  /*aa90*/  @!P0 BRA `(.L_x_162) ;  /* 0x0000000000408947 */ /* 0x000fea0003800000 */
[----:B------:R-:W-:-:S04]  /*aaa0*/  ISETP.NE.AND P0, PT, R40, 0x7ff00000, PT ;  /* 0x7ff000002800780c */ /* 0x000fc80003f05270 */
[----:B------:R-:W-:Y:S02]  /*aab0*/  ISETP.EQ.OR P0, PT, R38, RZ, !P0 ;  /* 0x000000ff2600720c */ /* 0x000fe40004702670 */
[----:B------:R-:W-:-:S11]  /*aac0*/  LOP3.LUT R38, R55, 0x80000000, R47, 0x48, !PT ;  /* 0x8000000037267812 */ /* 0x000fd600078e482f */
[----:B------:R-:W-:Y:S01]  /*aad0*/  @P0 LOP3.LUT R39, R38, 0x7ff00000, RZ, 0xfc, !PT ;  /* 0x7ff0000026270812 */ /* 0x000fe200078efcff */
[----:B------:R-:W-:Y:S01]  /*aae0*/  @!P0 IMAD.MOV.U32 R60, RZ, RZ, RZ ;  /* 0x000000ffff3c8224 */ /* 0x000fe200078e00ff */
[----:B------:R-:W-:Y:S01]  /*aaf0*/  @P0 MOV R60, RZ ;  /* 0x000000ff003c0202 */ /* 0x000fe20000000f00 */
[----:B------:R-:W-:Y:S02]  /*ab00*/  @!P0 IMAD.MOV.U32 R61, RZ, RZ, R38 ;  /* 0x000000ffff3d8224 */ /* 0x000fe400078e0026 */
[----:B------:R-:W-:Y:S01]  /*ab10*/  @P0 IMAD.MOV.U32 R61, RZ, RZ, R39 ;  /* 0x000000ffff3d0224 */ /* 0x000fe200078e0027 */
[----:B------:R-:W-:Y:S06]  /*ab20*/  BRA `(.L_x_162) ;  /* 0x00000000001c7947 */ /* 0x000fec0003800000 */
.L_x_164:
[----:B------:R-:W-:Y:S01]  /*ab30*/  LOP3.LUT R38, R47, 0x80000, RZ, 0xfc, !PT ;  /* 0x000800002f267812 */ /* 0x000fe200078efcff */
[----:B------:R-:W-:-:S03]  /*ab40*/  IMAD.MOV.U32 R60, RZ, RZ, R46 ;  /* 0x000000ffff3c7224 */ /* 0x000fc600078e002e */
[----:B------:R-:W-:Y:S01]  /*ab50*/  MOV R61, R38 ;  /* 0x00000026003d7202 */ /* 0x000fe20000000f00 */
[----:B------:R-:W-:Y:S06]  /*ab60*/  BRA `(.L_x_162) ;  /* 0x00000000000c7947 */ /* 0x000fec0003800000 */
.L_x_163:
[----:B------:R-:W-:Y:S01]  /*ab70*/  LOP3.LUT R38, R55, 0x80000, RZ, 0xfc, !PT ;  /* 0x0008000037267812 */ /* 0x000fe200078efcff */
[----:B------:R-:W-:-:S04]  /*ab80*/  IMAD.MOV.U32 R60, RZ, RZ, R54 ;  /* 0x000000ffff3c7224 */ /* 0x000fc800078e0036 */
[----:B------:R-:W-:-:S07]  /*ab90*/  IMAD.MOV.U32 R61, RZ, RZ, R38 ;  /* 0x000000ffff3d7224 */ /* 0x000fce00078e0026 */
.L_x_162:
[----:B------:R-:W-:Y:S05]  /*aba0*/  BSYNC.RECONVERGENT B0 ;  /* 0x0000000000007941 */ /* 0x000fea0003800200 */
.L_x_160:
[----:B------:R-:W-:Y:S02]  /*abb0*/  HFMA2 R41, -RZ, RZ, 0, 0 ;  /* 0x00000000ff297431 */ /* 0x000fe400000001ff */
[----:B------:R-:W-:Y:S01]  /*abc0*/  IMAD.MOV.U32 R40, RZ, RZ, R35 ;  /* 0x000000ffff287224 */ /* 0x000fe200078e0023 */
[----:B------:R-:W-:Y:S01]  /*abd0*/  MOV R39, R60 ;  /* 0x0000003c00277202 */ /* 0x000fe20000000f00 */
[----:B------:R-:W-:Y:S02]  /*abe0*/  IMAD.MOV.U32 R38, RZ, RZ, R61 ;  /* 0x000000ffff267224 */ /* 0x000fe400078e003d */
[----:B------:R-:W-:Y:S05]  /*abf0*/  RET.REL.NODEC R40 `(_Z11ff_multipleP7double2PKS_PKdPKbS4_S4_S4_S2_S4_S4_S4_S4_S4_S4_) ;  /* 0xffffff5428007950 */ /* 0x000fea0003c3ffff */
        .weak           $__internal_1_$__cuda_sm20_dsqrt_rn_f64_mediumpath_v1
        .type           $__internal_1_$__cuda_sm20_dsqrt_rn_f64_mediumpath_v1,@function
        .size           $__internal_1_$__cuda_sm20_dsqrt_rn_f64_mediumpath_v1,($_Z11ff_multipleP7double2PKS_PKdPKbS4_S4_S4_S2_S4_S4_S4_S4_S4_S4_$__internal_accurate_pow - $__internal_1_$__cuda_sm20_dsqrt_rn_f64_mediumpath_v1)
$__internal_1_$__cuda_sm20_dsqrt_rn_f64_mediumpath_v1:
[----:B------:R-:W-:Y:S01]  /*ac00*/  ISETP.GE.U32.AND P0, PT, R44, -0x3400000, PT ;  /* 0xfcc000002c00780c */ /* 0x000fe20003f06070 */
[----:B------:R-:W-:Y:S01]  /*ac10*/  BSSY.RECONVERGENT B1, `(.L_x_165) ;  /* 0x000002b000017945 */ /* 0x000fe20003800200 */
[-C--:B------:R-:W-:Y:S01]  /*ac20*/  LOP3.LUT R47, R47, R46.reuse, RZ, 0x3c, !PT ;  /* 0x0000002e2f2f7212 */ /* 0x080fe200078e3cff */
[----:B------:R-:W-:Y:S01]  /*ac30*/  IMAD.MOV.U32 R49, RZ, RZ, R40 ;  /* 0x000000ffff317224 */ /* 0x000fe200078e0028 */
[----:B------:R-:W-:Y:S01]  /*ac40*/  MOV R44, R35 ;  /* 0x00000023002c7202 */ /* 0x000fe20000000f00 */
[----:B------:R-:W-:Y:S01]  /*ac50*/  IMAD.MOV.U32 R40, RZ, RZ, R41 ;  /* 0x000000ffff287224 */ /* 0x000fe200078e0029 */
[C---:B------:R-:W-:Y:S01]  /*ac60*/  LOP3.LUT R46, R47.reuse, R46, RZ, 0x3c, !PT ;  /* 0x0000002e2f2e7212 */ /* 0x040fe200078e3cff */
[----:B------:R-:W-:Y:S02]  /*ac70*/  IMAD.MOV.U32 R48, RZ, RZ, R39 ;  /* 0x000000ffff307224 */ /* 0x000fe400078e0027 */
[----:B------:R-:W-:Y:S01]  /*ac80*/  IMAD.MOV.U32 R41, RZ, RZ, R42 ;  /* 0x000000ffff297224 */ /* 0x000fe200078e002a */
[----:B------:R-:W-:-:S03]  /*ac90*/  LOP3.LUT R47, R47, R46, RZ, 0x3c, !PT ;  /* 0x0000002e2f2f7212 */ /* 0x000fc600078e3cff */
[----:B------:R-:W-:Y:S05]  /*aca0*/  @!P0 BRA `(.L_x_166) ;  /* 0x0000000000208947 */ /* 0x000fea0003800000 */
[----:B------:R-:W-:-:S10]  /*acb0*/  DFMA.RM R44, R48, R44, R40 ;  /* 0x0000002c302c722b */ /* 0x000fd40000004028 */
[----:B------:R-:W-:-:S04]  /*acc0*/  IADD3 R40, P0, PT, R44, 0x1, RZ ;  /* 0x000000012c287810 */ /* 0x000fc80007f1e0ff */
[----:B------:R-:W-:-:S06]  /*acd0*/  IADD3.X R41, PT, PT, RZ, R45, RZ, P0, !PT ;  /* 0x0000002dff297210 */ /* 0x000fcc00007fe4ff */
[----:B------:R-:W-:-:S08]  /*ace0*/  DFMA.RP R46, -R44, R40, R46 ;  /* 0x000000282c2e722b */ /* 0x000fd0000000812e */
[----:B------:R-:W-:-:S06]  /*acf0*/  DSETP.GT.AND P0, PT, R46, RZ, PT ;  /* 0x000000ff2e00722a */ /* 0x000fcc0003f04000 */
[----:B------:R-:W-:Y:S02]  /*ad00*/  FSEL R40, R40, R44, P0 ;  /* 0x0000002c28287208 */ /* 0x000fe40000000000 */
[----:B------:R-:W-:Y:S01]  /*ad10*/  FSEL R41, R41, R45, P0 ;  /* 0x0000002d29297208 */ /* 0x000fe20000000000 */
[----:B------:R-:W-:Y:S06]  /*ad20*/  BRA `(.L_x_167) ;  /* 0x0000000000647947 */ /* 0x000fec0003800000 */
.L_x_166:
[----:B------:R-:W-:-:S14]  /*ad30*/  DSETP.NE.AND P0, PT, R46, RZ, PT ;  /* 0x000000ff2e00722a */ /* 0x000fdc0003f05000 */
[----:B------:R-:W-:Y:S05]  /*ad40*/  @!P0 BRA `(.L_x_168) ;  /* 0x0000000000588947 */ /* 0x000fea0003800000 */
[----:B------:R-:W-:-:S13]  /*ad50*/  ISETP.GE.AND P0, PT, R47, RZ, PT ;  /* 0x000000ff2f00720c */ /* 0x000fda0003f06270 */
[----:B------:R-:W-:Y:S02]  /*ad60*/  @!P0 IMAD.MOV.U32 R40, RZ, RZ, 0x0 ;  /* 0x00000000ff288424 */ /* 0x000fe400078e00ff */
[----:B------:R-:W-:Y:S01]  /*ad70*/  @!P0 IMAD.MOV.U32 R41, RZ, RZ, -0x80000 ;  /* 0xfff80000ff298424 */ /* 0x000fe200078e00ff */
[----:B------:R-:W-:Y:S06]  /*ad80*/  @!P0 BRA `(.L_x_167) ;  /* 0x00000000004c8947 */ /* 0x000fec0003800000 */
[----:B------:R-:W-:-:S13]  /*ad90*/  ISETP.GT.AND P0, PT, R47, 0x7fefffff, PT ;  /* 0x7fefffff2f00780c */ /* 0x000fda0003f04270 */
[----:B------:R-:W-:Y:S05]  /*ada0*/  @P0 BRA `(.L_x_168) ;  /* 0x0000000000400947 */ /* 0x000fea0003800000 */
[----:B------:R-:W-:Y:S01]  /*adb0*/  DMUL R48, R46, 8.11296384146066816958e+31 ;  /* 0x469000002e307828 */ /* 0x000fe20000000000 */
[----:B------:R-:W-:Y:S01]  /*adc0*/  IMAD.MOV.U32 R40, RZ, RZ, 0x0 ;  /* 0x00000000ff287424 */ /* 0x000fe200078e00ff */
[----:B------:R-:W-:Y:S01]  /*add0*/  MOV R46, RZ ;  /* 0x000000ff002e7202 */ /* 0x000fe20000000f00 */
[----:B------:R-:W-:-:S03]  /*ade0*/  IMAD.MOV.U32 R41, RZ, RZ, 0x3fd80000 ;  /* 0x3fd80000ff297424 */ /* 0x000fc600078e00ff */
[----:B------:R-:W0:Y:S02]  /*adf0*/  MUFU.RSQ64H R47, R49 ;  /* 0x00000031002f7308 */ /* 0x000e240000001c00 */
[----:B0-----:R-:W-:-:S08]  /*ae00*/  DMUL R44, R46, R46 ;  /* 0x0000002e2e2c7228 */ /* 0x001fd00000000000 */
[----:B------:R-:W-:-:S08]  /*ae10*/  DFMA R44, R48, -R44, 1 ;  /* 0x3ff00000302c742b */ /* 0x000fd0000000082c */
[----:B------:R-:W-:Y:S02]  /*ae20*/  DFMA R40, R44, R40, 0.5 ;  /* 0x3fe000002c28742b */ /* 0x000fe40000000028 */
[----:B------:R-:W-:-:S08]  /*ae30*/  DMUL R44, R46, R44 ;  /* 0x0000002c2e2c7228 */ /* 0x000fd00000000000 */
[----:B------:R-:W-:-:S08]  /*ae40*/  DFMA R44, R40, R44, R46 ;  /* 0x0000002c282c722b */ /* 0x000fd0000000002e */
[----:B------:R-:W-:Y:S02]  /*ae50*/  DMUL R40, R48, R44 ;  /* 0x0000002c30287228 */ /* 0x000fe40000000000 */
[----:B------:R-:W-:-:S06]  /*ae60*/  IADD3 R45, PT, PT, R45, -0x100000, RZ ;  /* 0xfff000002d2d7810 */ /* 0x000fcc0007ffe0ff */
[----:B------:R-:W-:-:S08]  /*ae70*/  DFMA R48, R40, -R40, R48 ;  /* 0x800000282830722b */ /* 0x000fd00000000030 */
[----:B------:R-:W-:-:S10]  /*ae80*/  DFMA R40, R44, R48, R40 ;  /* 0x000000302c28722b */ /* 0x000fd40000000028 */
[----:B------:R-:W-:Y:S01]  /*ae90*/  VIADD R41, R41, 0xfcb00000 ;  /* 0xfcb0000029297836 */ /* 0x000fe20000000000 */
[----:B------:R-:W-:Y:S06]  /*aea0*/  BRA `(.L_x_167) ;  /* 0x0000000000047947 */ /* 0x000fec0003800000 */
.L_x_168:
[----:B------:R-:W-:-:S11]  /*aeb0*/  DADD R40, R46, R46 ;  /* 0x000000002e287229 */ /* 0x000fd6000000002e */
.L_x_167:
[----:B------:R-:W-:Y:S05]  /*aec0*/  BSYNC.RECONVERGENT B1 ;  /* 0x0000000000017941 */ /* 0x000fea0003800200 */
.L_x_165:
[----:B------:R-:W-:-:S04]  /*aed0*/  IMAD.MOV.U32 R39, RZ, RZ, 0x0 ;  /* 0x00000000ff277424 */ /* 0x000fc800078e00ff */
[----:B------:R-:W-:Y:S05]  /*aee0*/  RET.REL.NODEC R38 `(_Z11ff_multipleP7double2PKS_PKdPKbS4_S4_S4_S2_S4_S4_S4_S4_S4_S4_) ;  /* 0xffffff5026447950 */ /* 0x000fea0003c3ffff */
        .type           $_Z11ff_multipleP7double2PKS_PKdPKbS4_S4_S4_S2_S4_S4_S4_S4_S4_S4_$__internal_accurate_pow,@function
        .size           $_Z11ff_multipleP7double2PKS_PKdPKbS4_S4_S4_S2_S4_S4_S4_S4_S4_S4_$__internal_accurate_pow,($_Z11ff_multipleP7double2PKS_PKdPKbS4_S4_S4_S2_S4_S4_S4_S4_S4_S4_$__internal_trig_reduction_slowpathd - $_Z11ff_multipleP7double2PKS_PKdPKbS4_S4_S4_S2_S4_S4_S4_S4_S4_S4_$__internal_accurate_pow)
$_Z11ff_multipleP7double2PKS_PKdPKbS4_S4_S4_S2_S4_S4_S4_S4_S4_S4_$__internal_accurate_pow:
[----:B------:R-:W-:Y:S01]  /*aef0*/  ISETP.GT.U32.AND P0, PT, R38, 0xfffff, PT ;  /* 0x000fffff2600780c */ /* 0x000fe20003f04070 */
[----:B------:R-:W-:Y:S01]  /*af00*/  IMAD.MOV.U32 R41, RZ, RZ, R38 ;  /* 0x000000ffff297224 */ /* 0x000fe200078e0026 */
[----:B------:R-:W-:Y:S01]  /*af10*/  MOV R40, R39 ;  /* 0x0000002700287202 */ /* 0x000fe20000000f00 */
[----:B------:R-:W-:Y:S01]  /*af20*/  UMOV UR4, 0x7d2cafe2 ;  /* 0x7d2cafe200047882 */ /* 0x000fe20000000000 */
[----:B------:R-:W-:Y:S01]  /*af30*/  UMOV UR5, 0x3eb0f5ff ;  /* 0x3eb0f5ff00057882 */ /* 0x000fe20000000000 */
[----:B------:R-:W-:Y:S01]  /*af40*/  UMOV UR6, 0x3b39803f ;  /* 0x3b39803f00067882 */ /* 0x000fe20000000000 */
[----:B------:R-:W-:-:S07]  /*af50*/  UMOV UR7, 0x3c7abc9e ;  /* 0x3c7abc9e00077882 */ /* 0x000fce0000000000 */
[----:B------:R-:W-:Y:S01]  /*af60*/  @!P0 DMUL R44, R40, 1.80143985094819840000e+16 ;  /* 0x43500000282c8828 */ /* 0x000fe20000000000 */
[--C-:B------:R-:W-:Y:S01]  /*af70*/  IMAD.MOV.U32 R40, RZ, RZ, R38.reuse ;  /* 0x000000ffff287224 */ /* 0x100fe200078e0026 */
[----:B------:R-:W-:-:S08]  /*af80*/  SHF.R.U32.HI R38, RZ, 0x14, R38 ;  /* 0x00000014ff267819 */ /* 0x000fd00000011626 */
[----:B------:R-:W-:Y:S01]  /*af90*/  @!P0 MOV R40, R45 ;  /* 0x0000002d00288202 */ /* 0x000fe20000000f00 */
[----:B------:R-:W-:Y:S01]  /*afa0*/  @!P0 IMAD.MOV.U32 R39, RZ, RZ, R44 ;  /* 0x000000ffff278224 */ /* 0x000fe200078e002c */
[----:B------:R-:W-:Y:S01]  /*afb0*/  @!P0 LEA.HI R38, R45, 0xffffffca, RZ, 0xc ;  /* 0xffffffca2d268811 */ /* 0x000fe200078f60ff */
[----:B------:R-:W-:Y:S01]  /*afc0*/  IMAD.MOV.U32 R45, RZ, RZ, 0x43300000 ;  /* 0x43300000ff2d7424 */ /* 0x000fe200078e00ff */
[----:B------:R-:W-:Y:S01]  /*afd0*/  LOP3.LUT R40, R40, 0x800fffff, RZ, 0xc0, !PT ;  /* 0x800fffff28287812 */ /* 0x000fe200078ec0ff */
[----:B------:R-:W-:-:S03]  /*afe0*/  IMAD.MOV.U32 R52, RZ, RZ, R39 ;  /* 0x000000ffff347224 */ /* 0x000fc600078e0027 */
[----:B------:R-:W-:-:S04]  /*aff0*/  LOP3.LUT R40, R40, 0x3ff00000, RZ, 0xfc, !PT ;  /* 0x3ff0000028287812 */ /* 0x000fc800078efcff */
[----:B------:R-:W-:Y:S02]  /*b000*/  ISETP.GE.U32.AND P1, PT, R40, 0x3ff6a09f, PT ;  /* 0x3ff6a09f2800780c */ /* 0x000fe40003f26070 */
[----:B------:R-:W-:Y:S02]  /*b010*/  MOV R53, R40 ;  /* 0x0000002800357202 */ /* 0x000fe40000000f00 */
[----:B------:R-:W-:-:S09]  /*b020*/  MOV R40, RZ ;  /* 0x000000ff00287202 */ /* 0x000fd20000000f00 */
[----:B------:R-:W-:-:S04]  /*b030*/  @P1 VIADD R39, R53, 0xfff00000 ;  /* 0xfff0000035271836 */ /* 0x000fc80000000000 */
[----:B------:R-:W-:Y:S02]  /*b040*/  @P1 IMAD.MOV.U32 R53, RZ, RZ, R39 ;  /* 0x000000ffff351224 */ /* 0x000fe400078e0027 */
[C---:B------:R-:W-:Y:S01]  /*b050*/  VIADD R39, R38.reuse, 0xfffffc01 ;  /* 0xfffffc0126277836 */ /* 0x040fe20000000000 */
[----:B------:R-:W-:-:S03]  /*b060*/  @P1 IADD3 R39, PT, PT, R38, -0x3fe, RZ ;  /* 0xfffffc0226271810 */ /* 0x000fc60007ffe0ff */
[C---:B------:R-:W-:Y:S01]  /*b070*/  DADD R50, R52.reuse, 1 ;  /* 0x3ff0000034327429 */ /* 0x040fe20000000000 */
[----:B------:R-:W-:Y:S01]  /*b080*/  LOP3.LUT R44, R39, 0x80000000, RZ, 0x3c, !PT ;  /* 0x80000000272c7812 */ /* 0x000fe200078e3cff */
[----:B------:R-:W-:-:S04]  /*b090*/  DADD R52, R52, -1 ;  /* 0xbff0000034347429 */ /* 0x000fc80000000000 */
[----:B------:R-:W0:Y:S02]  /*b0a0*/  MUFU.RCP64H R41, R51 ;  /* 0x0000003300297308 */ /* 0x000e240000001800 */
[----:B0-----:R-:W-:-:S08]  /*b0b0*/  DFMA R50, -R50, R40, 1 ;  /* 0x3ff000003232742b */ /* 0x001fd00000000128 */
[----:B------:R-:W-:-:S08]  /*b0c0*/  DFMA R50, R50, R50, R50 ;  /* 0x000000323232722b */ /* 0x000fd00000000032 */
[----:B------:R-:W-:Y:S01]  /*b0d0*/  DFMA R50, R40, R50, R40 ;  /* 0x000000322832722b */ /* 0x000fe20000000028 */
[----:B------:R-:W-:Y:S02]  /*b0e0*/  IMAD.MOV.U32 R40, RZ, RZ, 0x41ad3b5a ;  /* 0x41ad3b5aff287424 */ /* 0x000fe400078e00ff */
[----:B------:R-:W-:-:S05]  /*b0f0*/  IMAD.MOV.U32 R41, RZ, RZ, 0x3ed0f5d2 ;  /* 0x3ed0f5d2ff297424 */ /* 0x000fca00078e00ff */
[----:B------:R-:W-:-:S08]  /*b100*/  DMUL R58, R52, R50 ;  /* 0x00000032343a7228 */ /* 0x000fd00000000000 */
[----:B------:R-:W-:-:S08]  /*b110*/  DFMA R58, R52, R50, R58 ;  /* 0x00000032343a722b */ /* 0x000fd0000000003a */
[----:B------:R-:W-:-:S08]  /*b120*/  DMUL R48, R58, R58 ;  /* 0x0000003a3a307228 */ /* 0x000fd00000000000 */
[----:B------:R-:W-:Y:S01]  /*b130*/  DFMA R40, R48, UR4, R40 ;  /* 0x0000000430287c2b */ /* 0x000fe20008000028 */
[----:B------:R-:W-:Y:S01]  /*b140*/  UMOV UR4, 0x75488a3f ;  /* 0x75488a3f00047882 */ /* 0x000fe20000000000 */
[----:B------:R-:W-:-:S06]  /*b150*/  UMOV UR5, 0x3ef3b20a ;  /* 0x3ef3b20a00057882 */ /* 0x000fcc0000000000 */
[----:B------:R-:W-:Y:S01]  /*b160*/  DFMA R46, R48, R40, UR4 ;  /* 0x00000004302e7e2b */ /* 0x000fe20008000028 */
[----:B------:R-:W-:Y:S01]  /*b170*/  UMOV UR4, 0xe4faecd5 ;  /* 0xe4faecd500047882 */ /* 0x000fe20000000000 */
[----:B------:R-:W-:Y:S01]  /*b180*/  UMOV UR5, 0x3f1745cd ;  /* 0x3f1745cd00057882 */ /* 0x000fe20000000000 */
[----:B------:R-:W-:-:S05]  /*b190*/  DADD R40, R52, -R58 ;  /* 0x0000000034287229 */ /* 0x000fca000000083a */
[----:B------:R-:W-:Y:S01]  /*b1a0*/  DFMA R46, R48, R46, UR4 ;  /* 0x00000004302e7e2b */ /* 0x000fe2000800002e */
[----:B------:R-:W-:Y:S01]  /*b1b0*/  UMOV UR4, 0x258a578b ;  /* 0x258a578b00047882 */ /* 0x000fe20000000000 */
[----:B------:R-:W-:Y:S01]  /*b1c0*/  UMOV UR5, 0x3f3c71c7 ;  /* 0x3f3c71c700057882 */ /* 0x000fe20000000000 */
[----:B------:R-:W-:-:S05]  /*b1d0*/  DADD R40, R40, R40 ;  /* 0x0000000028287229 */ /* 0x000fca0000000028 */
[----:B------:R-:W-:Y:S01]  /*b1e0*/  DFMA R46, R48, R46, UR4 ;  /* 0x00000004302e7e2b */ /* 0x000fe2000800002e */
[----:B------:R-:W-:Y:S01]  /*b1f0*/  UMOV UR4, 0x9242b910 ;  /* 0x9242b91000047882 */ /* 0x000fe20000000000 */
[----:B------:R-:W-:Y:S01]  /*b200*/  UMOV UR5, 0x3f624924 ;  /* 0x3f62492400057882 */ /* 0x000fe20000000000 */
[-C--:B------:R-:W-:Y:S02]  /*b210*/  DFMA R40, R52, -R58.reuse, R40 ;  /* 0x8000003a3428722b */ /* 0x080fe40000000028 */
[----:B------:R-:W-:-:S03]  /*b220*/  DMUL R52, R58, R58 ;  /* 0x0000003a3a347228 */ /* 0x000fc60000000000 */
[----:B------:R-:W-:Y:S01]  /*b230*/  DFMA R46, R48, R46, UR4 ;  /* 0x00000004302e7e2b */ /* 0x000fe2000800002e */
[----:B------:R-:W-:Y:S01]  /*b240*/  UMOV UR4, 0x99999dfb ;  /* 0x99999dfb00047882 */ /* 0x000fe20000000000 */
[----:B------:R-:W-:Y:S01]  /*b250*/  UMOV UR5, 0x3f899999 ;  /* 0x3f89999900057882 */ /* 0x000fe20000000000 */
[----:B------:R-:W-:-:S05]  /*b260*/  DMUL R40, R50, R40 ;  /* 0x0000002832287228 */ /* 0x000fca0000000000 */
[----:B------:R-:W-:Y:S01]  /*b270*/  DFMA R46, R48, R46, UR4 ;  /* 0x00000004302e7e2b */ /* 0x000fe2000800002e */
[----:B------:R-:W-:Y:S01]  /*b280*/  UMOV UR4, 0x55555555 ;  /* 0x5555555500047882 */ /* 0x000fe20000000000 */
[----:B------:R-:W-:-:S03]  /*b290*/  UMOV UR5, 0x3fb55555 ;  /* 0x3fb5555500057882 */ /* 0x000fc60000000000 */
[----:B------:R-:W-:Y:S01]  /*b2a0*/  IADD3 R51, PT, PT, R41, 0x100000, RZ ;  /* 0x0010000029337810 */ /* 0x000fe20007ffe0ff */
[----:B------:R-:W-:Y:S02]  /*b2b0*/  IMAD.MOV.U32 R50, RZ, RZ, R40 ;  /* 0x000000ffff327224 */ /* 0x000fe400078e0028 */
[----:B------:R-:W-:-:S08]  /*b2c0*/  DFMA R56, R48, R46, UR4 ;  /* 0x0000000430387e2b */ /* 0x000fd0000800002e */
[----:B------:R-:W-:Y:S01]  /*b2d0*/  DADD R54, -R56, UR4 ;  /* 0x0000000438367e29 */ /* 0x000fe20008000100 */
[----:B------:R-:W-:Y:S01]  /*b2e0*/  UMOV UR4, 0xb9e7b0 ;  /* 0x00b9e7b000047882 */ /* 0x000fe20000000000 */
[----:B------:R-:W-:-:S06]  /*b2f0*/  UMOV UR5, 0x3c46a4cb ;  /* 0x3c46a4cb00057882 */ /* 0x000fcc0000000000 */
[----:B------:R-:W-:Y:S02]  /*b300*/  DFMA R54, R48, R46, R54 ;  /* 0x0000002e3036722b */ /* 0x000fe40000000036 */
[C---:B------:R-:W-:Y:S02]  /*b310*/  DFMA R46, R58.reuse, R58, -R52 ;  /* 0x0000003a3a2e722b */ /* 0x040fe40000000834 */
[----:B------:R-:W-:-:S04]  /*b320*/  DMUL R48, R58, R52 ;  /* 0x000000343a307228 */ /* 0x000fc80000000000 */
[----:B------:R-:W-:Y:S01]  /*b330*/  DADD R54, R54, -UR4 ;  /* 0x8000000436367e29 */ /* 0x000fe20008000000 */
[----:B------:R-:W-:Y:S01]  /*b340*/  UMOV UR4, 0x80000000 ;  /* 0x8000000000047882 */ /* 0x000fe20000000000 */
[C---:B------:R-:W-:Y:S01]  /*b350*/  DFMA R50, R58.reuse, R50, R46 ;  /* 0x000000323a32722b */ /* 0x040fe2000000002e */
[----:B------:R-:W-:Y:S01]  /*b360*/  UMOV UR5, 0x43300000 ;  /* 0x4330000000057882 */ /* 0x000fe20000000000 */
[----:B------:R-:W-:Y:S02]  /*b370*/  DFMA R46, R58, R52, -R48 ;  /* 0x000000343a2e722b */ /* 0x000fe40000000830 */
[----:B------:R-:W-:Y:S01]  /*b380*/  DADD R44, R44, -UR4 ;  /* 0x800000042c2c7e29 */ /* 0x000fe20008000000 */
[----:B------:R-:W-:Y:S01]  /*b390*/  UMOV UR4, 0xfefa39ef ;  /* 0xfefa39ef00047882 */ /* 0x000fe20000000000 */
[----:B------:R-:W-:-:S04]  /*b3a0*/  UMOV UR5, 0x3fe62e42 ;  /* 0x3fe62e4200057882 */ /* 0x000fc80000000000 */
[----:B------:R-:W-:Y:S02]  /*b3b0*/  DFMA R46, R40, R52, R46 ;  /* 0x00000034282e722b */ /* 0x000fe4000000002e */
[----:B------:R-:W-:-:S06]  /*b3c0*/  DADD R52, R56, R54 ;  /* 0x0000000038347229 */ /* 0x000fcc0000000036 */
[----:B------:R-:W-:Y:S02]  /*b3d0*/  DFMA R46, R58, R50, R46 ;  /* 0x000000323a2e722b */ /* 0x000fe4000000002e */
[----:B------:R-:W-:-:S08]  /*b3e0*/  DADD R56, R56, -R52 ;  /* 0x0000000038387229 */ /* 0x000fd00000000834 */
[----:B------:R-:W-:Y:S02]  /*b3f0*/  DADD R56, R54, R56 ;  /* 0x0000000036387229 */ /* 0x000fe40000000038 */
[----:B------:R-:W-:-:S08]  /*b400*/  DMUL R54, R52, R48 ;  /* 0x0000003034367228 */ /* 0x000fd00000000000 */
[----:B------:R-:W-:-:S08]  /*b410*/  DFMA R50, R52, R48, -R54 ;  /* 0x000000303432722b */ /* 0x000fd00000000836 */
[----:B------:R-:W-:-:S08]  /*b420*/  DFMA R46, R52, R46, R50 ;  /* 0x0000002e342e722b */ /* 0x000fd00000000032 */
[----:B------:R-:W-:-:S08]  /*b430*/  DFMA R56, R56, R48, R46 ;  /* 0x000000303838722b */ /* 0x000fd0000000002e */
[----:B------:R-:W-:-:S08]  /*b440*/  DADD R48, R54, R56 ;  /* 0x0000000036307229 */ /* 0x000fd00000000038 */
[--C-:B------:R-:W-:Y:S02]  /*b450*/  DADD R46, R58, R48.reuse ;  /* 0x000000003a2e7229 */ /* 0x100fe40000000030 */
[----:B------:R-:W-:-:S06]  /*b460*/  DADD R54, R54, -R48 ;  /* 0x0000000036367229 */ /* 0x000fcc0000000830 */
[----:B------:R-:W-:Y:S02]  /*b470*/  DADD R58, R58, -R46 ;  /* 0x000000003a3a7229 */ /* 0x000fe4000000082e */
[----:B------:R-:W-:-:S06]  /*b480*/  DADD R54, R56, R54 ;  /* 0x0000000038367229 */ /* 0x000fcc0000000036 */
[----:B------:R-:W-:-:S08]  /*b490*/  DADD R58, R48, R58 ;  /* 0x00000000303a7229 */ /* 0x000fd0000000003a */
[----:B------:R-:W-:-:S08]  /*b4a0*/  DADD R54, R54, R58 ;  /* 0x0000000036367229 */ /* 0x000fd0000000003a */
[----:B------:R-:W-:-:S08]  /*b4b0*/  DADD R40, R40, R54 ;  /* 0x0000000028287229 */ /* 0x000fd00000000036 */
[----:B------:R-:W-:-:S08]  /*b4c0*/  DADD R48, R46, R40 ;  /* 0x000000002e307229 */ /* 0x000fd00000000028 */
[--C-:B------:R-:W-:Y:S02]  /*b4d0*/  DFMA R38, R44, UR4, R48.reuse ;  /* 0x000000042c267c2b */ /* 0x100fe40008000030 */
[----:B------:R-:W-:-:S06]  /*b4e0*/  DADD R50, R46, -R48 ;  /* 0x000000002e327229 */ /* 0x000fcc0000000830 */
[----:B------:R-:W-:Y:S02]  /*b4f0*/  DFMA R46, R44, -UR4, R38 ;  /* 0x800000042c2e7c2b */ /* 0x000fe40008000026 */
[----:B------:R-:W-:-:S06]  /*b500*/  DADD R50, R40, R50 ;  /* 0x0000000028327229 */ /* 0x000fcc0000000032 */
[----:B------:R-:W-:Y:S01]  /*b510*/  DADD R46, -R48, R46 ;  /* 0x00000000302e7229 */ /* 0x000fe2000000012e */
[----:B------:R-:W-:Y:S01]  /*b520*/  IMAD.MOV.U32 R48, RZ, RZ, 0x652b82fe ;  /* 0x652b82feff307424 */ /* 0x000fe200078e00ff */
[----:B------:R-:W-:-:S06]  /*b530*/  MOV R49, 0x3ff71547 ;  /* 0x3ff7154700317802 */ /* 0x000fcc0000000f00 */
[----:B------:R-:W-:-:S08]  /*b540*/  DADD R46, R50, -R46 ;  /* 0x00000000322e7229 */ /* 0x000fd0000000082e */
[----:B------:R-:W-:-:S08]  /*b550*/  DFMA R44, R44, UR6, R46 ;  /* 0x000000062c2c7c2b */ /* 0x000fd0000800002e */
[----:B------:R-:W-:-:S08]  /*b560*/  DADD R40, R38, R44 ;  /* 0x0000000026287229 */ /* 0x000fd0000000002c */
[----:B------:R-:W-:Y:S02]  /*b570*/  DADD R46, R38, -R40 ;  /* 0x00000000262e7229 */ /* 0x000fe40000000828 */
[----:B------:R-:W-:-:S06]  /*b580*/  DMUL R38, R40, 1.5 ;  /* 0x3ff8000028267828 */ /* 0x000fcc0000000000 */
[----:B------:R-:W-:Y:S02]  /*b590*/  DADD R44, R44, R46 ;  /* 0x000000002c2c7229 */ /* 0x000fe4000000002e */
[----:B------:R-:W-:-:S08]  /*b5a0*/  DFMA R40, R40, 1.5, -R38 ;  /* 0x3ff800002828782b */ /* 0x000fd00000000826 */
[----:B------:R-:W-:-:S08]  /*b5b0*/  DFMA R44, R44, 1.5, R40 ;  /* 0x3ff800002c2c782b */ /* 0x000fd00000000028 */
[----:B------:R-:W-:-:S08]  /*b5c0*/  DADD R50, R38, R44 ;  /* 0x0000000026327229 */ /* 0x000fd0000000002c */
[----:B------:R-:W-:Y:S02]  /*b5d0*/  DFMA R48, R50, R48, 6.75539944105574400000e+15 ;  /* 0x433800003230742b */ /* 0x000fe40000000030 */
[----:B------:R-:W-:Y:S01]  /*b5e0*/  FSETP.GEU.AND P0, PT, |R51|, 4.1917929649353027344, PT ;  /* 0x4086232b3300780b */ /* 0x000fe20003f0e200 */
[----:B------:R-:W-:-:S05]  /*b5f0*/  DADD R38, R38, -R50 ;  /* 0x0000000026267229 */ /* 0x000fca0000000832 */
[----:B------:R-:W-:-:S03]  /*b600*/  DADD R40, R48, -6.75539944105574400000e+15 ;  /* 0xc338000030287429 */ /* 0x000fc60000000000 */
[----:B------:R-:W-:-:S05]  /*b610*/  DADD R44, R44, R38 ;  /* 0x000000002c2c7229 */ /* 0x000fca0000000026 */
[----:B------:R-:W-:Y:S01]  /*b620*/  DFMA R46, R40, -UR4, R50 ;  /* 0x80000004282e7c2b */ /* 0x000fe20008000032 */
[----:B------:R-:W-:Y:S01]  /*b630*/  UMOV UR4, 0x3b39803f ;  /* 0x3b39803f00047882 */ /* 0x000fe20000000000 */
[----:B------:R-:W-:-:S06]  /*b640*/  UMOV UR5, 0x3c7abc9e ;  /* 0x3c7abc9e00057882 */ /* 0x000fcc0000000000 */
[----:B------:R-:W-:Y:S01]  /*b650*/  DFMA R46, R40, -UR4, R46 ;  /* 0x80000004282e7c2b */ /* 0x000fe2000800002e */
[----:B------:R-:W-:Y:S01]  /*b660*/  UMOV UR4, 0x69ce2bdf ;  /* 0x69ce2bdf00047882 */ /* 0x000fe20000000000 */
[----:B------:R-:W-:Y:S01]  /*b670*/  IMAD.MOV.U32 R40, RZ, RZ, -0x35dec16 ;  /* 0xfca213eaff287424 */ /* 0x000fe200078e00ff */
[----:B------:R-:W-:Y:S01]  /*b680*/  UMOV UR5, 0x3e5ade15 ;  /* 0x3e5ade1500057882 */ /* 0x000fe20000000000 */
[----:B------:R-:W-:-:S06]  /*b690*/  IMAD.MOV.U32 R41, RZ, RZ, 0x3e928af3 ;  /* 0x3e928af3ff297424 */ /* 0x000fcc00078e00ff */
[----:B------:R-:W-:Y:S01]  /*b6a0*/  DFMA R40, R46, UR4, R40 ;  /* 0x000000042e287c2b */ /* 0x000fe20008000028 */
        /* <DEDUP_REMOVED lines=23> */
[----:B------:R-:W-:-:S08]  /*b820*/  DFMA R40, R46, R40, UR4 ;  /* 0x000000042e287e2b */ /* 0x000fd00008000028 */
[----:B------:R-:W-:-:S08]  /*b830*/  DFMA R40, R46, R40, 1 ;  /* 0x3ff000002e28742b */ /* 0x000fd00000000028 */
[----:B------:R-:W-:-:S10]  /*b840*/  DFMA R40, R46, R40, 1 ;  /* 0x3ff000002e28742b */ /* 0x000fd40000000028 */
[----:B------:R-:W-:Y:S01]  /*b850*/  LEA R47, R48, R41, 0x14 ;  /* 0x00000029302f7211 */ /* 0x000fe200078ea0ff */
[----:B------:R-:W-:Y:S01]  /*b860*/  IMAD.MOV.U32 R46, RZ, RZ, R40 ;  /* 0x000000ffff2e7224 */ /* 0x000fe200078e0028 */
[----:B------:R-:W-:Y:S06]  /*b870*/  @!P0 BRA `(.L_x_169) ;  /* 0x0000000000308947 */ /* 0x000fec0003800000 */
[----:B------:R-:W-:Y:S01]  /*b880*/  FSETP.GEU.AND P1, PT, |R51|, 4.2275390625, PT ;  /* 0x408748003300780b */ /* 0x000fe20003f2e200 */
[C---:B------:R-:W-:Y:S02]  /*b890*/  DADD R46, R50.reuse, +INF ;  /* 0x7ff00000322e7429 */ /* 0x040fe40000000000 */
[----:B------:R-:W-:-:S08]  /*b8a0*/  DSETP.GEU.AND P0, PT, R50, RZ, PT ;  /* 0x000000ff3200722a */ /* 0x000fd00003f0e000 */
[----:B------:R-:W-:Y:S02]  /*b8b0*/  FSEL R46, R46, RZ, P0 ;  /* 0x000000ff2e2e7208 */ /* 0x000fe40000000000 */
[----:B------:R-:W-:Y:S02]  /*b8c0*/  @!P1 LEA.HI R38, R48, R48, RZ, 0x1 ;  /* 0x0000003030269211 */ /* 0x000fe400078f08ff */
[----:B------:R-:W-:Y:S02]  /*b8d0*/  FSEL R47, R47, RZ, P0 ;  /* 0x000000ff2f2f7208 */ /* 0x000fe40000000000 */
[----:B------:R-:W-:-:S04]  /*b8e0*/  @!P1 SHF.R.S32.HI R38, RZ, 0x1, R38 ;  /* 0x00000001ff269819 */ /* 0x000fc80000011426 */
[----:B------:R-:W-:Y:S01]  /*b8f0*/  @!P1 LEA R41, R38, R41, 0x14 ;  /* 0x0000002926299211 */ /* 0x000fe200078ea0ff */
[----:B------:R-:W-:Y:S02]  /*b900*/  @!P1 IMAD.IADD R39, R48, 0x1, -R38 ;  /* 0x0000000130279824 */ /* 0x000fe400078e0a26 */
[----:B------:R-:W-:-:S03]  /*b910*/  @!P1 IMAD.MOV.U32 R38, RZ, RZ, RZ ;  /* 0x000000ffff269224 */ /* 0x000fc600078e00ff */
[----:B------:R-:W-:-:S06]  /*b920*/  @!P1 LEA R39, R39, 0x3ff00000, 0x14 ;  /* 0x3ff0000027279811 */ /* 0x000fcc00078ea0ff */
[----:B------:R-:W-:-:S11]  /*b930*/  @!P1 DMUL R46, R40, R38 ;  /* 0x00000026282e9228 */ /* 0x000fd60000000000 */
.L_x_169:
[----:B------:R-:W-:Y:S01]  /*b940*/  DFMA R44, R44, R46, R46 ;  /* 0x0000002e2c2c722b */ /* 0x000fe2000000002e */
[----:B------:R-:W-:Y:S01]  /*b950*/  IMAD.MOV.U32 R40, RZ, RZ, R35 ;  /* 0x000000ffff287224 */ /* 0x000fe200078e0023 */
[----:B------:R-:W-:Y:S01]  /*b960*/  DSETP.NEU.AND P0, PT, |R46|, +INF , PT ;  /* 0x7ff000002e00742a */ /* 0x000fe20003f0d200 */
[----:B------:R-:W-:-:S07]  /*b970*/  MOV R41, 0x0 ;  /* 0x0000000000297802 */ /* 0x000fce0000000f00 */
[----:B------:R-:W-:Y:S02]  /*b980*/  FSEL R39, R46, R44, !P0 ;  /* 0x0000002c2e277208 */ /* 0x000fe40004000000 */
[----:B------:R-:W-:Y:S01]  /*b990*/  FSEL R38, R47, R45, !P0 ;  /* 0x0000002d2f267208 */ /* 0x000fe20004000000 */
[----:B------:R-:W-:Y:S06]  /*b9a0*/  RET.REL.NODEC R40 `(_Z11ff_multipleP7double2PKS_PKdPKbS4_S4_S4_S2_S4_S4_S4_S4_S4_S4_) ;  /* 0xffffff4428947950 */ /* 0x000fec0003c3ffff */
        .type           $_Z11ff_multipleP7double2PKS_PKdPKbS4_S4_S4_S2_S4_S4_S4_S4_S4_S4_$__internal_trig_reduction_slowpathd,@function
        .size           $_Z11ff_multipleP7double2PKS_PKdPKbS4_S4_S4_S2_S4_S4_S4_S4_S4_S4_$__internal_trig_reduction_slowpathd,(.L_x_404 - $_Z11ff_multipleP7double2PKS_PKdPKbS4_S4_S4_S2_S4_S4_S4_S4_S4_S4_$__internal_trig_reduction_slowpathd)
$_Z11ff_multipleP7double2PKS_PKdPKbS4_S4_S4_S2_S4_S4_S4_S4_S4_S4_$__internal_trig_reduction_slowpathd:
[----:B------:R-:W-:Y:S01]  /*b9b0*/  SHF.R.U32.HI R39, RZ, 0x14, R38 ;  /* 0x00000014ff277819 */ /* 0x000fe20000011626 */
[----:B------:R-:W-:-:S03]  /*b9c0*/  IMAD.MOV.U32 R40, RZ, RZ, RZ ;  /* 0x000000ffff287224 */ /* 0x000fc600078e00ff */
[----:B------:R-:W-:-:S04]  /*b9d0*/  LOP3.LUT R41, R39, 0x7ff, RZ, 0xc0, !PT ;  /* 0x000007ff27297812 */ /* 0x000fc800078ec0ff */
[----:B------:R-:W-:-:S13]  /*b9e0*/  ISETP.NE.AND P0, PT, R41, 0x7ff, PT ;  /* 0x000007ff2900780c */ /* 0x000fda0003f05270 */
[----:B------:R-:W-:Y:S05]  /*b9f0*/  @!P0 BRA `(.L_x_170) ;  /* 0x00000008004c8947 */ /* 0x000fea0003800000 */
[----:B------:R-:W-:Y:S01]  /*ba00*/  VIADD R40, R41, 0xfffffc00 ;  /* 0xfffffc0029287836 */ /* 0x000fe20000000000 */
[----:B------:R-:W-:Y:S01]  /*ba10*/  BSSY.RECONVERGENT B1, `(.L_x_171) ;  /* 0x0000030000017945 */ /* 0x000fe20003800200 */
[----:B------:R-:W-:Y:S02]  /*ba20*/  IADD3 R50, PT, PT, R1, 0x80, RZ ;  /* 0x0000008001327810 */ /* 0x000fe40007ffe0ff */
[----:B------:R-:W-:Y:S02]  /*ba30*/  CS2R R42, SRZ ;  /* 0x00000000002a7805 */ /* 0x000fe4000001ff00 */
[----:B------:R-:W-:Y:S02]  /*ba40*/  SHF.R.U32.HI R48, RZ, 0x6, R40 ;  /* 0x00000006ff307819 */ /* 0x000fe40000011628 */
[----:B------:R-:W-:Y:S02]  /*ba50*/  ISETP.GE.U32.AND P0, PT, R40, 0x80, PT ;  /* 0x000000802800780c */ /* 0x000fe40003f06070 */
[----:B------:R-:W-:-:S02]  /*ba60*/  IADD3 R49, PT, PT, -R48, 0x13, RZ ;  /* 0x0000001330317810 */ /* 0x000fc40007ffe1ff */
[----:B------:R-:W-:Y:S02]  /*ba70*/  IADD3 R55, PT, PT, -R48, 0xf, RZ ;  /* 0x0000000f30377810 */ /* 0x000fe40007ffe1ff */
[----:B------:R-:W-:-:S04]  /*ba80*/  SEL R49, R49, 0x12, P0 ;  /* 0x0000001231317807 */ /* 0x000fc80000000000 */
[----:B------:R-:W-:-:S13]  /*ba90*/  ISETP.GE.AND P0, PT, R55, R49, PT ;  /* 0x000000313700720c */ /* 0x000fda0003f06270 */
[----:B------:R-:W-:Y:S05]  /*baa0*/  @P0 BRA `(.L_x_172) ;  /* 0x0000000000980947 */ /* 0x000fea0003800000 */
[----:B------:R-:W0:Y:S01]  /*bab0*/  LDC.64 R40, c[0x0][0x358] ;  /* 0x0000d600ff287b82 */ /* 0x000e220000000a00 */
[C---:B------:R-:W-:Y:S01]  /*bac0*/  SHF.L.U64.HI R51, R52.reuse, 0xb, R38 ;  /* 0x0000000b34337819 */ /* 0x040fe20000010226 */
[----:B------:R-:W-:Y:S01]  /*bad0*/  BSSY.RECONVERGENT B2, `(.L_x_173) ;  /* 0x0000022000027945 */ /* 0x000fe20003800200 */
[----:B------:R-:W-:Y:S01]  /*bae0*/  IMAD.SHL.U32 R52, R52, 0x800, RZ ;  /* 0x0000080034347824 */ /* 0x000fe200078e00ff */
[----:B------:R-:W-:Y:S01]  /*baf0*/  IADD3 R54, PT, PT, RZ, -R48, -R49 ;  /* 0x80000030ff367210 */ /* 0x000fe20007ffe831 */
[----:B------:R-:W-:Y:S01]  /*bb00*/  IMAD.MOV.U32 R53, RZ, RZ, RZ ;  /* 0x000000ffff357224 */ /* 0x000fe200078e00ff */
[----:B------:R-:W-:Y:S02]  /*bb10*/  CS2R R42, SRZ ;  /* 0x00000000002a7805 */ /* 0x000fe4000001ff00 */
[----:B------:R-:W-:-:S07]  /*bb20*/  LOP3.LUT R51, R51, 0x80000000, RZ, 0xfc, !PT ;  /* 0x8000000033337812 */ /* 0x000fce00078efcff */
.L_x_174:
[----:B------:R-:W1:Y:S01]  /*bb30*/  LDC.64 R46, c[0x4][RZ] ;  /* 0x01000000ff2e7b82 */ /* 0x000e620000000a00 */
[----:B0-----:R-:W-:Y:S02]  /*bb40*/  R2UR UR4, R40 ;  /* 0x00000000280472ca */ /* 0x001fe400000e0000 */
[----:B------:R-:W-:Y:S01]  /*bb50*/  R2UR UR5, R41 ;  /* 0x00000000290572ca */ /* 0x000fe200000e0000 */
[----:B-1----:R-:W-:-:S12]  /*bb60*/  IMAD.WIDE R46, R55, 0x8, R46 ;  /* 0x00000008372e7825 */ /* 0x002fd800078e022e */
[----:B------:R-:W2:Y:S01]  /*bb70*/  LDG.E.64.CONSTANT R46, desc[UR4][R46.64] ;  /* 0x000000042e2e7981 */ /* 0x000ea2000c1e9b00 */
[----:B------:R-:W-:Y:S01]  /*bb80*/  VIADD R54, R54, 0x1 ;  /* 0x0000000136367836 */ /* 0x000fe20000000000 */
[----:B------:R-:W-:Y:S01]  /*bb90*/  IADD3 R55, PT, PT, R55, 0x1, RZ ;  /* 0x0000000137377810 */ /* 0x000fe20007ffe0ff */
[----:B--2---:R-:W-:-:S04]  /*bba0*/  IMAD.WIDE.U32 R42, P3, R46, R52, R42 ;  /* 0x000000342e2a7225 */ /* 0x004fc8000786002a */
[CC--:B------:R-:W-:Y:S02]  /*bbb0*/  IMAD R57, R46.reuse, R51.reuse, RZ ;  /* 0x000000332e397224 */ /* 0x0c0fe400078e02ff */
[----:B------:R-:W-:Y:S02]  /*bbc0*/  IMAD R56, R47, R52, RZ ;  /* 0x000000342f387224 */ /* 0x000fe400078e02ff */
[----:B------:R-:W-:Y:S01]  /*bbd0*/  IMAD.HI.U32 R46, R46, R51, RZ ;  /* 0x000000332e2e7227 */ /* 0x000fe200078e00ff */
[----:B------:R-:W-:-:S03]  /*bbe0*/  IADD3 R57, P0, PT, R57, R43, RZ ;  /* 0x0000002b39397210 */ /* 0x000fc60007f1e0ff */
[----:B------:R-:W-:Y:S01]  /*bbf0*/  IMAD.X R46, RZ, RZ, R46, P3 ;  /* 0x000000ffff2e7224 */ /* 0x000fe200018e062e */
[----:B------:R-:W-:Y:S02]  /*bc00*/  IADD3 R43, P1, PT, R56, R57, RZ ;  /* 0x00000039382b7210 */ /* 0x000fe40007f3e0ff */
[C---:B------:R-:W-:Y:S01]  /*bc10*/  LEA R56, R53.reuse, R50, 0x3 ;  /* 0x0000003235387211 */ /* 0x040fe200078e18ff */
[----:B------:R-:W-:-:S04]  /*bc20*/  VIADD R53, R53, 0x1 ;  /* 0x0000000135357836 */ /* 0x000fc80000000000 */
[----:B------:R0:W-:Y:S02]  /*bc30*/  STL.64 [R56], R42 ;  /* 0x0000002a38007387 */ /* 0x0001e40000100a00 */
[----:B0-----:R-:W-:-:S04]  /*bc40*/  IMAD.HI.U32 R42, R47, R52, RZ ;  /* 0x000000342f2a7227 */ /* 0x001fc800078e00ff */
[----:B------:R-:W-:Y:S01]  /*bc50*/  IMAD.HI.U32 R43, R47, R51, RZ ;  /* 0x000000332f2b7227 */ /* 0x000fe200078e00ff */
[----:B------:R-:W-:-:S03]  /*bc60*/  IADD3.X R46, P0, PT, R42, R46, RZ, P0, !PT ;  /* 0x0000002e2a2e7210 */ /* 0x000fc6000071e4ff */
[----:B------:R-:W-:-:S05]  /*bc70*/  IMAD R47, R47, R51, RZ ;  /* 0x000000332f2f7224 */ /* 0x000fca00078e02ff */
[----:B------:R-:W-:Y:S02]  /*bc80*/  IADD3.X R47, P1, PT, R47, R46, RZ, P1, !PT ;  /* 0x0000002e2f2f7210 */ /* 0x000fe40000f3e4ff */
[----:B------:R-:W-:Y:S02]  /*bc90*/  IADD3.X R46, PT, PT, R43, RZ, RZ, P0, !PT ;  /* 0x000000ff2b2e7210 */ /* 0x000fe400007fe4ff */
[----:B------:R-:W-:Y:S01]  /*bca0*/  ISETP.NE.AND P0, PT, R54, -0xf, PT ;  /* 0xfffffff13600780c */ /* 0x000fe20003f05270 */
[----:B------:R-:W-:Y:S02]  /*bcb0*/  IMAD.MOV.U32 R42, RZ, RZ, R47 ;  /* 0x000000ffff2a7224 */ /* 0x000fe400078e002f */
[----:B------:R-:W-:-:S04]  /*bcc0*/  IMAD.X R46, RZ, RZ, R46, P1 ;  /* 0x000000ffff2e7224 */ /* 0x000fc800008e062e */
[----:B------:R-:W-:-:S06]  /*bcd0*/  IMAD.MOV.U32 R43, RZ, RZ, R46 ;  /* 0x000000ffff2b7224 */ /* 0x000fcc00078e002e */
[----:B------:R-:W-:Y:S05]  /*bce0*/  @P0 BRA `(.L_x_174) ;  /* 0xfffffffc00900947 */ /* 0x000fea000383ffff */
[----:B------:R-:W-:Y:S05]  /*bcf0*/  BSYNC.RECONVERGENT B2 ;  /* 0x0000000000027941 */ /* 0x000fea0003800200 */
.L_x_173:
[----:B------:R-:W-:-:S07]  /*bd00*/  MOV R55, R49 ;  /* 0x0000003100377202 */ /* 0x000fce0000000f00 */
.L_x_172:
[----:B------:R-:W-:Y:S05]  /*bd10*/  BSYNC.RECONVERGENT B1 ;  /* 0x0000000000017941 */ /* 0x000fea0003800200 */
.L_x_171:
[----:B------:R-:W-:Y:S01]  /*bd20*/  LOP3.LUT P0, R49, R39, 0x3f, RZ, 0xc0, !PT ;  /* 0x0000003f27317812 */ /* 0x000fe2000780c0ff */
[----:B------:R-:W-:-:S04]  /*bd30*/  IMAD.IADD R55, R48, 0x1, R55 ;  /* 0x0000000130377824 */ /* 0x000fc800078e0237 */
[----:B------:R-:W-:-:S05]  /*bd40*/  IMAD.U32 R55, R55, 0x8, R50 ;  /* 0x0000000837377824 */ /* 0x000fca00078e0032 */
[----:B------:R0:W-:Y:S04]  /*bd50*/  STL.64 [R55+-0x78], R42 ;  /* 0xffff882a37007387 */ /* 0x0001e80000100a00 */
[----:B------:R-:W2:Y:S04]  /*bd60*/  @P0 LDL.64 R46, [R1+0x88] ;  /* 0x00008800012e0983 */ /* 0x000ea80000100a00 */
[----:B------:R-:W3:Y:S04]  /*bd70*/  LDL.64 R40, [R1+0x98] ;  /* 0x0000980001287983 */ /* 0x000ee80000100a00 */
[----:B0-----:R-:W4:Y:S01]  /*bd80*/  LDL.64 R42, [R1+0x90] ;  /* 0x00009000012a7983 */ /* 0x001f220000100a00 */
[----:B------:R-:W-:Y:S01]  /*bd90*/  BSSY.RECONVERGENT B1, `(.L_x_175) ;  /* 0x0000035000017945 */ /* 0x000fe20003800200 */
[----:B--2---:R-:W-:-:S02]  /*bda0*/  @P0 SHF.R.U64 R51, R46, 0x1, R47 ;  /* 0x000000012e330819 */ /* 0x004fc4000000122f */
[----:B------:R-:W-:Y:S02]  /*bdb0*/  @P0 SHF.R.U32.HI R53, RZ, 0x1, R47 ;  /* 0x00000001ff350819 */ /* 0x000fe4000001162f */
[----:B------:R-:W-:Y:S02]  /*bdc0*/  @P0 LOP3.LUT R46, R49, 0x3f, RZ, 0x3c, !PT ;  /* 0x0000003f312e0812 */ /* 0x000fe400078e3cff */
[--C-:B----4-:R-:W-:Y:S02]  /*bdd0*/  @P0 SHF.R.U32.HI R39, RZ, 0x1, R43.reuse ;  /* 0x00000001ff270819 */ /* 0x110fe4000001162b */
[C---:B------:R-:W-:Y:S02]  /*bde0*/  @P0 SHF.R.U64 R52, R42.reuse, 0x1, R43 ;  /* 0x000000012a340819 */ /* 0x040fe4000000122b */
[----:B------:R-:W-:Y:S02]  /*bdf0*/  @P0 SHF.L.U32 R48, R42, R49, RZ ;  /* 0x000000312a300219 */ /* 0x000fe400000006ff */
[----:B------:R-:W-:-:S02]  /*be00*/  @P0 SHF.R.U64 R51, R51, R46, R53 ;  /* 0x0000002e33330219 */ /* 0x000fc40000001235 */
[-C--:B------:R-:W-:Y:S02]  /*be10*/  @P0 SHF.L.U64.HI R47, R42, R49.reuse, R43 ;  /* 0x000000312a2f0219 */ /* 0x080fe4000001022b */
[-C--:B------:R-:W-:Y:S02]  /*be20*/  @P0 SHF.R.U32.HI R50, RZ, R46.reuse, R53 ;  /* 0x0000002eff320219 */ /* 0x080fe40000011635 */
[----:B---3--:R-:W-:Y:S02]  /*be30*/  @P0 SHF.L.U32 R53, R40, R49, RZ ;  /* 0x0000003128350219 */ /* 0x008fe400000006ff */
[----:B------:R-:W-:Y:S02]  /*be40*/  @P0 SHF.R.U64 R52, R52, R46, R39 ;  /* 0x0000002e34340219 */ /* 0x000fe40000001227 */
[----:B------:R-:W-:Y:S02]  /*be50*/  @P0 LOP3.LUT R42, R48, R51, RZ, 0xfc, !PT ;  /* 0x00000033302a0212 */ /* 0x000fe400078efcff */
[----:B------:R-:W-:-:S02]  /*be60*/  @P0 LOP3.LUT R43, R47, R50, RZ, 0xfc, !PT ;  /* 0x000000322f2b0212 */ /* 0x000fc400078efcff */
[----:B------:R-:W-:Y:S02]  /*be70*/  @P0 SHF.L.U64.HI R48, R40, R49, R41 ;  /* 0x0000003128300219 */ /* 0x000fe40000010229 */
[----:B------:R-:W-:Y:S02]  /*be80*/  @P0 SHF.R.U32.HI R39, RZ, R46, R39 ;  /* 0x0000002eff270219 */ /* 0x000fe40000011627 */
[----:B------:R-:W-:Y:S02]  /*be90*/  @P0 LOP3.LUT R40, R53, R52, RZ, 0xfc, !PT ;  /* 0x0000003435280212 */ /* 0x000fe400078efcff */
[C---:B------:R-:W-:Y:S02]  /*bea0*/  SHF.L.U32 R46, R42.reuse, 0x2, RZ ;  /* 0x000000022a2e7819 */ /* 0x040fe400000006ff */
[----:B------:R-:W-:Y:S02]  /*beb0*/  SHF.L.U64.HI R42, R42, 0x2, R43 ;  /* 0x000000022a2a7819 */ /* 0x000fe4000001022b */
[----:B------:R-:W-:-:S02]  /*bec0*/  SHF.L.W.U32.HI R50, R43, 0x2, R40 ;  /* 0x000000022b327819 */ /* 0x000fc40000010e28 */
[----:B------:R-:W-:Y:S02]  /*bed0*/  @P0 LOP3.LUT R41, R48, R39, RZ, 0xfc, !PT ;  /* 0x0000002730290212 */ /* 0x000fe400078efcff */
[----:B------:R-:W-:Y:S02]  /*bee0*/  IADD3 RZ, P0, PT, RZ, -R46, RZ ;  /* 0x8000002effff7210 */ /* 0x000fe40007f1e0ff */
[----:B------:R-:W-:Y:S02]  /*bef0*/  LOP3.LUT R43, RZ, R42, RZ, 0x33, !PT ;  /* 0x0000002aff2b7212 */ /* 0x000fe400078e33ff */
[----:B------:R-:W-:Y:S02]  /*bf00*/  SHF.L.W.U32.HI R40, R40, 0x2, R41 ;  /* 0x0000000228287819 */ /* 0x000fe40000010e29 */
[----:B------:R-:W-:Y:S02]  /*bf10*/  LOP3.LUT R39, RZ, R50, RZ, 0x33, !PT ;  /* 0x00000032ff277212 */ /* 0x000fe400078e33ff */
[----:B------:R-:W-:-:S02]  /*bf20*/  IADD3.X R43, P0, PT, RZ, R43, RZ, P0, !PT ;  /* 0x0000002bff2b7210 */ /* 0x000fc4000071e4ff */
[----:B------:R-:W-:Y:S02]  /*bf30*/  LOP3.LUT R48, RZ, R40, RZ, 0x33, !PT ;  /* 0x00000028ff307212 */ /* 0x000fe400078e33ff */
[----:B------:R-:W-:Y:S02]  /*bf40*/  IADD3.X R47, P1, PT, RZ, R39, RZ, P0, !PT ;  /* 0x00000027ff2f7210 */ /* 0x000fe4000073e4ff */
[----:B------:R-:W-:-:S03]  /*bf50*/  ISETP.GT.U32.AND P3, PT, R50, -0x1, PT ;  /* 0xffffffff3200780c */ /* 0x000fc60003f64070 */
[----:B------:R-:W-:Y:S01]  /*bf60*/  IMAD.X R39, RZ, RZ, R48, P1 ;  /* 0x000000ffff277224 */ /* 0x000fe200008e0630 */
[----:B------:R-:W-:-:S04]  /*bf70*/  ISETP.GT.AND.EX P0, PT, R40, -0x1, PT, P3 ;  /* 0xffffffff2800780c */ /* 0x000fc80003f04330 */
[----:B------:R-:W-:Y:S02]  /*bf80*/  SEL R39, R40, R39, P0 ;  /* 0x0000002728277207 */ /* 0x000fe40000000000 */
[----:B------:R-:W-:Y:S02]  /*bf90*/  SEL R50, R50, R47, P0 ;  /* 0x0000002f32327207 */ /* 0x000fe40000000000 */
[----:B------:R-:W-:-:S04]  /*bfa0*/  ISETP.NE.U32.AND P1, PT, R39, RZ, PT ;  /* 0x000000ff2700720c */ /* 0x000fc80003f25070 */
[----:B------:R-:W-:-:S06]  /*bfb0*/  SEL R47, R50, R39, !P1 ;  /* 0x00000027322f7207 */ /* 0x000fcc0004800000 */
[----:B------:R-:W0:Y:S02]  /*bfc0*/  FLO.U32 R47, R47 ;  /* 0x0000002f002f7300 */ /* 0x000e2400000e0000 */
[C---:B0-----:R-:W-:Y:S02]  /*bfd0*/  IADD3 R49, PT, PT, -R47.reuse, 0x1f, RZ ;  /* 0x0000001f2f317810 */ /* 0x041fe40007ffe1ff */
[----:B------:R-:W-:-:S03]  /*bfe0*/  IADD3 R48, PT, PT, -R47, 0x3f, RZ ;  /* 0x0000003f2f307810 */ /* 0x000fc60007ffe1ff */
[----:B------:R-:W-:-:S05]  /*bff0*/  @P1 IMAD.MOV R48, RZ, RZ, R49 ;  /* 0x000000ffff301224 */ /* 0x000fca00078e0231 */
[----:B------:R-:W-:Y:S02]  /*c000*/  ISETP.NE.AND P1, PT, R48, RZ, PT ;  /* 0x000000ff3000720c */ /* 0x000fe40003f25270 */
[----:B------:R-:W-:Y:S02]  /*c010*/  SEL R49, R42, R43, P0 ;  /* 0x0000002b2a317207 */ /* 0x000fe40000000000 */
[----:B------:R-:W-:-:S09]  /*c020*/  @!P0 IADD3 R46, PT, PT, -R46, RZ, RZ ;  /* 0x000000ff2e2e8210 */ /* 0x000fd20007ffe1ff */
[----:B------:R-:W-:Y:S05]  /*c030*/  @!P1 BRA `(.L_x_176) ;  /* 0x0000000000289947 */ /* 0x000fea0003800000 */
[----:B------:R-:W-:Y:S02]  /*c040*/  LOP3.LUT R43, R48, 0x3f, RZ, 0xc0, !PT ;  /* 0x0000003f302b7812 */ /* 0x000fe400078ec0ff */
[--C-:B------:R-:W-:Y:S02]  /*c050*/  SHF.R.U64 R47, R46, 0x1, R49.reuse ;  /* 0x000000012e2f7819 */ /* 0x100fe40000001231 */
[----:B------:R-:W-:Y:S02]  /*c060*/  SHF.R.U32.HI R49, RZ, 0x1, R49 ;  /* 0x00000001ff317819 */ /* 0x000fe40000011631 */
[----:B------:R-:W-:Y:S02]  /*c070*/  LOP3.LUT R42, R48, 0x3f, RZ, 0xc, !PT ;  /* 0x0000003f302a7812 */ /* 0x000fe400078e0cff */
[CC--:B------:R-:W-:Y:S02]  /*c080*/  SHF.L.U64.HI R46, R50.reuse, R43.reuse, R39 ;  /* 0x0000002b322e7219 */ /* 0x0c0fe40000010227 */
[----:B------:R-:W-:-:S02]  /*c090*/  SHF.L.U32 R43, R50, R43, RZ ;  /* 0x0000002b322b7219 */ /* 0x000fc400000006ff */
[-CC-:B------:R-:W-:Y:S02]  /*c0a0*/  SHF.R.U64 R50, R47, R42.reuse, R49.reuse ;  /* 0x0000002a2f327219 */ /* 0x180fe40000001231 */
[----:B------:R-:W-:Y:S02]  /*c0b0*/  SHF.R.U32.HI R39, RZ, R42, R49 ;  /* 0x0000002aff277219 */ /* 0x000fe40000011631 */
[----:B------:R-:W-:Y:S02]  /*c0c0*/  LOP3.LUT R50, R43, R50, RZ, 0xfc, !PT ;  /* 0x000000322b327212 */ /* 0x000fe400078efcff */
[----:B------:R-:W-:-:S07]  /*c0d0*/  LOP3.LUT R39, R46, R39, RZ, 0xfc, !PT ;  /* 0x000000272e277212 */ /* 0x000fce00078efcff */
.L_x_176:
[----:B------:R-:W-:Y:S05]  /*c0e0*/  BSYNC.RECONVERGENT B1 ;  /* 0x0000000000017941 */ /* 0x000fea0003800200 */
.L_x_175:
[----:B------:R-:W-:Y:S01]  /*c0f0*/  IMAD.WIDE.U32 R46, R50, 0x2168c235, RZ ;  /* 0x2168c235322e7825 */ /* 0x000fe200078e00ff */
[----:B------:R-:W-:-:S03]  /*c100*/  SHF.R.U32.HI R41, RZ, 0x1e, R41 ;  /* 0x0000001eff297819 */ /* 0x000fc60000011629 */
[----:B------:R-:W-:Y:S01]  /*c110*/  IMAD.MOV.U32 R42, RZ, RZ, R47 ;  /* 0x000000ffff2a7224 */ /* 0x000fe200078e002f */
[----:B------:R-:W-:Y:S01]  /*c120*/  IADD3 RZ, P1, PT, R46, R46, RZ ;  /* 0x0000002e2eff7210 */ /* 0x000fe20007f3e0ff */
[----:B------:R-:W-:Y:S01]  /*c130*/  IMAD.MOV.U32 R43, RZ, RZ, RZ ;  /* 0x000000ffff2b7224 */ /* 0x000fe200078e00ff */
[----:B------:R-:W-:Y:S01]  /*c140*/  LEA.HI R40, R40, R41, RZ, 0x1 ;  /* 0x0000002928287211 */ /* 0x000fe200078f08ff */
[----:B------:R-:W-:-:S04]  /*c150*/  IMAD.HI.U32 R47, R39, -0x36f0255e, RZ ;  /* 0xc90fdaa2272f7827 */ /* 0x000fc800078e00ff */
[----:B------:R-:W-:-:S04]  /*c160*/  IMAD.WIDE.U32 R42, R50, -0x36f0255e, R42 ;  /* 0xc90fdaa2322a7825 */ /* 0x000fc800078e002a */
[C---:B------:R-:W-:Y:S02]  /*c170*/  IMAD R49, R39.reuse, -0x36f0255e, RZ ;  /* 0xc90fdaa227317824 */ /* 0x040fe400078e02ff */
[----:B------:R-:W-:-:S05]  /*c180*/  IMAD.WIDE.U32 R42, P3, R39, 0x2168c235, R42 ;  /* 0x2168c235272a7825 */ /* 0x000fca000786002a */
[----:B------:R-:W-:Y:S02]  /*c190*/  IADD3.X R39, PT, PT, R47, RZ, RZ, P3, !PT ;  /* 0x000000ff2f277210 */ /* 0x000fe40001ffe4ff */
[----:B------:R-:W-:Y:S02]  /*c1a0*/  IADD3 R43, P3, PT, R49, R43, RZ ;  /* 0x0000002b312b7210 */ /* 0x000fe40007f7e0ff */
[----:B------:R-:W-:Y:S02]  /*c1b0*/  IADD3.X RZ, P1, PT, R42, R42, RZ, P1, !PT ;  /* 0x0000002a2aff7210 */ /* 0x000fe40000f3e4ff */
[C---:B------:R-:W-:Y:S01]  /*c1c0*/  ISETP.GT.U32.AND P4, PT, R43.reuse, RZ, PT ;  /* 0x000000ff2b00720c */ /* 0x040fe20003f84070 */
[----:B------:R-:W-:Y:S01]  /*c1d0*/  IMAD.X R39, RZ, RZ, R39, P3 ;  /* 0x000000ffff277224 */ /* 0x000fe200018e0627 */
[----:B------:R-:W-:-:S04]  /*c1e0*/  IADD3.X R42, P3, PT, R43, R43, RZ, P1, !PT ;  /* 0x0000002b2b2a7210 */ /* 0x000fc80000f7e4ff */
[C---:B------:R-:W-:Y:S01]  /*c1f0*/  ISETP.GT.AND.EX P1, PT, R39.reuse, RZ, PT, P4 ;  /* 0x000000ff2700720c */ /* 0x040fe20003f24340 */
[----:B------:R-:W-:-:S03]  /*c200*/  IMAD.X R46, R39, 0x1, R39, P3 ;  /* 0x00000001272e7824 */ /* 0x000fc600018e0627 */
[----:B------:R-:W-:Y:S02]  /*c210*/  SEL R42, R42, R43, P1 ;  /* 0x0000002b2a2a7207 */ /* 0x000fe40000800000 */
[----:B------:R-:W-:Y:S02]  /*c220*/  SEL R43, R46, R39, P1 ;  /* 0x000000272e2b7207 */ /* 0x000fe40000800000 */
[----:B------:R-:W-:Y:S02]  /*c230*/  IADD3 R52, P3, PT, R42, 0x1, RZ ;  /* 0x000000012a347810 */ /* 0x000fe40007f7e0ff */
[----:B------:R-:W-:Y:S02]  /*c240*/  SEL R39, RZ, 0xffffffff, !P1 ;  /* 0xffffffffff277807 */ /* 0x000fe40004800000 */
[----:B------:R-:W-:Y:S02]  /*c250*/  IADD3.X R43, PT, PT, RZ, R43, RZ, P3, !PT ;  /* 0x0000002bff2b7210 */ /* 0x000fe40001ffe4ff */
[----:B------:R-:W-:Y:S01]  /*c260*/  LOP3.LUT P1, R38, R38, 0x80000000, RZ, 0xc0, !PT ;  /* 0x8000000026267812 */ /* 0x000fe2000782c0ff */
[----:B------:R-:W-:Y:S01]  /*c270*/  IMAD.IADD R39, R39, 0x1, -R48 ;  /* 0x0000000127277824 */ /* 0x000fe200078e0a30 */
[----:B------:R-:W-:-:S02]  /*c280*/  SHF.R.U64 R52, R52, 0xa, R43 ;  /* 0x0000000a34347819 */ /* 0x000fc4000000122b */
[----:B------:R-:W-:Y:S01]  /*c290*/  @!P0 LOP3.LUT R38, R38, 0x80000000, RZ, 0x3c, !PT ;  /* 0x8000000026268812 */ /* 0x000fe200078e3cff */
[----:B------:R-:W-:Y:S01]  /*c2a0*/  IMAD.SHL.U32 R39, R39, 0x100000, RZ ;  /* 0x0010000027277824 */ /* 0x000fe200078e00ff */
[----:B------:R-:W-:-:S04]  /*c2b0*/  IADD3 R52, P3, PT, R52, 0x1, RZ ;  /* 0x0000000134347810 */ /* 0x000fc80007f7e0ff */
[----:B------:R-:W-:-:S03]  /*c2c0*/  LEA.HI.X R43, R43, RZ, RZ, 0x16, P3 ;  /* 0x000000ff2b2b7211 */ /* 0x000fc600018fb4ff */
[----:B------:R-:W-:Y:S02]  /*c2d0*/  @P1 IADD3 R40, PT, PT, -R40, RZ, RZ ;  /* 0x000000ff28281210 */ /* 0x000fe40007ffe1ff */
[--C-:B------:R-:W-:Y:S02]  /*c2e0*/  SHF.R.U64 R52, R52, 0x1, R43.reuse ;  /* 0x0000000134347819 */ /* 0x100fe4000000122b */
[----:B------:R-:W-:Y:S02]  /*c2f0*/  SHF.R.U32.HI R42, RZ, 0x1, R43 ;  /* 0x00000001ff2a7819 */ /* 0x000fe4000001162b */
[----:B------:R-:W-:-:S04]  /*c300*/  IADD3 R52, P3, P4, RZ, RZ, R52 ;  /* 0x000000ffff347210 */ /* 0x000fc80007c7e034 */
[----:B------:R-:W-:-:S04]  /*c310*/  IADD3.X R39, PT, PT, R39, 0x3fe00000, R42, P3, P4 ;  /* 0x3fe0000027277810 */ /* 0x000fc80001fe842a */
[----:B------:R-:W-:-:S07]  /*c320*/  LOP3.LUT R38, R39, R38, RZ, 0xfc, !PT ;  /* 0x0000002627267212 */ /* 0x000fce00078efcff */
.L_x_170:
[----:B------:R-:W-:Y:S01]  /*c330*/  IMAD.MOV.U32 R43, RZ, RZ, R38 ;  /* 0x000000ffff2b7224 */ /* 0x000fe200078e0026 */
[----:B------:R-:W-:Y:S01]  /*c340*/  MOV R38, R35 ;  /* 0x0000002300267202 */ /* 0x000fe20000000f00 */
[----:B------:R-:W-:Y:S02]  /*c350*/  IMAD.MOV.U32 R39, RZ, RZ, 0x0 ;  /* 0x00000000ff277424 */ /* 0x000fe400078e00ff */
[----:B------:R-:W-:Y:S02]  /*c360*/  IMAD.MOV.U32 R42, RZ, RZ, R52 ;  /* 0x000000ffff2a7224 */ /* 0x000fe400078e0034 */
[----:B------:R-:W-:Y:S05]  /*c370*/  RET.REL.NODEC R38 `(_Z11ff_multipleP7double2PKS_PKdPKbS4_S4_S4_S2_S4_S4_S4_S4_S4_S4_) ;  /* 0xffffff3c26207950 */ /* 0x000fea0003c3ffff */
.L_x_177:
        /* <DEDUP_REMOVED lines=16> */
.L_x_404:


//--------------------- .text._Z9ff_singleP7double2PKS_PKdS4_S4_S2_S4_S4_S4_S4_S4_S4_ --------------------------
	.section	.text._Z9ff_singleP7double2PKS_PKdS4_S4_S2_S4_S4_S4_S4_S4_S4_,"ax",@progbits
	.align	128
        .global         _Z9ff_singleP7double2PKS_PKdS4_S4_S2_S4_S4_S4_S4_S4_S4_
        .type           _Z9ff_singleP7double2PKS_PKdS4_S4_S2_S4_S4_S4_S4_S4_S4_,@function
        .size           _Z9ff_singleP7double2PKS_PKdS4_S4_S2_S4_S4_S4_S4_S4_S4_,(.L_x_406 - _Z9ff_singleP7double2PKS_PKdS4_S4_S2_S4_S4_S4_S4_S4_S4_)
        .other          _Z9ff_singleP7double2PKS_PKdS4_S4_S2_S4_S4_S4_S4_S4_S4_,@"STO_CUDA_ENTRY STV_DEFAULT"
_Z9ff_singleP7double2PKS_PKdS4_S4_S2_S4_S4_S4_S4_S4_S4_:
.text._Z9ff_singleP7double2PKS_PKdS4_S4_S2_S4_S4_S4_S4_S4_S4_:
        /* <DEDUP_REMOVED lines=13> */
[----:B------:R-:W-:Y:S01]  /*00d0*/  UISETP.NE.AND UP0, UPT, UR4, URZ, UPT ;  /* 0x000000ff0400728c */ /* 0x000fe2000bf05270 */
[----:B------:R-:W-:-:S08]  /*00e0*/  IMAD.MOV.U32 R3, RZ, RZ, R31 ;  /* 0x000000ffff037224 */ /* 0x000fd000078e001f */
[----:B------:R-:W-:Y:S05]  /*00f0*/  BRA.U !UP0, `(.L_x_178) ;  /* 0x0000000d08247547 */ /* 0x000fea000b800000 */
[----:B------:R-:W0:Y:S01]  /*0100*/  LDCU UR5, c[0x3][0xb6c] ;  /* 0x00c16d80ff0577ac */ /* 0x000e220008000800 */
[----:B------:R-:W-:Y:S01]  /*0110*/  IMAD.U32 R2, RZ, RZ, UR4 ;  /* 0x00000004ff027e24 */ /* 0x000fe2000f8e00ff */
[----:B------:R-:W-:Y:S01]  /*0120*/  MOV R3, R31 ;  /* 0x0000001f00037202 */ /* 0x000fe20000000f00 */
[----:B------:R-:W-:Y:S02]  /*0130*/  UIADD3 UR7, UPT, UPT, UR6, -0x2, URZ ;  /* 0xfffffffe06077890 */ /* 0x000fe4000fffe0ff */
[----:B------:R-:W-:Y:S02]  /*0140*/  ULOP3.LUT UR8, UR4, 0x3, URZ, 0xc0, !UPT ;  /* 0x0000000304087892 */ /* 0x000fe4000f8ec0ff */
[----:B------:R-:W-:Y:S01]  /*0150*/  UISETP.GE.U32.AND UP0, UPT, UR7, 0x3, UPT ;  /* 0x000000030700788c */ /* 0x000fe2000bf06070 */
[----:B0-----:R-:W-:-:S08]  /*0160*/  IMAD.U32 R0, RZ, RZ, UR5 ;  /* 0x00000005ff007e24 */ /* 0x001fd0000f8e00ff */
[----:B------:R-:W-:Y:S05]  /*0170*/  BRA.U !UP0, `(.L_x_179) ;  /* 0x0000000508b87547 */ /* 0x000fea000b800000 */
[----:B------:R-:W-:Y:S01]  /*0180*/  ULOP3.LUT UR5, UR4, 0xfffffffc, URZ, 0xc0, !UPT ;  /* 0xfffffffc04057892 */ /* 0x000fe2000f8ec0ff */
[----:B------:R-:W-:Y:S02]  /*0190*/  IMAD.U32 R0, RZ, RZ, UR7 ;  /* 0x00000007ff007e24 */ /* 0x000fe4000f8e00ff */
[----:B------:R-:W-:Y:S01]  /*01a0*/  IMAD.MOV.U32 R3, RZ, RZ, R31 ;  /* 0x000000ffff037224 */ /* 0x000fe200078e001f */
[----:B------:R-:W-:-:S12]  /*01b0*/  UIADD3 UR5, UPT, UPT, -UR5, URZ, URZ ;  /* 0x000000ff05057290 */ /* 0x000fd8000fffe1ff */
.L_x_180:
[C---:B------:R-:W-:Y:S01]  /*01c0*/  SHF.L.U32 R6, R0.reuse, 0x2, RZ ;  /* 0x0000000200067819 */ /* 0x040fe200000006ff */
[----:B0-----:R-:W-:Y:S01]  /*01d0*/  VIADD R2, R0, 0xffffffff ;  /* 0xffffffff00027836 */ /* 0x001fe20000000000 */
[----:B------:R-:W-:Y:S01]  /*01e0*/  UIADD3 UR5, UPT, UPT, UR5, 0x4, URZ ;  /* 0x0000000405057890 */ /* 0x000fe2000fffe0ff */
[----:B------:R-:W-:Y:S01]  /*01f0*/  IMAD.MOV.U32 R4, RZ, RZ, RZ ;  /* 0x000000ffff047224 */ /* 0x000fe200078e00ff */
[----:B------:R0:W1:Y:S01]  /*0200*/  LDC R10, c[0x3][R6+0xb70] ;  /* 0x00c2dc00060a7b82 */ /* 0x0000620000000800 */
[C---:B------:R-:W-:Y:S01]  /*0210*/  IMAD.SHL.U32 R8, R2.reuse, 0x4, RZ ;  /* 0x0000000402087824 */ /* 0x040fe200078e00ff */
[----:B------:R-:W-:Y:S01]  /*0220*/  LEA R2, R2, R1, 0x2 ;  /* 0x0000000102027211 */ /* 0x000fe200078e10ff */
[----:B------:R-:W-:-:S05]  /*0230*/  UISETP.NE.AND UP0, UPT, UR5, URZ, UPT ;  /* 0x000000ff0500728c */ /* 0x000fca000bf05270 */
[----:B------:R-:W2:Y:S01]  /*0240*/  LDC R11, c[0x3][R8+0xb70] ;  /* 0x00c2dc00080b7b82 */ /* 0x000ea20000000800 */
[----:B0-----:R-:W-:Y:S01]  /*0250*/  IADD3 R6, PT, PT, R0, -0x2, RZ ;  /* 0xfffffffe00067810 */ /* 0x001fe20007ffe0ff */
[----:B-1----:R-:W0:Y:S01]  /*0260*/  I2F.U32.RP R7, R10 ;  /* 0x0000000a00077306 */ /* 0x002e220000209000 */
[----:B------:R-:W-:Y:S02]  /*0270*/  IADD3 R9, PT, PT, RZ, -R10, RZ ;  /* 0x8000000aff097210 */ /* 0x000fe40007ffe0ff */
[----:B------:R-:W-:-:S05]  /*0280*/  ISETP.NE.U32.AND P2, PT, R10, RZ, PT ;  /* 0x000000ff0a00720c */ /* 0x000fca0003f45070 */
[----:B--2---:R-:W1:Y:S01]  /*0290*/  I2F.U32.RP R12, R11 ;  /* 0x0000000b000c7306 */ /* 0x004e620000209000 */
[----:B------:R-:W-:-:S07]  /*02a0*/  IADD3 R13, PT, PT, RZ, -R11, RZ ;  /* 0x8000000bff0d7210 */ /* 0x000fce0007ffe0ff */
[----:B0-----:R-:W0:Y:S08]  /*02b0*/  MUFU.RCP R7, R7 ;  /* 0x0000000700077308 */ /* 0x001e300000001000 */
[----:B-1----:R-:W1:Y:S01]  /*02c0*/  MUFU.RCP R12, R12 ;  /* 0x0000000c000c7308 */ /* 0x002e620000001000 */
[----:B0-----:R-:W-:-:S07]  /*02d0*/  VIADD R5, R7, 0xffffffe ;  /* 0x0ffffffe07057836 */ /* 0x001fce0000000000 */
[----:B------:R-:W0:Y:S01]  /*02e0*/  F2I.FTZ.U32.TRUNC.NTZ R5, R5 ;  /* 0x0000000500057305 */ /* 0x000e22000021f000 */
[----:B-1----:R-:W-:Y:S02]  /*02f0*/  VIADD R8, R12, 0xffffffe ;  /* 0x0ffffffe0c087836 */ /* 0x002fe40000000000 */
[----:B0-----:R-:W-:-:S04]  /*0300*/  IMAD R9, R9, R5, RZ ;  /* 0x0000000509097224 */ /* 0x001fc800078e02ff */
[----:B------:R-:W-:Y:S02]  /*0310*/  IMAD.HI.U32 R4, R5, R9, R4 ;  /* 0x0000000905047227 */ /* 0x000fe400078e0004 */
[----:B------:R0:W1:Y:S02]  /*0320*/  F2I.FTZ.U32.TRUNC.NTZ R9, R8 ;  /* 0x0000000800097305 */ /* 0x000064000021f000 */
[----:B------:R-:W-:Y:S02]  /*0330*/  IMAD.SHL.U32 R5, R6, 0x4, RZ ;  /* 0x0000000406057824 */ /* 0x000fe400078e00ff */
[----:B------:R-:W-:-:S04]  /*0340*/  IMAD.HI.U32 R4, R4, R3, RZ ;  /* 0x0000000304047227 */ /* 0x000fc800078e00ff */
[----:B------:R-:W-:Y:S01]  /*0350*/  IMAD.MOV R7, RZ, RZ, -R4 ;  /* 0x000000ffff077224 */ /* 0x000fe200078e0a04 */
[----:B------:R-:W2:Y:S01]  /*0360*/  LDC R5, c[0x3][R5+0xb70] ;  /* 0x00c2dc0005057b82 */ /* 0x000ea20000000800 */
[----:B0-----:R-:W-:Y:S02]  /*0370*/  IMAD.MOV.U32 R8, RZ, RZ, RZ ;  /* 0x000000ffff087224 */ /* 0x001fe400078e00ff */
[----:B------:R-:W-:Y:S02]  /*0380*/  IMAD R7, R10, R7, R3 ;  /* 0x000000070a077224 */ /* 0x000fe400078e0203 */
[----:B-1----:R-:W-:-:S03]  /*0390*/  IMAD R13, R13, R9, RZ ;  /* 0x000000090d0d7224 */ /* 0x002fc600078e02ff */
[----:B------:R-:W-:Y:S01]  /*03a0*/  ISETP.GE.U32.AND P0, PT, R7, R10, PT ;  /* 0x0000000a0700720c */ /* 0x000fe20003f06070 */
[----:B------:R-:W-:-:S12]  /*03b0*/  IMAD.HI.U32 R9, R9, R13, R8 ;  /* 0x0000000d09097227 */ /* 0x000fd800078e0008 */
[----:B------:R-:W-:Y:S02]  /*03c0*/  @P0 IMAD.IADD R7, R7, 0x1, -R10 ;  /* 0x0000000107070824 */ /* 0x000fe400078e0a0a */
[----:B------:R-:W-:Y:S01]  /*03d0*/  @P0 VIADD R4, R4, 0x1 ;  /* 0x0000000104040836 */ /* 0x000fe20000000000 */
[----:B--2---:R-:W0:Y:S01]  /*03e0*/  I2F.U32.RP R12, R5 ;  /* 0x00000005000c7306 */ /* 0x004e220000209000 */
[----:B------:R-:W-:Y:S01]  /*03f0*/  IMAD.MOV R13, RZ, RZ, -R5 ;  /* 0x000000ffff0d7224 */ /* 0x000fe200078e0a05 */
[----:B------:R-:W-:-:S13]  /*0400*/  ISETP.GE.U32.AND P1, PT, R7, R10, PT ;  /* 0x0000000a0700720c */ /* 0x000fda0003f26070 */
[----:B------:R-:W-:Y:S01]  /*0410*/  @P1 VIADD R4, R4, 0x1 ;  /* 0x0000000104041836 */ /* 0x000fe20000000000 */
[----:B------:R-:W-:Y:S01]  /*0420*/  @!P2 LOP3.LUT R4, RZ, R10, RZ, 0x33, !PT ;  /* 0x0000000aff04a212 */ /* 0x000fe200078e33ff */
[----:B0-----:R-:W0:Y:S01]  /*0430*/  MUFU.RCP R12, R12 ;  /* 0x0000000c000c7308 */ /* 0x001e220000001000 */
[----:B------:R-:W-:-:S03]  /*0440*/  ISETP.NE.U32.AND P2, PT, R11, RZ, PT ;  /* 0x000000ff0b00720c */ /* 0x000fc60003f45070 */
[----:B------:R-:W-:-:S04]  /*0450*/  IMAD.MOV R7, RZ, RZ, -R4 ;  /* 0x000000ffff077224 */ /* 0x000fc800078e0a04 */
[----:B------:R-:W-:Y:S02]  /*0460*/  IMAD R10, R10, R7, R3 ;  /* 0x000000070a0a7224 */ /* 0x000fe400078e0203 */
[----:B------:R-:W-:Y:S02]  /*0470*/  VIADD R3, R0, 0xfffffffd ;  /* 0xfffffffd00037836 */ /* 0x000fe40000000000 */
[----:B------:R-:W-:-:S03]  /*0480*/  IMAD.HI.U32 R7, R9, R10, RZ ;  /* 0x0000000a09077227 */ /* 0x000fc600078e00ff */
[----:B------:R-:W-:Y:S02]  /*0490*/  LEA R3, R3, UR9, 0x2 ;  /* 0x0000000903037c11 */ /* 0x000fe4000f8e10ff */
[----:B------:R-:W-:Y:S02]  /*04a0*/  IADD3 R8, PT, PT, -R7, RZ, RZ ;  /* 0x000000ff07087210 */ /* 0x000fe40007ffe1ff */
[----:B------:R-:W1:Y:S03]  /*04b0*/  LDC R14, c[0x3][R3] ;  /* 0x00c00000030e7b82 */ /* 0x000e660000000800 */
[----:B------:R-:W-:-:S05]  /*04c0*/  IMAD R8, R11, R8, R10 ;  /* 0x000000080b087224 */ /* 0x000fca00078e020a */
[----:B------:R-:W-:-:S13]  /*04d0*/  ISETP.GE.U32.AND P0, PT, R8, R11, PT ;  /* 0x0000000b0800720c */ /* 0x000fda0003f06070 */
[----:B------:R-:W-:Y:S01]  /*04e0*/  @P0 IMAD.IADD R8, R8, 0x1, -R11 ;  /* 0x0000000108080824 */ /* 0x000fe200078e0a0b */
[----:B------:R-:W-:Y:S01]  /*04f0*/  @P0 IADD3 R7, PT, PT, R7, 0x1, RZ ;  /* 0x0000000107070810 */ /* 0x000fe20007ffe0ff */
[----:B-1----:R-:W1:Y:S03]  /*0500*/  I2F.U32.RP R3, R14 ;  /* 0x0000000e00037306 */ /* 0x002e660000209000 */
[----:B------:R-:W-:Y:S01]  /*0510*/  ISETP.GE.U32.AND P1, PT, R8, R11, PT ;  /* 0x0000000b0800720c */ /* 0x000fe20003f26070 */
[----:B0-----:R-:W-:-:S04]  /*0520*/  VIADD R8, R12, 0xffffffe ;  /* 0x0ffffffe0c087836 */ /* 0x001fc80000000000 */
[----:B------:R0:W2:Y:S08]  /*0530*/  F2I.FTZ.U32.TRUNC.NTZ R9, R8 ;  /* 0x0000000800097305 */ /* 0x0000b0000021f000 */
[----:B------:R-:W-:Y:S01]  /*0540*/  @P1 VIADD R7, R7, 0x1 ;  /* 0x0000000107071836 */ /* 0x000fe20000000000 */
[----:B------:R-:W-:Y:S01]  /*0550*/  @!P2 LOP3.LUT R7, RZ, R11, RZ, 0x33, !PT ;  /* 0x0000000bff07a212 */ /* 0x000fe200078e33ff */
[----:B0-----:R-:W-:Y:S01]  /*0560*/  HFMA2 R8, -RZ, RZ, 0, 0 ;  /* 0x00000000ff087431 */ /* 0x001fe200000001ff */
[----:B-1----:R-:W0:Y:S01]  /*0570*/  MUFU.RCP R3, R3 ;  /* 0x0000000300037308 */ /* 0x002e220000001000 */
[----:B------:R-:W-:-:S02]  /*0580*/  ISETP.NE.U32.AND P2, PT, R5, RZ, PT ;  /* 0x000000ff0500720c */ /* 0x000fc40003f45070 */
[----:B------:R-:W-:Y:S02]  /*0590*/  IMAD.MOV R12, RZ, RZ, -R7 ;  /* 0x000000ffff0c7224 */ /* 0x000fe400078e0a07 */
[----:B--2---:R-:W-:Y:S02]  /*05a0*/  IMAD R13, R13, R9, RZ ;  /* 0x000000090d0d7224 */ /* 0x004fe400078e02ff */
[----:B------:R-:W-:Y:S02]  /*05b0*/  IMAD R10, R11, R12, R10 ;  /* 0x0000000c0b0a7224 */ /* 0x000fe400078e020a */
[----:B------:R-:W-:-:S04]  /*05c0*/  IMAD.HI.U32 R9, R9, R13, R8 ;  /* 0x0000000d09097227 */ /* 0x000fc800078e0008 */
[----:B------:R-:W-:Y:S02]  /*05d0*/  IMAD.MOV R13, RZ, RZ, -R14 ;  /* 0x000000ffff0d7224 */ /* 0x000fe400078e0a0e */
[----:B------:R-:W-:-:S04]  /*05e0*/  IMAD.HI.U32 R11, R9, R10, RZ ;  /* 0x0000000a090b7227 */ /* 0x000fc800078e00ff */
[----:B------:R-:W-:-:S04]  /*05f0*/  IMAD.MOV R8, RZ, RZ, -R11 ;  /* 0x000000ffff087224 */ /* 0x000fc800078e0a0b */
[----:B------:R-:W-:-:S05]  /*0600*/  IMAD R8, R5, R8, R10 ;  /* 0x0000000805087224 */ /* 0x000fca00078e020a */
[----:B------:R-:W-:-:S13]  /*0610*/  ISETP.GE.U32.AND P0, PT, R8, R5, PT ;  /* 0x000000050800720c */ /* 0x000fda0003f06070 */
[----:B------:R-:W-:Y:S01]  /*0620*/  @P0 IMAD.IADD R8, R8, 0x1, -R5 ;  /* 0x0000000108080824 */ /* 0x000fe200078e0a05 */
[----:B------:R-:W-:-:S04]  /*0630*/  @P0 IADD3 R11, PT, PT, R11, 0x1, RZ ;  /* 0x000000010b0b0810 */ /* 0x000fc80007ffe0ff */
[----:B------:R-:W-:Y:S01]  /*0640*/  ISETP.GE.U32.AND P1, PT, R8, R5, PT ;  /* 0x000000050800720c */ /* 0x000fe20003f26070 */
[----:B0-----:R-:W-:-:S04]  /*0650*/  VIADD R8, R3, 0xffffffe ;  /* 0x0ffffffe03087836 */ /* 0x001fc80000000000 */
[----:B------:R0:W1:Y:S08]  /*0660*/  F2I.FTZ.U32.TRUNC.NTZ R9, R8 ;  /* 0x0000000800097305 */ /* 0x000070000021f000 */
[----:B------:R-:W-:Y:S01]  /*0670*/  @P1 VIADD R11, R11, 0x1 ;  /* 0x000000010b0b1836 */ /* 0x000fe20000000000 */
[----:B------:R-:W-:Y:S02]  /*0680*/  @!P2 LOP3.LUT R11, RZ, R5, RZ, 0x33, !PT ;  /* 0x00000005ff0ba212 */ /* 0x000fe400078e33ff */
[----:B0-----:R-:W-:-:S02]  /*0690*/  MOV R8, RZ ;  /* 0x000000ff00087202 */ /* 0x001fc40000000f00 */
[----:B------:R-:W-:Y:S01]  /*06a0*/  ISETP.NE.U32.AND P2, PT, R14, RZ, PT ;  /* 0x000000ff0e00720c */ /* 0x000fe20003f45070 */
[----:B------:R-:W-:Y:S02]  /*06b0*/  IMAD.MOV R3, RZ, RZ, -R11 ;  /* 0x000000ffff037224 */ /* 0x000fe400078e0a0b */
[----:B-1----:R-:W-:Y:S02]  /*06c0*/  IMAD R13, R13, R9, RZ ;  /* 0x000000090d0d7224 */ /* 0x002fe400078e02ff */
[----:B------:R-:W-:Y:S02]  /*06d0*/  IMAD R3, R5, R3, R10 ;  /* 0x0000000305037224 */ /* 0x000fe400078e020a */
[----:B------:R-:W-:Y:S01]  /*06e0*/  IMAD.HI.U32 R12, R9, R13, R8 ;  /* 0x0000000d090c7227 */ /* 0x000fe200078e0008 */
[----:B------:R-:W-:-:S03]  /*06f0*/  IADD3 R8, PT, PT, R0, 0x1, RZ ;  /* 0x0000000100087810 */ /* 0x000fc60007ffe0ff */
[----:B------:R-:W-:Y:S02]  /*0700*/  IMAD R10, R0, 0x4, R1 ;  /* 0x00000004000a7824 */ /* 0x000fe400078e0201 */
[----:B------:R-:W-:-:S04]  /*0710*/  IMAD.HI.U32 R12, R12, R3, RZ ;  /* 0x000000030c0c7227 */ /* 0x000fc800078e00ff */
[----:B------:R-:W-:Y:S02]  /*0720*/  IMAD.MOV R5, RZ, RZ, -R12 ;  /* 0x000000ffff057224 */ /* 0x000fe400078e0a0c */
[----:B------:R-:W-:Y:S02]  /*0730*/  IMAD R9, R6, 0x4, R1 ;  /* 0x0000000406097824 */ /* 0x000fe400078e0201 */
[----:B------:R-:W-:Y:S02]  /*0740*/  IMAD R5, R14, R5, R3 ;  /* 0x000000050e057224 */ /* 0x000fe400078e0203 */
[----:B------:R-:W-:-:S03]  /*0750*/  VIADD R0, R0, 0xfffffffc ;  /* 0xfffffffc00007836 */ /* 0x000fc60000000000 */
[----:B------:R-:W-:-:S13]  /*0760*/  ISETP.GE.U32.AND P0, PT, R5, R14, PT ;  /* 0x0000000e0500720c */ /* 0x000fda0003f06070 */
[----:B------:R-:W-:Y:S02]  /*0770*/  @P0 IMAD.IADD R5, R5, 0x1, -R14 ;  /* 0x0000000105050824 */ /* 0x000fe400078e0a0e */
[----:B------:R-:W-:-:S03]  /*0780*/  @P0 VIADD R12, R12, 0x1 ;  /* 0x000000010c0c0836 */ /* 0x000fc60000000000 */
[----:B------:R-:W-:Y:S01]  /*0790*/  ISETP.GE.U32.AND P1, PT, R5, R14, PT ;  /* 0x0000000e0500720c */ /* 0x000fe20003f26070 */
[----:B------:R-:W-:-:S05]  /*07a0*/  IMAD R5, R8, 0x4, R1 ;  /* 0x0000000408057824 */ /* 0x000fca00078e0201 */
[----:B------:R0:W-:Y:S04]  /*07b0*/  STL [R5], R4 ;  /* 0x0000000405007387 */ /* 0x0001e80000100800 */
[----:B------:R0:W-:Y:S03]  /*07c0*/  STL [R10], R7 ;  /* 0x000000070a007387 */ /* 0x0001e60000100800 */
[----:B------:R-:W-:Y:S01]  /*07d0*/  @P1 VIADD R12, R12, 0x1 ;  /* 0x000000010c0c1836 */ /* 0x000fe20000000000 */
[----:B------:R-:W-:Y:S01]  /*07e0*/  @!P2 LOP3.LUT R12, RZ, R14, RZ, 0x33, !PT ;  /* 0x0000000eff0ca212 */ /* 0x000fe200078e33ff */
[----:B------:R0:W-:Y:S04]  /*07f0*/  STL [R2], R11 ;  /* 0x0000000b02007387 */ /* 0x0001e80000100800 */
[----:B------:R0:W-:Y:S01]  /*0800*/  STL [R9], R12 ;  /* 0x0000000c09007387 */ /* 0x0001e20000100800 */
[----:B------:R-:W-:-:S04]  /*0810*/  IMAD.MOV R6, RZ, RZ, -R12 ;  /* 0x000000ffff067224 */ /* 0x000fc800078e0a0c */
[----:B------:R-:W-:Y:S01]  /*0820*/  IMAD R3, R14, R6, R3 ;  /* 0x000000060e037224 */ /* 0x000fe200078e0203 */
[----:B------:R-:W-:Y:S06]  /*0830*/  BRA.U UP0, `(.L_x_180) ;  /* 0xfffffff900607547 */ /* 0x000fec000b83ffff */
[C---:B0-----:R-:W-:Y:S01]  /*0840*/  IADD3 R2, PT, PT, R0.reuse, 0x1, RZ ;  /* 0x0000000100027810 */ /* 0x041fe20007ffe0ff */
[----:B------:R-:W-:-:S07]  /*0850*/  VIADD R0, R0, 0x2 ;  /* 0x0000000200007836 */ /* 0x000fce0000000000 */
.L_x_179:
[----:B------:R-:W-:-:S09]  /*0860*/  UISETP.NE.AND UP0, UPT, UR8, URZ, UPT ;  /* 0x000000ff0800728c */ /* 0x000fd2000bf05270 */
[----:B------:R-:W-:Y:S05]  /*0870*/  BRA.U !UP0, `(.L_x_178) ;  /* 0x0000000508447547 */ /* 0x000fea000b800000 */
[----:B------:R-:W-:Y:S02]  /*0880*/  UISETP.NE.AND UP0, UPT, UR8, 0x1, UPT ;  /* 0x000000010800788c */ /* 0x000fe4000bf05270 */
[----:B------:R-:W-:-:S04]  /*0890*/  ULOP3.LUT UR4, UR4, 0x1, URZ, 0xc0, !UPT ;  /* 0x0000000104047892 */ /* 0x000fc8000f8ec0ff */
[----:B------:R-:W-:-:S03]  /*08a0*/  UISETP.NE.U32.AND UP1, UPT, UR4, 0x1, UPT ;  /* 0x000000010400788c */ /* 0x000fc6000bf25070 */
[----:B------:R-:W-:Y:S08]  /*08b0*/  BRA.U !UP0, `(.L_x_181) ;  /* 0x0000000108cc7547 */ /* 0x000ff0000b800000 */
[----:B------:R-:W-:Y:S02]  /*08c0*/  VIADD R0, R0, 0xfffffffe ;  /* 0xfffffffe00007836 */ /* 0x000fe40000000000 */
[----:B------:R-:W-:-:S03]  /*08d0*/  IMAD R9, R2, 0x4, R1 ;  /* 0x0000000402097824 */ /* 0x000fc600078e0201 */
[----:B------:R-:W-:Y:S02]  /*08e0*/  LEA R6, R0, UR9, 0x2 ;  /* 0x0000000900067c11 */ /* 0x000fe4000f8e10ff */
[C---:B------:R-:W-:Y:S01]  /*08f0*/  IADD3 R0, PT, PT, R2.reuse, -0x1, RZ ;  /* 0xffffffff02007810 */ /* 0x040fe20007ffe0ff */
[----:B------:R-:W-:-:S03]  /*0900*/  VIADD R2, R2, 0xfffffffe ;  /* 0xfffffffe02027836 */ /* 0x000fc60000000000 */
[----:B------:R-:W0:Y:S02]  /*0910*/  LDC R6, c[0x3][R6] ;  /* 0x00c0000006067b82 */ /* 0x000e240000000800 */
[----:B------:R-:W-:-:S06]  /*0920*/  LEA R10, R2, UR9, 0x2 ;  /* 0x00000009020a7c11 */ /* 0x000fcc000f8e10ff */
[----:B------:R-:W1:Y:S01]  /*0930*/  LDC R10, c[0x3][R10] ;  /* 0x00c000000a0a7b82 */ /* 0x000e620000000800 */
[----:B0-----:R-:W0:Y:S01]  /*0940*/  I2F.U32.RP R7, R6 ;  /* 0x0000000600077306 */ /* 0x001e220000209000 */
[----:B------:R-:W-:Y:S01]  /*0950*/  IMAD.MOV R11, RZ, RZ, -R6 ;  /* 0x000000ffff0b7224 */ /* 0x000fe200078e0a06 */
[----:B------:R-:W-:-:S06]  /*0960*/  ISETP.NE.U32.AND P2, PT, R6, RZ, PT ;  /* 0x000000ff0600720c */ /* 0x000fcc0003f45070 */
[----:B0-----:R-:W0:Y:S02]  /*0970*/  MUFU.RCP R7, R7 ;  /* 0x0000000700077308 */ /* 0x001e240000001000 */
[----:B0-----:R-:W-:-:S06]  /*0980*/  VIADD R4, R7, 0xffffffe ;  /* 0x0ffffffe07047836 */ /* 0x001fcc0000000000 */
[----:B-1----:R-:W0:Y:S08]  /*0990*/  I2F.U32.RP R7, R10 ;  /* 0x0000000a00077306 */ /* 0x002e300000209000 */
[----:B------:R1:W2:Y:S08]  /*09a0*/  F2I.FTZ.U32.TRUNC.NTZ R5, R4 ;  /* 0x0000000400057305 */ /* 0x0002b0000021f000 */
[----:B0-----:R-:W0:Y:S01]  /*09b0*/  MUFU.RCP R7, R7 ;  /* 0x0000000700077308 */ /* 0x001e220000001000 */
[----:B-1----:R-:W-:-:S02]  /*09c0*/  HFMA2 R4, -RZ, RZ, 0, 0 ;  /* 0x00000000ff047431 */ /* 0x002fc400000001ff */
[----:B--2---:R-:W-:-:S04]  /*09d0*/  IMAD R11, R11, R5, RZ ;  /* 0x000000050b0b7224 */ /* 0x004fc800078e02ff */
[----:B------:R-:W-:-:S04]  /*09e0*/  IMAD.HI.U32 R8, R5, R11, R4 ;  /* 0x0000000b05087227 */ /* 0x000fc800078e0004 */
[----:B------:R-:W-:Y:S02]  /*09f0*/  IMAD.MOV R11, RZ, RZ, -R10 ;  /* 0x000000ffff0b7224 */ /* 0x000fe400078e0a0a */
[----:B------:R-:W-:-:S04]  /*0a00*/  IMAD.HI.U32 R8, R8, R3, RZ ;  /* 0x0000000308087227 */ /* 0x000fc800078e00ff */
[----:B------:R-:W-:Y:S02]  /*0a10*/  IMAD.MOV R5, RZ, RZ, -R8 ;  /* 0x000000ffff057224 */ /* 0x000fe400078e0a08 */
[----:B0-----:R-:W-:Y:S02]  /*0a20*/  VIADD R4, R7, 0xffffffe ;  /* 0x0ffffffe07047836 */ /* 0x001fe40000000000 */
[----:B------:R-:W-:-:S05]  /*0a30*/  IMAD R5, R6, R5, R3 ;  /* 0x0000000506057224 */ /* 0x000fca00078e0203 */
[----:B------:R-:W-:-:S13]  /*0a40*/  ISETP.GE.U32.AND P0, PT, R5, R6, PT ;  /* 0x000000060500720c */ /* 0x000fda0003f06070 */
[----:B------:R-:W-:Y:S01]  /*0a50*/  @P0 IMAD.IADD R5, R5, 0x1, -R6 ;  /* 0x0000000105050824 */ /* 0x000fe200078e0a06 */
[----:B------:R-:W-:-:S04]  /*0a60*/  @P0 IADD3 R8, PT, PT, R8, 0x1, RZ ;  /* 0x0000000108080810 */ /* 0x000fc80007ffe0ff */
[----:B------:R-:W-:Y:S02]  /*0a70*/  ISETP.GE.U32.AND P1, PT, R5, R6, PT ;  /* 0x000000060500720c */ /* 0x000fe40003f26070 */
[----:B------:R0:W1:Y:S02]  /*0a80*/  F2I.FTZ.U32.TRUNC.NTZ R5, R4 ;  /* 0x0000000400057305 */ /* 0x000064000021f000 */
[----:B0-----:R-:W-:-:S09]  /*0a90*/  MOV R4, RZ ;  /* 0x000000ff00047202 */ /* 0x001fd20000000f00 */
        /* <DEDUP_REMOVED lines=17> */
[----:B------:R-:W-:-:S04]  /*0bb0*/  @!P2 LOP3.LUT R12, RZ, R10, RZ, 0x33, !PT ;  /* 0x0000000aff0ca212 */ /* 0x000fc800078e33ff */
[----:B------:R-:W-:Y:S01]  /*0bc0*/  IADD3 R4, PT, PT, -R12, RZ, RZ ;  /* 0x000000ff0c047210 */ /* 0x000fe20007ffe1ff */
[----:B------:R0:W-:Y:S04]  /*0bd0*/  STL [R5], R12 ;  /* 0x0000000c05007387 */ /* 0x0001e80000100800 */
[----:B------:R-:W-:-:S07]  /*0be0*/  IMAD R3, R10, R4, R3 ;  /* 0x000000040a037224 */ /* 0x000fce00078e0203 */
.L_x_181:
[----:B------:R-:W-:Y:S05]  /*0bf0*/  BRA.U UP1, `(.L_x_178) ;  /* 0x0000000101647547 */ /* 0x000fea000b800000 */
[----:B------:R-:W-:-:S05]  /*0c00*/  VIADD R0, R0, 0xfffffffe ;  /* 0xfffffffe00007836 */ /* 0x000fca0000000000 */
[----:B------:R-:W-:-:S06]  /*0c10*/  LEA R0, R0, UR9, 0x2 ;  /* 0x0000000900007c11 */ /* 0x000fcc000f8e10ff */
[----:B------:R-:W1:Y:S02]  /*0c20*/  LDC R0, c[0x3][R0] ;  /* 0x00c0000000007b82 */ /* 0x000e640000000800 */
[----:B-1----:R-:W1:Y:S01]  /*0c30*/  I2F.U32.RP R6, R0 ;  /* 0x0000000000067306 */ /* 0x002e620000209000 */
[----:B------:R-:W-:Y:S02]  /*0c40*/  IADD3 R7, PT, PT, RZ, -R0, RZ ;  /* 0x80000000ff077210 */ /* 0x000fe40007ffe0ff */
[----:B------:R-:W-:-:S05]  /*0c50*/  ISETP.NE.U32.AND P2, PT, R0, RZ, PT ;  /* 0x000000ff0000720c */ /* 0x000fca0003f45070 */
[----:B-1----:R-:W1:Y:S02]  /*0c60*/  MUFU.RCP R6, R6 ;  /* 0x0000000600067308 */ /* 0x002e640000001000 */
[----:B-1----:R-:W-:-:S06]  /*0c70*/  VIADD R4, R6, 0xffffffe ;  /* 0x0ffffffe06047836 */ /* 0x002fcc0000000000 */
[----:B0-----:R0:W1:Y:S02]  /*0c80*/  F2I.FTZ.U32.TRUNC.NTZ R5, R4 ;  /* 0x0000000400057305 */ /* 0x001064000021f000 */
[----:B0-----:R-:W-:Y:S02]  /*0c90*/  IMAD.MOV.U32 R4, RZ, RZ, RZ ;  /* 0x000000ffff047224 */ /* 0x001fe400078e00ff */
[----:B-1----:R-:W-:-:S04]  /*0ca0*/  IMAD R7, R7, R5, RZ ;  /* 0x0000000507077224 */ /* 0x002fc800078e02ff */
[----:B------:R-:W-:-:S06]  /*0cb0*/  IMAD.HI.U32 R8, R5, R7, R4 ;  /* 0x0000000705087227 */ /* 0x000fcc00078e0004 */
[----:B------:R-:W-:-:S04]  /*0cc0*/  IMAD.HI.U32 R8, R8, R3, RZ ;  /* 0x0000000308087227 */ /* 0x000fc800078e00ff */
[----:B------:R-:W-:-:S04]  /*0cd0*/  IMAD.MOV R5, RZ, RZ, -R8 ;  /* 0x000000ffff057224 */ /* 0x000fc800078e0a08 */
[----:B------:R-:W-:-:S05]  /*0ce0*/  IMAD R5, R0, R5, R3 ;  /* 0x0000000500057224 */ /* 0x000fca00078e0203 */
[----:B------:R-:W-:-:S13]  /*0cf0*/  ISETP.GE.U32.AND P0, PT, R5, R0, PT ;  /* 0x000000000500720c */ /* 0x000fda0003f06070 */
[----:B------:R-:W-:Y:S01]  /*0d00*/  @P0 IADD3 R5, PT, PT, -R0, R5, RZ ;  /* 0x0000000500050210 */ /* 0x000fe20007ffe1ff */
        /* <DEDUP_REMOVED lines=8> */
.L_x_178:
[----:B------:R-:W2:Y:S01]  /*0d90*/  LDCU UR46, c[0x3][0xb70] ;  /* 0x00c16e00ff2e77ac */ /* 0x000ea20008000800 */
[----:B------:R-:W-:Y:S01]  /*0da0*/  IMAD.MOV.U32 R44, RZ, RZ, RZ ;  /* 0x000000ffff2c7224 */ /* 0x000fe200078e00ff */
[----:B------:R-:W-:Y:S02]  /*0db0*/  CS2R R10, SRZ ;  /* 0x00000000000a7805 */ /* 0x000fe4000001ff00 */
[----:B01----:R-:W-:Y:S01]  /*0dc0*/  CS2R R8, SRZ ;  /* 0x0000000000087805 */ /* 0x003fe2000001ff00 */
[----:B------:R-:W-:Y:S01]  /*0dd0*/  UISETP.NE.AND UP0, UPT, UR6, URZ, UPT ;  /* 0x000000ff0600728c */ /* 0x000fe2000bf05270 */
[----:B------:R-:W-:Y:S01]  /*0de0*/  CS2R R6, SRZ ;  /* 0x0000000000067805 */ /* 0x000fe2000001ff00 */
[----:B------:R-:W0:Y:S01]  /*0df0*/  LDCU.64 UR8, c[0x0][0x358] ;  /* 0x00006b00ff0877ac */ /* 0x000e220008000a00 */
[----:B--2---:R-:W1:Y:S01]  /*0e00*/  I2F.U32.RP R0, UR46 ;  /* 0x0000002e00007d06 */ /* 0x004e620008209000 */
[----:B------:R-:W-:-:S07]  /*0e10*/  LOP3.LUT R30, RZ, UR46, RZ, 0x33, !PT ;  /* 0x0000002eff1e7c12 */ /* 0x000fce000f8e33ff */
[----:B-1----:R-:W1:Y:S02]  /*0e20*/  MUFU.RCP R0, R0 ;  /* 0x0000000000007308 */ /* 0x002e640000001000 */
[----:B-1----:R-:W-:Y:S02]  /*0e30*/  VIADD R45, R0, 0xffffffe ;  /* 0x0ffffffe002d7836 */ /* 0x002fe40000000000 */
[----:B------:R-:W-:-:S04]  /*0e40*/  IMAD.MOV.U32 R0, RZ, RZ, RZ ;  /* 0x000000ffff007224 */ /* 0x000fc800078e00ff */
[----:B------:R-:W1:Y:S02]  /*0e50*/  F2I.FTZ.U32.TRUNC.NTZ R45, R45 ;  /* 0x0000002d002d7305 */ /* 0x000e64000021f000 */
[----:B-1----:R-:W-:-:S05]  /*0e60*/  IADD3 R5, PT, PT, RZ, -R45, RZ ;  /* 0x8000002dff057210 */ /* 0x002fca0007ffe0ff */
[----:B------:R-:W-:-:S04]  /*0e70*/  IMAD R5, R5, UR46, RZ ;  /* 0x0000002e05057c24 */ /* 0x000fc8000f8e02ff */
[----:B------:R-:W-:-:S04]  /*0e80*/  IMAD.HI.U32 R44, R45, R5, R44 ;  /* 0x000000052d2c7227 */ /* 0x000fc800078e002c */
[----:B------:R-:W-:Y:S02]  /*0e90*/  HFMA2 R5, -RZ, RZ, 0, 0 ;  /* 0x00000000ff057431 */ /* 0x000fe400000001ff */
[----:B------:R-:W-:-:S04]  /*0ea0*/  IMAD.HI.U32 R2, R44, R3, RZ ;  /* 0x000000032c027227 */ /* 0x000fc800078e00ff */
[----:B------:R-:W-:-:S04]  /*0eb0*/  IMAD.MOV R2, RZ, RZ, -R2 ;  /* 0x000000ffff027224 */ /* 0x000fc800078e0a02 */
[----:B------:R-:W-:-:S05]  /*0ec0*/  IMAD R3, R2, UR46, R3 ;  /* 0x0000002e02037c24 */ /* 0x000fca000f8e0203 */
[----:B------:R-:W-:-:S13]  /*0ed0*/  ISETP.GE.U32.AND P0, PT, R3, UR46, PT ;  /* 0x0000002e03007c0c */ /* 0x000fda000bf06070 */
[----:B------:R-:W-:Y:S02]  /*0ee0*/  @P0 IADD3 R3, PT, PT, R3, -UR46, RZ ;  /* 0x8000002e03030c10 */ /* 0x000fe4000fffe0ff */
[----:B------:R-:W-:Y:S02]  /*0ef0*/  ISETP.NE.U32.AND P0, PT, RZ, UR46, PT ;  /* 0x0000002eff007c0c */ /* 0x000fe4000bf05070 */
[----:B------:R-:W-:-:S13]  /*0f00*/  ISETP.GE.U32.AND P1, PT, R3, UR46, PT ;  /* 0x0000002e03007c0c */ /* 0x000fda000bf26070 */
[----:B------:R-:W-:-:S05]  /*0f10*/  @P1 VIADD R3, R3, -UR46 ;  /* 0x8000002e03031c36 */ /* 0x000fca0008000000 */
[----:B------:R-:W-:Y:S01]  /*0f20*/  SEL R2, R30, R3, !P0 ;  /* 0x000000031e027207 */ /* 0x000fe20004000000 */
[----:B------:R-:W-:-:S04]  /*0f30*/  IMAD.MOV.U32 R3, RZ, RZ, RZ ;  /* 0x000000ffff037224 */ /* 0x000fc800078e00ff */
[----:B------:R1:W-:Y:S01]  /*0f40*/  STL [R1], R2 ;  /* 0x0000000201007387 */ /* 0x0003e20000100800 */
[----:B0-----:R-:W-:Y:S05]  /*0f50*/  BRA.U !UP0, `(.L_x_182) ;  /* 0x0000000908847547 */ /* 0x001fea000b800000 */
[----:B------:R-:W-:Y:S01]  /*0f60*/  UISETP.GE.U32.AND UP1, UPT, UR6, 0x4, UPT ;  /* 0x000000040600788c */ /* 0x000fe2000bf26070 */
[----:B------:R-:W-:Y:S01]  /*0f70*/  IMAD.MOV.U32 R3, RZ, RZ, RZ ;  /* 0x000000ffff037224 */ /* 0x000fe200078e00ff */
[----:B------:R-:W-:Y:S01]  /*0f80*/  MOV R16, RZ ;  /* 0x000000ff00107202 */ /* 0x000fe20000000f00 */
[----:B------:R-:W-:-:S06]  /*0f90*/  ULOP3.LUT UP0, UR44, UR6, 0x3, URZ, 0xc0, !UPT ;  /* 0x00000003062c7892 */ /* 0x000fcc000f80c0ff */
[----:B------:R-:W-:Y:S06]  /*0fa0*/  BRA.U !UP1, `(.L_x_183) ;  /* 0x0000000509647547 */ /* 0x000fec000b800000 */
[----:B------:R-:W-:Y:S01]  /*0fb0*/  ULOP3.LUT UR4, UR6, 0xfffffffc, URZ, 0xc0, !UPT ;  /* 0xfffffffc06047892 */ /* 0x000fe2000f8ec0ff */
[----:B------:R-:W-:Y:S01]  /*0fc0*/  IMAD.MOV.U32 R3, RZ, RZ, RZ ;  /* 0x000000ffff037224 */ /* 0x000fe200078e00ff */
[----:B------:R-:W-:Y:S01]  /*0fd0*/  CS2R R10, SRZ ;  /* 0x00000000000a7805 */ /* 0x000fe2000001ff00 */
[----:B------:R-:W-:Y:S01]  /*0fe0*/  IMAD.MOV.U32 R4, RZ, RZ, R1 ;  /* 0x000000ffff047224 */ /* 0x000fe200078e0001 */
[----:B------:R-:W-:Y:S02]  /*0ff0*/  MOV R5, RZ ;  /* 0x000000ff00057202 */ /* 0x000fe40000000f00 */
[----:B------:R-:W-:Y:S02]  /*1000*/  CS2R R8, SRZ ;  /* 0x0000000000087805 */ /* 0x000fe4000001ff00 */
[----:B------:R-:W-:Y:S01]  /*1010*/  CS2R R6, SRZ ;  /* 0x0000000000067805 */ /* 0x000fe2000001ff00 */
[----:B------:R-:W-:Y:S01]  /*1020*/  IMAD.MOV.U32 R0, RZ, RZ, RZ ;  /* 0x000000ffff007224 */ /* 0x000fe200078e00ff */
[----:B------:R-:W-:-:S02]  /*1030*/  UIADD3 UR5, UPT, UPT, -UR4, URZ, URZ ;  /* 0x000000ff04057290 */ /* 0x000fc4000fffe1ff */
[----:B------:R-:W-:Y:S01]  /*1040*/  IMAD.U32 R16, RZ, RZ, UR4 ;  /* 0x00000004ff107e24 */ /* 0x000fe2000f8e00ff */
[----:B------:R-:W-:-:S09]  /*1050*/  UMOV UR45, 0xdf8 ;  /* 0x00000df8002d7882 */ /* 0x000fd20000000000 */
.L_x_184:
[----:B------:R0:W2:Y:S01]  /*1060*/  LDL.128 R12, [R4] ;  /* 0x00000000040c7983 */ /* 0x0000a20000100c00 */
[----:B------:R-:W2:Y:S01]  /*1070*/  LDCU UR4, c[0x3][UR45+-0x208] ;  /* 0x00ffbf002d0477ac */ /* 0x000ea20008000800 */
[----:B------:R-:W3:Y:S01]  /*1080*/  LDCU UR7, c[0x3][UR45+-0x188] ;  /* 0x00ffcf002d0777ac */ /* 0x000ee20008000800 */
[----:B0-----:R-:W-:Y:S01]  /*1090*/  IADD3 R4, PT, PT, R4, 0x10, RZ ;  /* 0x0000001004047810 */ /* 0x001fe20007ffe0ff */
[----:B------:R-:W0:Y:S01]  /*10a0*/  LDCU UR10, c[0x3][UR45+-0x108] ;  /* 0x00ffdf002d0a77ac */ /* 0x000e220008000800 */
[----:B------:R-:W4:Y:S01]  /*10b0*/  LDCU UR11, c[0x3][UR45+-0x88] ;  /* 0x00ffef002d0b77ac */ /* 0x000f220008000800 */
[----:B------:R-:W5:Y:S01]  /*10c0*/  LDCU UR12, c[0x3][UR45+-0x8] ;  /* 0x00ffff002d0c77ac */ /* 0x000f620008000800 */
[----:B------:R-:W1:Y:S01]  /*10d0*/  LDCU UR13, c[0x3][UR45+0x78] ;  /* 0x00c00f002d0d77ac */ /* 0x000e620008000800 */
        /* <DEDUP_REMOVED lines=30> */
[----:B------:R-:W-:-:S02]  /*12c0*/  UIADD3 UR5, UPT, UPT, UR5, 0x4, URZ ;  /* 0x0000000405057890 */ /* 0x000fc4000fffe0ff */
[----:B------:R-:W-:Y:S02]  /*12d0*/  UIADD3 UR45, UPT, UPT, UR45, 0x10, URZ ;  /* 0x000000102d2d7890 */ /* 0x000fe4000fffe0ff */
[----:B------:R-:W-:Y:S01]  /*12e0*/  UISETP.NE.AND UP1, UPT, UR5, URZ, UPT ;  /* 0x000000ff0500728c */ /* 0x000fe2000bf25270 */
[C---:B--2---:R-:W-:Y:S02]  /*12f0*/  IMAD R18, R12.reuse, UR4, R11 ;  /* 0x000000040c127c24 */ /* 0x044fe4000f8e020b */
[C---:B---3--:R-:W-:Y:S02]  /*1300*/  IMAD R0, R12.reuse, UR7, R0 ;  /* 0x000000070c007c24 */ /* 0x048fe4000f8e0200 */
[C---:B0-----:R-:W-:Y:S02]  /*1310*/  IMAD R6, R12.reuse, UR10, R6 ;  /* 0x0000000a0c067c24 */ /* 0x041fe4000f8e0206 */
[C---:B----4-:R-:W-:Y:S02]  /*1320*/  IMAD R20, R12.reuse, UR11, R7 ;  /* 0x0000000b0c147c24 */ /* 0x050fe4000f8e0207 */
[----:B-----5:R-:W-:-:S02]  /*1330*/  IMAD R8, R12, UR12, R8 ;  /* 0x0000000c0c087c24 */ /* 0x020fc4000f8e0208 */
[C---:B-1----:R-:W-:Y:S02]  /*1340*/  IMAD R22, R12.reuse, UR13, R9 ;  /* 0x0000000d0c167c24 */ /* 0x042fe4000f8e0209 */
[C---:B------:R-:W-:Y:S02]  /*1350*/  IMAD R24, R12.reuse, UR14, R5 ;  /* 0x0000000e0c187c24 */ /* 0x040fe4000f8e0205 */
[C---:B------:R-:W-:Y:S02]  /*1360*/  IMAD R10, R12.reuse, UR15, R10 ;  /* 0x0000000f0c0a7c24 */ /* 0x040fe4000f8e020a */
[----:B------:R-:W-:Y:S02]  /*1370*/  IMAD R12, R12, UR16, R3 ;  /* 0x000000100c0c7c24 */ /* 0x000fe4000f8e0203 */
[C---:B------:R-:W-:Y:S02]  /*1380*/  IMAD R3, R13.reuse, UR17, R18 ;  /* 0x000000110d037c24 */ /* 0x040fe4000f8e0212 */
        /* <DEDUP_REMOVED lines=25> */
[----:B------:R-:W-:Y:S01]  /*1520*/  IMAD R3, R15, UR43, R14 ;  /* 0x0000002b0f037c24 */ /* 0x000fe2000f8e020e */
[----:B------:R-:W-:Y:S06]  /*1530*/  BRA.U UP1, `(.L_x_184) ;  /* 0xfffffff901c87547 */ /* 0x000fec000b83ffff */
.L_x_183:
[----:B------:R-:W-:Y:S05]  /*1540*/  BRA.U !UP0, `(.L_x_182) ;  /* 0x0000000508087547 */ /* 0x000fea000b800000 */
[----:B------:R-:W-:Y:S02]  /*1550*/  UISETP.NE.AND UP0, UPT, UR44, 0x1, UPT ;  /* 0x000000012c00788c */ /* 0x000fe4000bf05270 */
[----:B------:R-:W-:-:S04]  /*1560*/  ULOP3.LUT UR4, UR6, 0x1, URZ, 0xc0, !UPT ;  /* 0x0000000106047892 */ /* 0x000fc8000f8ec0ff */
[----:B------:R-:W-:-:S03]  /*1570*/  UISETP.NE.U32.AND UP1, UPT, UR4, 0x1, UPT ;  /* 0x000000010400788c */ /* 0x000fc6000bf25070 */
[----:B------:R-:W-:Y:S08]  /*1580*/  BRA.U !UP0, `(.L_x_185) ;  /* 0x0000000108a07547 */ /* 0x000ff0000b800000 */
[----:B------:R-:W-:-:S06]  /*1590*/  IMAD R12, R16, 0x4, R1 ;  /* 0x00000004100c7824 */ /* 0x000fcc00078e0201 */
[----:B------:R-:W2:Y:S01]  /*15a0*/  LDL.64 R12, [R12] ;  /* 0x000000000c0c7983 */ /* 0x000ea20000100a00 */
[C---:B------:R-:W-:Y:S01]  /*15b0*/  IMAD.SHL.U32 R4, R16.reuse, 0x4, RZ ;  /* 0x0000000410047824 */ /* 0x040fe200078e00ff */
[----:B------:R-:W-:-:S03]  /*15c0*/  IADD3 R16, PT, PT, R16, 0x2, RZ ;  /* 0x0000000210107810 */ /* 0x000fc60007ffe0ff */
[----:B------:R-:W2:Y:S08]  /*15d0*/  LDC R14, c[0x3][R4+0xbf0] ;  /* 0x00c2fc00040e7b82 */ /* 0x000eb00000000800 */
[----:B------:R-:W0:Y:S08]  /*15e0*/  LDC R15, c[0x3][R4+0xc70] ;  /* 0x00c31c00040f7b82 */ /* 0x000e300000000800 */
[----:B------:R-:W3:Y:S08]  /*15f0*/  LDC R17, c[0x3][R4+0xcf0] ;  /* 0x00c33c0004117b82 */ /* 0x000ef00000000800 */
[----:B------:R-:W4:Y:S08]  /*1600*/  LDC R18, c[0x3][R4+0xd70] ;  /* 0x00c35c0004127b82 */ /* 0x000f300000000800 */
[----:B------:R-:W5:Y:S08]  /*1610*/  LDC R19, c[0x3][R4+0xdf0] ;  /* 0x00c37c0004137b82 */ /* 0x000f700000000800 */
[----:B------:R-:W1:Y:S08]  /*1620*/  LDC R20, c[0x3][R4+0xe70] ;  /* 0x00c39c0004147b82 */ /* 0x000e700000000800 */
        /* <DEDUP_REMOVED lines=11> */
[----:B------:R-:W1:Y:S01]  /*16e0*/  LDC R35, c[0x3][R4+0xff4] ;  /* 0x00c3fd0004237b82 */ /* 0x000e620000000800 */
[----:B--2---:R-:W-:-:S02]  /*16f0*/  IMAD R14, R12, R14, R11 ;  /* 0x0000000e0c0e7224 */ /* 0x004fc400078e020b */
[C---:B0-----:R-:W-:Y:S02]  /*1700*/  IMAD R0, R12.reuse, R15, R0 ;  /* 0x0000000f0c007224 */ /* 0x041fe400078e0200 */
[C---:B---3--:R-:W-:Y:S02]  /*1710*/  IMAD R6, R12.reuse, R17, R6 ;  /* 0x000000110c067224 */ /* 0x048fe400078e0206 */
[C---:B----4-:R-:W-:Y:S02]  /*1720*/  IMAD R18, R12.reuse, R18, R7 ;  /* 0x000000120c127224 */ /* 0x050fe400078e0207 */
[C---:B-----5:R-:W-:Y:S02]  /*1730*/  IMAD R8, R12.reuse, R19, R8 ;  /* 0x000000130c087224 */ /* 0x060fe400078e0208 */
[C---:B-1----:R-:W-:Y:S02]  /*1740*/  IMAD R20, R12.reuse, R20, R9 ;  /* 0x000000140c147224 */ /* 0x042fe400078e0209 */
[----:B------:R-:W-:-:S02]  /*1750*/  IMAD R22, R12, R21, R5 ;  /* 0x000000150c167224 */ /* 0x000fc400078e0205 */
[C---:B------:R-:W-:Y:S02]  /*1760*/  IMAD R10, R12.reuse, R23, R10 ;  /* 0x000000170c0a7224 */ /* 0x040fe400078e020a */
[----:B------:R-:W-:Y:S02]  /*1770*/  IMAD R24, R12, R24, R3 ;  /* 0x000000180c187224 */ /* 0x000fe400078e0203 */
[-C--:B------:R-:W-:Y:S02]  /*1780*/  IMAD R11, R25, R13.reuse, R14 ;  /* 0x0000000d190b7224 */ /* 0x080fe400078e020e */
[-C--:B------:R-:W-:Y:S02]  /*1790*/  IMAD R0, R26, R13.reuse, R0 ;  /* 0x0000000d1a007224 */ /* 0x080fe400078e0200 */
[-C--:B------:R-:W-:Y:S02]  /*17a0*/  IMAD R6, R27, R13.reuse, R6 ;  /* 0x0000000d1b067224 */ /* 0x080fe400078e0206 */
[----:B------:R-:W-:-:S02]  /*17b0*/  IMAD R7, R28, R13, R18 ;  /* 0x0000000d1c077224 */ /* 0x000fc400078e0212 */
[-C--:B------:R-:W-:Y:S02]  /*17c0*/  IMAD R8, R29, R13.reuse, R8 ;  /* 0x0000000d1d087224 */ /* 0x080fe400078e0208 */
[-C--:B------:R-:W-:Y:S02]  /*17d0*/  IMAD R9, R32, R13.reuse, R20 ;  /* 0x0000000d20097224 */ /* 0x080fe400078e0214 */
[-C--:B------:R-:W-:Y:S02]  /*17e0*/  IMAD R5, R33, R13.reuse, R22 ;  /* 0x0000000d21057224 */ /* 0x080fe400078e0216 */
[-C--:B------:R-:W-:Y:S02]  /*17f0*/  IMAD R10, R34, R13.reuse, R10 ;  /* 0x0000000d220a7224 */ /* 0x080fe400078e020a */
[----:B------:R-:W-:-:S07]  /*1800*/  IMAD R3, R35, R13, R24 ;  /* 0x0000000d23037224 */ /* 0x000fce00078e0218 */
.L_x_185:
[----:B------:R-:W-:Y:S05]  /*1810*/  BRA.U UP1, `(.L_x_182) ;  /* 0x0000000101547547 */ /* 0x000fea000b800000 */
[----:B------:R-:W-:-:S06]  /*1820*/  IMAD R4, R16, 0x4, R1 ;  /* 0x0000000410047824 */ /* 0x000fcc00078e0201 */
[----:B------:R-:W2:Y:S01]  /*1830*/  LDL R4, [R4] ;  /* 0x0000000004047983 */ /* 0x000ea20000100800 */
[----:B------:R-:W-:-:S04]  /*1840*/  IMAD.SHL.U32 R16, R16, 0x4, RZ ;  /* 0x0000000410107824 */ /* 0x000fc800078e00ff */
        /* <DEDUP_REMOVED lines=17> */
[----:B------:R-:W-:-:S07]  /*1960*/  IMAD R3, R4, R20, R3 ;  /* 0x0000001404037224 */ /* 0x000fce00078e0203 */
.L_x_182:
[----:B------:R-:W0:Y:S08]  /*1970*/  LDC.64 R12, c[0x0][0x3c8] ;  /* 0x0000f200ff0c7b82 */ /* 0x000e300000000a00 */
[----:B------:R-:W2:Y:S08]  /*1980*/  LDC R17, c[0x3][0x38] ;  /* 0x00c00e00ff117b82 */ /* 0x000eb00000000800 */
[----:B------:R-:W3:Y:S01]  /*1990*/  LDC.64 R32, c[0x0][0x3a0] ;  /* 0x0000e800ff207b82 */ /* 0x000ee20000000a00 */
[----:B0-----:R-:W-:-:S07]  /*19a0*/  IMAD.WIDE.U32 R12, R7, 0x8, R12 ;  /* 0x00000008070c7825 */ /* 0x001fce00078e000c */
[----:B------:R-:W0:Y:S01]  /*19b0*/  LDC.64 R48, c[0x0][0x398] ;  /* 0x0000e600ff307b82 */ /* 0x000e220000000a00 */
[----:B------:R-:W4:Y:S01]  /*19c0*/  LDG.E.64 R12, desc[UR8][R12.64] ;  /* 0x000000080c0c7981 */ /* 0x000f22000c1e1b00 */
[----:B--2---:R-:W-:-:S06]  /*19d0*/  IMAD R15, R2, R17, RZ ;  /* 0x00000011020f7224 */ /* 0x004fcc00078e02ff */
[----:B------:R-:W2:Y:S01]  /*19e0*/  LDC.64 R18, c[0x0][0x3d0] ;  /* 0x0000f400ff127b82 */ /* 0x000ea20000000a00 */
[----:B---3--:R-:W-:Y:S01]  /*19f0*/  IMAD.WIDE.U32 R32, R15, 0x8, R32 ;  /* 0x000000080f207825 */ /* 0x008fe200078e0020 */
[----:B------:R-:W-:-:S06]  /*1a00*/  ISETP.NE.AND P2, PT, R17, 0x3, PT ;  /* 0x000000031100780c */ /* 0x000fcc0003f45270 */
[----:B------:R-:W3:Y:S01]  /*1a10*/  LDC.64 R14, c[0x0][0x3b0] ;  /* 0x0000ec00ff0e7b82 */ /* 0x000ee20000000a00 */
[----:B------:R-:W4:Y:S07]  /*1a20*/  LDG.E.64 R28, desc[UR8][R32.64] ;  /* 0x00000008201c7981 */ /* 0x000f2e000c1e1b00 */
[----:B------:R-:W1:Y:S08]  /*1a30*/  LDC.64 R20, c[0x0][0x3a8] ;  /* 0x0000ea00ff147b82 */ /* 0x000e700000000a00 */
[----:B------:R-:W3:Y:S08]  /*1a40*/  @!P2 LDC.64 R36, c[0x0][0x3d8] ;  /* 0x0000f600ff24ab82 */ /* 0x000ef00000000a00 */
[----:B------:R-:W1:Y:S08]  /*1a50*/  @!P2 LDC.64 R34, c[0x0][0x3c0] ;  /* 0x0000f000ff22ab82 */ /* 0x000e700000000a00 */
[----:B------:R-:W1:Y:S01]  /*1a60*/  LDC.64 R16, c[0x0][0x3b8] ;  /* 0x0000ee00ff107b82 */ /* 0x000e620000000a00 */
[----:B0-----:R-:W-:-:S04]  /*1a70*/  IMAD.WIDE.U32 R48, R5, 0x8, R48 ;  /* 0x0000000805307825 */ /* 0x001fc800078e0030 */
[----:B--2---:R-:W-:-:S03]  /*1a80*/  IMAD.WIDE.U32 R4, R8, 0x8, R18 ;  /* 0x0000000808047825 */ /* 0x004fc600078e0012 */
[----:B------:R-:W0:Y:S01]  /*1a90*/  LDC.64 R22, c[0x0][0x390] ;  /* 0x0000e400ff167b82 */ /* 0x000e220000000a00 */
[----:B---3--:R-:W-:Y:S02]  /*1aa0*/  @!P2 IMAD.WIDE.U32 R40, R9, 0x8, R36 ;  /* 0x000000080928a825 */ /* 0x008fe400078e0024 */
[----:B------:R-:W5:Y:S02]  /*1ab0*/  LDG.E.64 R4, desc[UR8][R4.64] ;  /* 0x0000000804047981 */ /* 0x000f64000c1e1b00 */
[----:B------:R-:W-:Y:S02]  /*1ac0*/  IMAD.WIDE.U32 R36, R11, 0x8, R14 ;  /* 0x000000080b247825 */ /* 0x000fe400078e000e */
[----:B------:R-:W5:Y:S02]  /*1ad0*/  LDG.E.64 R14, desc[UR8][R48.64] ;  /* 0x00000008300e7981 */ /* 0x000f64000c1e1b00 */
[----:B-1----:R-:W-:Y:S02]  /*1ae0*/  @!P2 IMAD.WIDE.U32 R34, R6, 0x8, R34 ;  /* 0x000000080622a825 */ /* 0x002fe400078e0022 */
[----:B------:R-:W5:Y:S02]  /*1af0*/  LDG.E.64 R36, desc[UR8][R36.64] ;  /* 0x0000000824247981 */ /* 0x000f64000c1e1b00 */
[----:B------:R-:W-:-:S02]  /*1b00*/  IMAD.WIDE.U32 R46, R2, 0x10, R20 ;  /* 0x00000010022e7825 */ /* 0x000fc400078e0014 */
[----:B------:R-:W5:Y:S02]  /*1b10*/  @!P2 LDG.E.64 R26, desc[UR8][R34.64] ;  /* 0x00000008221aa981 */ /* 0x000f64000c1e1b00 */
[----:B------:R-:W-:Y:S02]  /*1b20*/  IMAD.WIDE.U32 R50, R0, 0x8, R16 ;  /* 0x0000000800327825 */ /* 0x000fe400078e0010 */
[----:B------:R-:W5:Y:S04]  /*1b30*/  LDG.E.128 R16, desc[UR8][R46.64] ;  /* 0x000000082e107981 */ /* 0x000f68000c1e1d00 */
[----:B------:R1:W5:Y:S01]  /*1b40*/  @!P2 LDG.E.64 R24, desc[UR8][R40.64] ;  /* 0x000000082818a981 */ /* 0x000362000c1e1b00 */
[----:B0-----:R-:W-:-:S03]  /*1b50*/  IMAD.WIDE.U32 R22, R3, 0x8, R22 ;  /* 0x0000000803167825 */ /* 0x001fc600078e0016 */
[----:B------:R-:W5:Y:S04]  /*1b60*/  LDG.E.64 R34, desc[UR8][R50.64] ;  /* 0x0000000832227981 */ /* 0x000f68000c1e1b00 */
[----:B------:R0:W5:Y:S01]  /*1b70*/  LDG.E.64 R38, desc[UR8][R22.64] ;  /* 0x0000000816267981 */ /* 0x000162000c1e1b00 */
[----:B-1----:R-:W-:Y:S01]  /*1b80*/  MOV R40, 0x1 ;  /* 0x0000000100287802 */ /* 0x002fe20000000f00 */
[----:B------:R-:W-:Y:S01]  /*1b90*/  IMAD.HI.U32 R45, R44, R31, RZ ;  /* 0x0000001f2c2d7227 */ /* 0x000fe200078e00ff */
[----:B------:R-:W-:Y:S01]  /*1ba0*/  BSSY.RECONVERGENT B0, `(.L_x_186) ;  /* 0x0000025000007945 */ /* 0x000fe20003800200 */
[----:B----4-:R-:W-:-:S06]  /*1bb0*/  DADD R20, -RZ, |R12| ;  /* 0x00000000ff147229 */ /* 0x010fcc000000050c */
[----:B------:R-:W1:Y:S01]  /*1bc0*/  MUFU.RCP64H R41, R21 ;  /* 0x0000001500297308 */ /* 0x000e620000001800 */
[----:B------:R-:W-:-:S14]  /*1bd0*/  DSETP.GTU.AND P1, PT, R12, RZ, PT ;  /* 0x000000ff0c00722a */ /* 0x000fdc0003f2c000 */
[----:B------:R-:W2:Y:S01]  /*1be0*/  @!P1 LDC.64 R2, c[0x3][RZ] ;  /* 0x00c00000ff029b82 */ /* 0x000ea20000000a00 */
[----:B-1----:R-:W-:Y:S01]  /*1bf0*/  DFMA R42, -|R12|, R40, 1 ;  /* 0x3ff000000c2a742b */ /* 0x002fe20000000328 */
[----:B0-----:R-:W-:Y:S02]  /*1c00*/  @!P1 IMAD.MOV.U32 R22, RZ, RZ, R28 ;  /* 0x000000ffff169224 */ /* 0x001fe400078e001c */
[----:B------:R-:W-:-:S05]  /*1c10*/  @!P1 IMAD.MOV.U32 R23, RZ, RZ, R29 ;  /* 0x000000ffff179224 */ /* 0x000fca00078e001d */
[----:B------:R-:W-:Y:S01]  /*1c20*/  DFMA R42, R42, R42, R42 ;  /* 0x0000002a2a2a722b */ /* 0x000fe2000000002a */
[----:B------:R-:W2:Y:S07]  /*1c30*/  @P1 LDC.64 R22, c[0x3][0x18] ;  /* 0x00c00600ff161b82 */ /* 0x000eae0000000a00 */
[----:B------:R-:W-:Y:S01]  /*1c40*/  DFMA R42, R40, R42, R40 ;  /* 0x0000002a282a722b */ /* 0x000fe20000000028 */
[----:B------:R-:W-:-:S07]  /*1c50*/  @P1 MOV R2, R28 ;  /* 0x0000001c00021202 */ /* 0x000fce0000000f00 */
[----:B------:R-:W-:Y:S01]  /*1c60*/  DFMA R40, -|R12|, R42, 1 ;  /* 0x3ff000000c28742b */ /* 0x000fe2000000032a */
[----:B------:R-:W-:-:S07]  /*1c70*/  @P1 IMAD.MOV.U32 R3, RZ, RZ, R29 ;  /* 0x000000ffff031224 */ /* 0x000fce00078e001d */
[----:B------:R-:W-:Y:S02]  /*1c80*/  DFMA R40, R42, R40, R42 ;  /* 0x000000282a28722b */ /* 0x000fe4000000002a */
[----:B--2---:R-:W-:Y:S01]  /*1c90*/  DADD R22, R22, -R2 ;  /* 0x0000000016167229 */ /* 0x004fe20000000802 */
[----:B------:R-:W-:-:S04]  /*1ca0*/  IMAD.MOV R2, RZ, RZ, -R45 ;  /* 0x000000ffff027224 */ /* 0x000fc800078e0a2d */
[----:B------:R-:W-:-:S03]  /*1cb0*/  IMAD R31, R2, UR46, R31 ;  /* 0x0000002e021f7c24 */ /* 0x000fc6000f8e021f */
[----:B------:R-:W-:Y:S02]  /*1cc0*/  DMUL R2, R22, R40 ;  /* 0x0000002816027228 */ /* 0x000fe40000000000 */
[----:B------:R-:W-:-:S06]  /*1cd0*/  ISETP.GE.U32.AND P4, PT, R31, UR46, PT ;  /* 0x0000002e1f007c0c */ /* 0x000fcc000bf86070 */
[----:B------:R-:W-:-:S08]  /*1ce0*/  DFMA R12, -|R12|, R2, R22 ;  /* 0x000000020c0c722b */ /* 0x000fd00000000316 */
[----:B------:R-:W-:Y:S01]  /*1cf0*/  DFMA R2, R40, R12, R2 ;  /* 0x0000000c2802722b */ /* 0x000fe20000000002 */
[----:B------:R-:W-:Y:S01]  /*1d00*/  @P4 IADD3 R31, PT, PT, R31, -UR46, RZ ;  /* 0x8000002e1f1f4c10 */ /* 0x000fe2000fffe0ff */
[----:B------:R-:W-:-:S03]  /*1d10*/  @P4 VIADD R45, R45, 0x1 ;  /* 0x000000012d2d4836 */ /* 0x000fc60000000000 */
[----:B------:R-:W-:-:S05]  /*1d20*/  ISETP.GE.U32.AND P3, PT, R31, UR46, PT ;  /* 0x0000002e1f007c0c */ /* 0x000fca000bf66070 */
[----:B------:R-:W-:Y:S01]  /*1d30*/  FFMA R12, RZ, R21, R3 ;  /* 0x00000015ff0c7223 */ /* 0x000fe20000000003 */
[----:B------:R-:W-:-:S04]  /*1d40*/  FSETP.GEU.AND P5, PT, |R23|, 6.5827683646048100446e-37, PT ;  /* 0x036000001700780b */ /* 0x000fc80003fae200 */
[----:B------:R-:W-:-:S03]  /*1d50*/  FSETP.GT.AND P4, PT, |R12|, 1.469367938527859385e-39, PT ;  /* 0x001000000c00780b */ /* 0x000fc60003f84200 */
[----:B------:R-:W-:-:S05]  /*1d60*/  @P3 VIADD R45, R45, 0x1 ;  /* 0x000000012d2d3836 */ /* 0x000fca0000000000 */
[----:B------:R-:W-:-:S05]  /*1d70*/  SEL R12, R30, R45, !P0 ;  /* 0x0000002d1e0c7207 */ /* 0x000fca0004000000 */
[----:B------:R-:W-:Y:S05]  /*1d80*/  @P4 BRA P5, `(.L_x_187) ;  /* 0x0000000000184947 */ /* 0x000fea0002800000 */
[----:B------:R-:W-:Y:S01]  /*1d90*/  MOV R41, R22 ;  /* 0x0000001600297202 */ /* 0x000fe20000000f00 */
[----:B------:R-:W-:Y:S01]  /*1da0*/  IMAD.MOV.U32 R40, RZ, RZ, R23 ;  /* 0x000000ffff287224 */ /* 0x000fe200078e0017 */
[----:B------:R-:W-:-:S07]  /*1db0*/  MOV R13, 0x1dd0 ;  /* 0x00001dd0000d7802 */ /* 0x000fce0000000f00 */
[----:B-----5:R-:W-:Y:S05]  /*1dc0*/  CALL.REL.NOINC `($__internal_2_$__cuda_sm20_div_rn_f64_full) ;  /* 0x0000002400e07944 */ /* 0x020fea0003c00000 */
[----:B------:R-:W-:Y:S01]  /*1dd0*/  IMAD.MOV.U32 R2, RZ, RZ, R21 ;  /* 0x000000ffff027224 */ /* 0x000fe200078e0015 */
[----:B------:R-:W-:-:S07]  /*1de0*/  MOV R3, R20 ;  /* 0x0000001400037202 */ /* 0x000fce0000000f00 */
.L_x_187:
[----:B------:R-:W-:Y:S05]  /*1df0*/  BSYNC.RECONVERGENT B0 ;  /* 0x0000000000007941 */ /* 0x000fea0003800200 */
.L_x_186:
[----:B------:R-:W2:Y:S01]  /*1e00*/  LDG.E.64 R30, desc[UR8][R32.64+0x8] ;  /* 0x00000808201e7981 */ /* 0x000ea2000c1e1b00 */
[----:B-----5:R-:W-:Y:S01]  /*1e10*/  DADD R20, -RZ, |R4| ;  /* 0x00000000ff147229 */ /* 0x020fe20000000504 */
        /* <DEDUP_REMOVED lines=21> */
[----:B------:R-:W-:-:S10]  /*1f70*/  DFMA R4, R42, R4, R40 ;  /* 0x000000042a04722b */ /* 0x000fd40000000028 */
[----:B------:R-:W-:-:S05]  /*1f80*/  FFMA R13, RZ, R21, R5 ;  /* 0x00000015ff0d7223 */ /* 0x000fca0000000005 */
[----:B------:R-:W-:-:S13]  /*1f90*/  FSETP.GT.AND P1, PT, |R13|, 1.469367938527859385e-39, PT ;  /* 0x001000000d00780b */ /* 0x000fda0003f24200 */
[----:B------:R-:W-:Y:S05]  /*1fa0*/  @P1 BRA P3, `(.L_x_189) ;  /* 0x0000000000181947 */ /* 0x000fea0001800000 */
[----:B------:R-:W-:Y:S01]  /*1fb0*/  MOV R41, R22 ;  /* 0x0000001600297202 */ /* 0x000fe20000000f00 */
[----:B------:R-:W-:Y:S01]  /*1fc0*/  IMAD.MOV.U32 R40, RZ, RZ, R23 ;  /* 0x000000ffff287224 */ /* 0x000fe200078e0017 */
[----:B------:R-:W-:-:S07]  /*1fd0*/  MOV R13, 0x1ff0 ;  /* 0x00001ff0000d7802 */ /* 0x000fce0000000f00 */
[----:B------:R-:W-:Y:S05]  /*1fe0*/  CALL.REL.NOINC `($__internal_2_$__cuda_sm20_div_rn_f64_full) ;  /* 0x0000002400587944 */ /* 0x000fea0003c00000 */
[----:B------:R-:W-:Y:S01]  /*1ff0*/  IMAD.MOV.U32 R4, RZ, RZ, R21 ;  /* 0x000000ffff047224 */ /* 0x000fe200078e0015 */
[----:B------:R-:W-:-:S07]  /*2000*/  MOV R5, R20 ;  /* 0x0000001400057202 */ /* 0x000fce0000000f00 */
.L_x_189:
[----:B------:R-:W-:Y:S05]  /*2010*/  BSYNC.RECONVERGENT B0 ;  /* 0x0000000000007941 */ /* 0x000fea0003800200 */
.L_x_188:
[----:B------:R-:W-:Y:S05]  /*2020*/  BRA.U !UP0, `(.L_x_190) ;  /* 0x0000000108087547 */ /* 0x000fea000b800000 */
[----:B------:R-:W5:Y:S01]  /*2030*/  LDG.E.64 R32, desc[UR8][R32.64+0x10] ;  /* 0x0000100820207981 */ /* 0x000f62000c1e1b00 */
[----:B------:R-:W-:Y:S05]  /*2040*/  BRA `(.L_x_191) ;  /* 0x0000000000e47947 */ /* 0x000fea0003800000 */
.L_x_190:
        /* <DEDUP_REMOVED lines=23> */
[----:B------:R-:W-:Y:S02]  /*21c0*/  MOV R40, R23 ;  /* 0x0000001700287202 */ /* 0x000fe40000000f00 */
[----:B------:R-:W-:-:S07]  /*21d0*/  MOV R13, 0x21f0 ;  /* 0x000021f0000d7802 */ /* 0x000fce0000000f00 */
[----:B------:R-:W-:Y:S05]  /*21e0*/  CALL.REL.NOINC `($__internal_2_$__cuda_sm20_div_rn_f64_full) ;  /* 0x0000002000d87944 */ /* 0x000fea0003c00000 */
[----:B------:R-:W-:Y:S02]  /*21f0*/  IMAD.MOV.U32 R44, RZ, RZ, R21 ;  /* 0x000000ffff2c7224 */ /* 0x000fe400078e0015 */
[----:B------:R-:W-:-:S07]  /*2200*/  IMAD.MOV.U32 R45, RZ, RZ, R20 ;  /* 0x000000ffff2d7224 */ /* 0x000fce00078e0014 */
.L_x_194:
[----:B------:R-:W-:Y:S05]  /*2210*/  BSYNC.RECONVERGENT B1 ;  /* 0x0000000000017941 */ /* 0x000fea0003800200 */
.L_x_193:
[----:B------:R-:W-:Y:S05]  /*2220*/  BRA `(.L_x_195) ;  /* 0x0000000000687947 */ /* 0x000fea0003800000 */
.L_x_192:
        /* <DEDUP_REMOVED lines=21> */
[----:B------:R-:W-:-:S07]  /*2380*/  IMAD.MOV.U32 R40, RZ, RZ, R23 ;  /* 0x000000ffff287224 */ /* 0x000fce00078e0017 */
[----:B------:R-:W-:Y:S05]  /*2390*/  CALL.REL.NOINC `($__internal_2_$__cuda_sm20_div_rn_f64_full) ;  /* 0x00000020006c7944 */ /* 0x000fea0003c00000 */
[----:B------:R-:W-:Y:S01]  /*23a0*/  MOV R44, R21 ;  /* 0x00000015002c7202 */ /* 0x000fe20000000f00 */
[----:B------:R-:W-:-:S07]  /*23b0*/  IMAD.MOV.U32 R45, RZ, RZ, R20 ;  /* 0x000000ffff2d7224 */ /* 0x000fce00078e0014 */
.L_x_196:
[----:B------:R-:W-:Y:S05]  /*23c0*/  BSYNC.RECONVERGENT B1 ;  /* 0x0000000000017941 */ /* 0x000fea0003800200 */
.L_x_195:
[----:B------:R-:W-:Y:S05]  /*23d0*/  BSYNC.RECONVERGENT B0 ;  /* 0x0000000000007941 */ /* 0x000fea0003800200 */
.L_x_191:
[----:B------:R-:W0:Y:S01]  /*23e0*/  MUFU.RCP64H R21, R39 ;  /* 0x0000002700157308 */ /* 0x000e220000001800 */
[----:B------:R-:W-:Y:S01]  /*23f0*/  IMAD.MOV.U32 R20, RZ, RZ, 0x1 ;  /* 0x00000001ff147424 */ /* 0x000fe200078e00ff */
[----:B------:R-:W-:Y:S01]  /*2400*/  DSETP.MIN.AND P0, P1, R4, R2, PT ;  /* 0x000000020400722a */ /* 0x000fe20003900000 */
[----:B------:R-:W-:Y:S01]  /*2410*/  UMOV UR4, 0x54442d18 ;  /* 0x54442d1800047882 */ /* 0x000fe20000000000 */
[----:B------:R-:W-:Y:S01]  /*2420*/  UMOV UR5, 0x401921fb ;  /* 0x401921fb00057882 */ /* 0x000fe20000000000 */
[----:B------:R-:W-:Y:S01]  /*2430*/  IMAD.MOV.U32 R40, RZ, RZ, R3 ;  /* 0x000000ffff287224 */ /* 0x000fe200078e0003 */
[----:B------:R-:W-:Y:S01]  /*2440*/  MOV R13, R5 ;  /* 0x00000005000d7202 */ /* 0x000fe20000000f00 */
[----:B------:R-:W-:Y:S01]  /*2450*/  BSSY.RECONVERGENT B0, `(.L_x_197) ;  /* 0x0000021000007945 */ /* 0x000fe20003800200 */
[----:B------:R-:W-:Y:S02]  /*2460*/  SEL R4, R4, R2, P0 ;  /* 0x0000000204047207 */ /* 0x000fe40000000000 */
[----:B------:R-:W-:-:S06]  /*2470*/  FSEL R13, R13, R40, P0 ;  /* 0x000000280d0d7208 */ /* 0x000fcc0000000000 */
[----:B------:R-:W-:Y:S01]  /*2480*/  @P1 LOP3.LUT R13, R40, 0x80000, RZ, 0xfc, !PT ;  /* 0x00080000280d1812 */ /* 0x000fe200078efcff */
[----:B0-----:R-:W-:-:S04]  /*2490*/  DFMA R22, -R38, R20, 1 ;  /* 0x3ff000002616742b */ /* 0x001fc80000000114 */
[----:B------:R-:W-:-:S04]  /*24a0*/  IMAD.MOV.U32 R5, RZ, RZ, R13 ;  /* 0x000000ffff057224 */ /* 0x000fc800078e000d */
[----:B------:R-:W-:Y:S01]  /*24b0*/  DFMA R22, R22, R22, R22 ;  /* 0x000000161616722b */ /* 0x000fe20000000016 */
[----:B------:R-:W-:Y:S01]  /*24c0*/  IMAD.MOV.U32 R13, RZ, RZ, R5 ;  /* 0x000000ffff0d7224 */ /* 0x000fe200078e0005 */
[----:B------:R-:W-:-:S06]  /*24d0*/  DSETP.MIN.AND P0, P1, R4, R44, PT ;  /* 0x0000002c0400722a */ /* 0x000fcc0003900000 */
[----:B------:R-:W-:Y:S01]  /*24e0*/  DFMA R22, R20, R22, R20 ;  /* 0x000000161416722b */ /* 0x000fe20000000014 */
[----:B------:R-:W-:-:S07]  /*24f0*/  FSEL R13, R13, R45, P0 ;  /* 0x0000002d0d0d7208 */ /* 0x000fce0000000000 */
[----:B------:R-:W-:Y:S01]  /*2500*/  DFMA R20, -R38, R22, 1 ;  /* 0x3ff000002614742b */ /* 0x000fe20000000116 */
[----:B------:R-:W-:-:S07]  /*2510*/  @P1 LOP3.LUT R13, R45, 0x80000, RZ, 0xfc, !PT ;  /* 0x000800002d0d1812 */ /* 0x000fce00078efcff */
[----:B------:R-:W-:-:S08]  /*2520*/  DFMA R22, R22, R20, R22 ;  /* 0x000000141616722b */ /* 0x000fd00000000016 */
[----:B------:R-:W-:-:S08]  /*2530*/  DMUL R20, R22, -UR4 ;  /* 0x8000000416147c28 */ /* 0x000fd00008000000 */
[----:B------:R-:W-:Y:S01]  /*2540*/  DFMA R2, -R38, R20, -UR4 ;  /* 0x8000000426027e2b */ /* 0x000fe20008000114 */
[----:B------:R-:W0:Y:S07]  /*2550*/  LDCU.64 UR4, c[0x3][0x30] ;  /* 0x00c00600ff0477ac */ /* 0x000e2e0008000a00 */
[----:B------:R-:W-:Y:S01]  /*2560*/  DFMA R2, R22, R2, R20 ;  /* 0x000000021602722b */ /* 0x000fe20000000014 */
[----:B------:R-:W-:-:S04]  /*2570*/  MOV R21, R44 ;  /* 0x0000002c00157202 */ /* 0x000fc80000000f00 */
[----:B------:R-:W-:-:S05]  /*2580*/  SEL R4, R4, R21, P0 ;  /* 0x0000001504047207 */ /* 0x000fca0000000000 */
[----:B------:R-:W-:-:S05]  /*2590*/  FFMA R5, RZ, R39, R3 ;  /* 0x00000027ff057223 */ /* 0x000fca0000000003 */
[----:B------:R-:W-:Y:S01]  /*25a0*/  FSETP.GT.AND P0, PT, |R5|, 1.469367938527859385e-39, PT ;  /* 0x001000000500780b */ /* 0x000fe20003f04200 */
[----:B------:R-:W-:-:S06]  /*25b0*/  IMAD.MOV.U32 R5, RZ, RZ, R13 ;  /* 0x000000ffff057224 */ /* 0x000fcc00078e000d */
[----:B0-----:R-:W-:-:S06]  /*25c0*/  DMUL R4, |R4|, -UR4 ;  /* 0x8000000404047c28 */ /* 0x001fcc0008000200 */
[----:B------:R-:W-:Y:S05]  /*25d0*/  @P0 BRA `(.L_x_198) ;  /* 0x0000000000200947 */ /* 0x000fea0003800000 */
[----:B------:R-:W-:Y:S01]  /*25e0*/  MOV R20, R38 ;  /* 0x0000002600147202 */ /* 0x000fe20000000f00 */
[----:B------:R-:W-:Y:S01]  /*25f0*/  IMAD.MOV.U32 R21, RZ, RZ, R39 ;  /* 0x000000ffff157224 */ /* 0x000fe200078e0027 */
[----:B------:R-:W-:Y:S01]  /*2600*/  MOV R40, 0xc01921fb ;  /* 0xc01921fb00287802 */ /* 0x000fe20000000f00 */
[----:B------:R-:W-:Y:S01]  /*2610*/  IMAD.MOV.U32 R41, RZ, RZ, 0x54442d18 ;  /* 0x54442d18ff297424 */ /* 0x000fe200078e00ff */
[----:B------:R-:W-:-:S07]  /*2620*/  MOV R13, 0x2640 ;  /* 0x00002640000d7802 */ /* 0x000fce0000000f00 */
[----:B-----5:R-:W-:Y:S05]  /*2630*/  CALL.REL.NOINC `($__internal_2_$__cuda_sm20_div_rn_f64_full) ;  /* 0x0000001c00c47944 */ /* 0x020fea0003c00000 */
[----:B------:R-:W-:Y:S02]  /*2640*/  IMAD.MOV.U32 R2, RZ, RZ, R21 ;  /* 0x000000ffff027224 */ /* 0x000fe400078e0015 */
[----:B------:R-:W-:-:S07]  /*2650*/  IMAD.MOV.U32 R3, RZ, RZ, R20 ;  /* 0x000000ffff037224 */ /* 0x000fce00078e0014 */
.L_x_198:
[----:B------:R-:W-:Y:S05]  /*2660*/  BSYNC.RECONVERGENT B0 ;  /* 0x0000000000007941 */ /* 0x000fea0003800200 */
.L_x_197:
[----:B------:R-:W-:Y:S01]  /*2670*/  DMUL R34, R34, R30 ;  /* 0x0000001e22227228 */ /* 0x000fe20000000000 */
[----:B------:R-:W-:Y:S07]  /*2680*/  BSSY.RECONVERGENT B0, `(.L_x_199) ;  /* 0x000001d000007945 */ /* 0x000fee0003800200 */
[----:B------:R-:W-:-:S08]  /*2690*/  DFMA R34, R36, R28, R34 ;  /* 0x0000001c2422722b */ /* 0x000fd00000000022 */
[----:B-----5:R-:W-:-:S08]  /*26a0*/  DFMA R34, R26, R32, R34 ;  /* 0x000000201a22722b */ /* 0x020fd00000000022 */
[----:B------:R-:W-:-:S08]  /*26b0*/  DMUL R34, R34, R2 ;  /* 0x0000000222227228 */ /* 0x000fd00000000000 */
[----:B------:R-:W-:-:S14]  /*26c0*/  DSETP.NEU.AND P0, PT, |R34|, +INF , PT ;  /* 0x7ff000002200742a */ /* 0x000fdc0003f0d200 */
[----:B------:R-:W-:Y:S01]  /*26d0*/  @!P0 DMUL R46, RZ, R34 ;  /* 0x00000022ff2e8228 */ /* 0x000fe20000000000 */
[----:B------:R-:W-:Y:S01]  /*26e0*/  @!P0 MOV R13, RZ ;  /* 0x000000ff000d8202 */ /* 0x000fe20000000f00 */
        /* <DEDUP_REMOVED lines=20> */
[----:B------:R-:W-:Y:S05]  /*2830*/  CALL.REL.NOINC `($_Z9ff_singleP7double2PKS_PKdS4_S4_S2_S4_S4_S4_S4_S4_S4_$__internal_trig_reduction_slowpathd) ;  /* 0x0000002000d87944 */ /* 0x000fea0003c00000 */
[----:B------:R-:W-:-:S07]  /*2840*/  MOV R13, R22 ;  /* 0x00000016000d7202 */ /* 0x000fce0000000f00 */
.L_x_200:
[----:B------:R-:W-:Y:S05]  /*2850*/  BSYNC.RECONVERGENT B0 ;  /* 0x0000000000007941 */ /* 0x000fea0003800200 */
.L_x_199:
[----:B------:R-:W0:Y:S02]  /*2860*/  LDC.64 R20, c[0x0][0x388] ;  /* 0x0000e200ff147b82 */ /* 0x000e240000000a00 */
[----:B0-----:R-:W-:-:S06]  /*2870*/  IMAD.WIDE.U32 R20, R10, 0x10, R20 ;  /* 0x000000100a147825 */ /* 0x001fcc00078e0014 */
[----:B------:R-:W5:Y:S01]  /*2880*/  LDG.E.128 R20, desc[UR8][R20.64] ;  /* 0x0000000814147981 */ /* 0x000f62000c1e1d00 */
[----:B------:R-:W-:Y:S01]  /*2890*/  IMAD.MOV.U32 R34, RZ, RZ, 0x652b82fe ;  /* 0x652b82feff227424 */ /* 0x000fe200078e00ff */
[----:B------:R-:W-:Y:S01]  /*28a0*/  UMOV UR4, 0xfefa39ef ;  /* 0xfefa39ef00047882 */ /* 0x000fe20000000000 */
[----:B------:R-:W-:Y:S01]  /*28b0*/  IMAD.MOV.U32 R35, RZ, RZ, 0x3ff71547 ;  /* 0x3ff71547ff237424 */ /* 0x000fe200078e00ff */
[----:B------:R-:W-:Y:S01]  /*28c0*/  UMOV UR5, 0x3fe62e42 ;  /* 0x3fe62e4200057882 */ /* 0x000fe20000000000 */
[----:B------:R-:W-:Y:S01]  /*28d0*/  MOV R42, 0xfca213ea ;  /* 0xfca213ea002a7802 */ /* 0x000fe20000000f00 */
[----:B------:R-:W-:Y:S02]  /*28e0*/  IMAD.MOV.U32 R43, RZ, RZ, 0x3e928af3 ;  /* 0x3e928af3ff2b7424 */ /* 0x000fe400078e00ff */
        /* <DEDUP_REMOVED lines=10> */
[----:B------:R-:W-:-:S08]  /*2990*/  DADD R36, R34, -6.75539944105574400000e+15 ;  /* 0xc338000022247429 */ /* 0x000fd00000000000 */
[----:B------:R-:W-:Y:S01]  /*29a0*/  DFMA R38, R36, -UR4, R4 ;  /* 0x8000000424267c2b */ /* 0x000fe20008000004 */
[----:B------:R-:W-:Y:S01]  /*29b0*/  UMOV UR4, 0x3b39803f ;  /* 0x3b39803f00047882 */ /* 0x000fe20000000000 */
[----:B------:R-:W-:-:S06]  /*29c0*/  UMOV UR5, 0x3c7abc9e ;  /* 0x3c7abc9e00057882 */ /* 0x000fcc0000000000 */
[----:B------:R-:W-:Y:S01]  /*29d0*/  DFMA R36, R36, -UR4, R38 ;  /* 0x8000000424247c2b */ /* 0x000fe20008000026 */
[----:B------:R-:W-:Y:S01]  /*29e0*/  UMOV UR4, 0x69ce2bdf ;  /* 0x69ce2bdf00047882 */ /* 0x000fe20000000000 */
[----:B------:R-:W-:Y:S01]  /*29f0*/  UMOV UR5, 0x3e5ade15 ;  /* 0x3e5ade1500057882 */ /* 0x000fe20000000000 */
[----:B------:R-:W-:-:S05]  /*2a00*/  DMUL R38, R46, R46 ;  /* 0x0000002e2e267228 */ /* 0x000fca0000000000 */
[----:B------:R-:W-:Y:S01]  /*2a10*/  DFMA R42, R36, UR4, R42 ;  /* 0x00000004242a7c2b */ /* 0x000fe2000800002a */
[----:B------:R-:W-:Y:S01]  /*2a20*/  UMOV UR4, 0x62401315 ;  /* 0x6240131500047882 */ /* 0x000fe20000000000 */
[----:B------:R-:W-:Y:S01]  /*2a30*/  UMOV UR5, 0x3ec71dee ;  /* 0x3ec71dee00057882 */ /* 0x000fe20000000000 */
[----:B------:R-:W-:Y:S01]  /*2a40*/  DFMA R44, R38, UR6, -R44 ;  /* 0x00000006262c7c2b */ /* 0x000fe2000800082c */
[----:B------:R-:W-:Y:S01]  /*2a50*/  UMOV UR6, 0x69ace392 ;  /* 0x69ace39200067882 */ /* 0x000fe20000000000 */
[----:B------:R-:W-:-:S03]  /*2a60*/  UMOV UR7, 0x3ec71de3 ;  /* 0x3ec71de300077882 */ /* 0x000fc60000000000 */
[----:B------:R-:W-:Y:S01]  /*2a70*/  DFMA R42, R36, R42, UR4 ;  /* 0x00000004242a7e2b */ /* 0x000fe2000800002a */
        /* <DEDUP_REMOVED lines=8> */
[C---:B------:R-:W-:Y:S01]  /*2b00*/  DFMA R44, R38.reuse, R44, -UR6 ;  /* 0x80000006262c7e2b */ /* 0x040fe2000800002c */
[----:B------:R-:W-:Y:S01]  /*2b10*/  UMOV UR6, 0x11110818 ;  /* 0x1111081800067882 */ /* 0x000fe20000000000 */
[----:B------:R-:W-:Y:S01]  /*2b20*/  DFMA R40, R38, -UR4, R40 ;  /* 0x8000000426287c2b */ /* 0x000fe20008000028 */
[----:B------:R-:W-:Y:S01]  /*2b30*/  UMOV UR4, 0x14761f65 ;  /* 0x14761f6500047882 */ /* 0x000fe20000000000 */
[----:B------:R-:W-:Y:S01]  /*2b40*/  UMOV UR5, 0x3f2a01a0 ;  /* 0x3f2a01a000057882 */ /* 0x000fe20000000000 */
[----:B------:R-:W-:Y:S01]  /*2b50*/  UMOV UR7, 0x3f811111 ;  /* 0x3f81111100077882 */ /* 0x000fe20000000000 */
[----:B------:R-:W-:Y:S01]  /*2b60*/  DFMA R42, R36, R42, UR4 ;  /* 0x00000004242a7e2b */ /* 0x000fe2000800002a */
[----:B------:R-:W-:Y:S01]  /*2b70*/  UMOV UR4, 0x8e06e6d9 ;  /* 0x8e06e6d900047882 */ /* 0x000fe20000000000 */
[----:B------:R-:W-:Y:S01]  /*2b80*/  UMOV UR5, 0x3e927e4f ;  /* 0x3e927e4f00057882 */ /* 0x000fe20000000000 */
[C---:B------:R-:W-:Y:S01]  /*2b90*/  DFMA R44, R38.reuse, R44, UR6 ;  /* 0x00000006262c7e2b */ /* 0x040fe2000800002c */
[----:B------:R-:W-:Y:S01]  /*2ba0*/  UMOV UR6, 0x55555554 ;  /* 0x5555555400067882 */ /* 0x000fe20000000000 */
[----:B------:R-:W-:Y:S01]  /*2bb0*/  DFMA R40, R38, R40, -UR4 ;  /* 0x8000000426287e2b */ /* 0x000fe20008000028 */
[----:B------:R-:W-:Y:S01]  /*2bc0*/  UMOV UR4, 0x1852b7af ;  /* 0x1852b7af00047882 */ /* 0x000fe20000000000 */
[----:B------:R-:W-:Y:S01]  /*2bd0*/  UMOV UR5, 0x3f56c16c ;  /* 0x3f56c16c00057882 */ /* 0x000fe20000000000 */
[----:B------:R-:W-:Y:S01]  /*2be0*/  UMOV UR7, 0x3fc55555 ;  /* 0x3fc5555500077882 */ /* 0x000fe20000000000 */
[----:B------:R-:W-:Y:S01]  /*2bf0*/  DFMA R42, R36, R42, UR4 ;  /* 0x00000004242a7e2b */ /* 0x000fe2000800002a */
[----:B------:R-:W-:Y:S01]  /*2c00*/  UMOV UR4, 0x19ddbce9 ;  /* 0x19ddbce900047882 */ /* 0x000fe20000000000 */
[----:B------:R-:W-:Y:S01]  /*2c10*/  UMOV UR5, 0x3efa01a0 ;  /* 0x3efa01a000057882 */ /* 0x000fe20000000000 */
[----:B------:R-:W-:-:S02]  /*2c20*/  DFMA R44, R38, R44, -UR6 ;  /* 0x80000006262c7e2b */ /* 0x000fc4000800002c */
[----:B------:R-:W-:Y:S01]  /*2c30*/  DFMA R40, R38, R40, UR4 ;  /* 0x0000000426287e2b */ /* 0x000fe20008000028 */
[----:B------:R-:W-:Y:S01]  /*2c40*/  UMOV UR4, 0x11122322 ;  /* 0x1112232200047882 */ /* 0x000fe20000000000 */
[----:B------:R-:W-:Y:S02]  /*2c50*/  UMOV UR5, 0x3f811111 ;  /* 0x3f81111100057882 */ /* 0x000fe40000000000 */
[----:B------:R-:W-:Y:S01]  /*2c60*/  DFMA R42, R36, R42, UR4 ;  /* 0x00000004242a7e2b */ /* 0x000fe2000800002a */
[----:B------:R-:W-:Y:S01]  /*2c70*/  UMOV UR4, 0x16c15d47 ;  /* 0x16c15d4700047882 */ /* 0x000fe20000000000 */
[----:B------:R-:W-:Y:S01]  /*2c80*/  UMOV UR5, 0x3f56c16c ;  /* 0x3f56c16c00057882 */ /* 0x000fe20000000000 */
[C---:B------:R-:W-:Y:S02]  /*2c90*/  DFMA R44, R38.reuse, R44, RZ ;  /* 0x0000002c262c722b */ /* 0x040fe400000000ff */
[----:B------:R-:W-:Y:S01]  /*2ca0*/  DFMA R40, R38, R40, -UR4 ;  /* 0x8000000426287e2b */ /* 0x000fe20008000028 */
[----:B------:R-:W-:Y:S01]  /*2cb0*/  UMOV UR4, 0x555502a1 ;  /* 0x555502a100047882 */ /* 0x000fe20000000000 */
[----:B------:R-:W-:-:S02]  /*2cc0*/  UMOV UR5, 0x3fa55555 ;  /* 0x3fa5555500057882 */ /* 0x000fc40000000000 */
[----:B------:R-:W-:Y:S01]  /*2cd0*/  DFMA R42, R36, R42, UR4 ;  /* 0x00000004242a7e2b */ /* 0x000fe2000800002a */
[----:B------:R-:W-:Y:S01]  /*2ce0*/  UMOV UR4, 0x55555551 ;  /* 0x5555555100047882 */ /* 0x000fe20000000000 */
[----:B------:R-:W-:Y:S02]  /*2cf0*/  DFMA R44, R44, R46, R46 ;  /* 0x0000002e2c2c722b */ /* 0x000fe4000000002e */
[----:B------:R-:W-:Y:S01]  /*2d00*/  DFMA R40, R38, R40, UR4 ;  /* 0x0000000426287e2b */ /* 0x000fe20008000028 */
[----:B------:R-:W-:Y:S01]  /*2d10*/  UMOV UR4, 0x55555511 ;  /* 0x5555551100047882 */ /* 0x000fe20000000000 */
[----:B------:R-:W-:Y:S02]  /*2d20*/  UMOV UR5, 0x3fc55555 ;  /* 0x3fc5555500057882 */ /* 0x000fe40000000000 */
[----:B------:R-:W-:Y:S01]  /*2d30*/  DFMA R42, R36, R42, UR4 ;  /* 0x00000004242a7e2b */ /* 0x000fe2000800002a */
[----:B------:R-:W-:Y:S01]  /*2d40*/  UMOV UR4, 0xb ;  /* 0x0000000b00047882 */ /* 0x000fe20000000000 */
[----:B------:R-:W-:-:S02]  /*2d50*/  UMOV UR5, 0x3fe00000 ;  /* 0x3fe0000000057882 */ /* 0x000fc40000000000 */
[----:B------:R-:W-:-:S04]  /*2d60*/  DFMA R40, R38, R40, -0.5 ;  /* 0xbfe000002628742b */ /* 0x000fc80000000028 */
[----:B------:R-:W-:-:S04]  /*2d70*/  DFMA R42, R36, R42, UR4 ;  /* 0x00000004242a7e2b */ /* 0x000fc8000800002a */
[----:B------:R-:W-:-:S04]  /*2d80*/  DFMA R40, R38, R40, 1 ;  /* 0x3ff000002628742b */ /* 0x000fc80000000028 */
[----:B------:R-:W-:Y:S01]  /*2d90*/  DFMA R38, R36, R42, 1 ;  /* 0x3ff000002426742b */ /* 0x000fe2000000002a */
[----:B------:R-:W-:Y:S02]  /*2da0*/  LOP3.LUT R42, R13, 0x1, RZ, 0xc0, !PT ;  /* 0x000000010d2a7812 */ /* 0x000fe400078ec0ff */
[----:B------:R-:W-:Y:S02]  /*2db0*/  LOP3.LUT R13, R45, 0x80000000, RZ, 0x3c, !PT ;  /* 0x800000002d0d7812 */ /* 0x000fe400078e3cff */
[----:B------:R-:W-:-:S03]  /*2dc0*/  ISETP.NE.U32.AND P0, PT, R42, 0x1, PT ;  /* 0x000000012a00780c */ /* 0x000fc60003f05070 */
[----:B------:R-:W-:Y:S01]  /*2dd0*/  DFMA R38, R36, R38, 1 ;  /* 0x3ff000002426742b */ /* 0x000fe20000000026 */
[----:B------:R-:W-:Y:S02]  /*2de0*/  FSEL R37, R41, R45, !P0 ;  /* 0x0000002d29257208 */ /* 0x000fe40004000000 */
[----:B------:R-:W-:Y:S02]  /*2df0*/  FSEL R36, R40, R44, !P0 ;  /* 0x0000002c28247208 */ /* 0x000fe40004000000 */
[----:B------:R-:W-:Y:S02]  /*2e00*/  @P1 LOP3.LUT R45, R37, 0x80000000, RZ, 0x3c, !PT ;  /* 0x80000000252d1812 */ /* 0x000fe400078e3cff */
[----:B------:R-:W-:-:S03]  /*2e10*/  FSEL R44, R44, R40, !P0 ;  /* 0x000000282c2c7208 */ /* 0x000fc60004000000 */
[----:B------:R-:W-:Y:S01]  /*2e20*/  LEA R43, R34, R39, 0x14 ;  /* 0x00000027222b7211 */ /* 0x000fe200078ea0ff */
[----:B------:R-:W-:Y:S01]  /*2e30*/  @P1 IMAD.MOV.U32 R37, RZ, RZ, R45 ;  /* 0x000000ffff251224 */ /* 0x000fe200078e002d */
[----:B------:R-:W-:Y:S01]  /*2e40*/  FSEL R47, R13, R41, !P0 ;  /* 0x000000290d2f7208 */ /* 0x000fe20004000000 */
        /* <DEDUP_REMOVED lines=9> */
[----:B------:R-:W-:Y:S01]  /*2ee0*/  @!P3 IADD3 R4, PT, PT, R34, -R13, RZ ;  /* 0x8000000d2204b210 */ /* 0x000fe20007ffe0ff */
[----:B------:R-:W-:-:S03]  /*2ef0*/  @!P3 IMAD R39, R13, 0x100000, R39 ;  /* 0x001000000d27b824 */ /* 0x000fc600078e0227 */
[----:B------:R-:W-:Y:S01]  /*2f00*/  @!P3 LEA R5, R4, 0x3ff00000, 0x14 ;  /* 0x3ff000000405b811 */ /* 0x000fe200078ea0ff */
[----:B------:R-:W-:-:S06]  /*2f10*/  @!P3 IMAD.MOV.U32 R4, RZ, RZ, RZ ;  /* 0x000000ffff04b224 */ /* 0x000fcc00078e00ff */
[----:B------:R-:W-:-:S11]  /*2f20*/  @!P3 DMUL R42, R38, R4 ;  /* 0x00000004262ab228 */ /* 0x000fd60000000000 */
.L_x_202:
[----:B------:R-:W-:Y:S05]  /*2f30*/  BSYNC.RECONVERGENT B0 ;  /* 0x0000000000007941 */ /* 0x000fea0003800200 */
.L_x_201:
[----:B------:R-:W-:Y:S01]  /*2f40*/  MOV R45, R47 ;  /* 0x0000002f002d7202 */ /* 0x000fe20000000f00 */
[----:B------:R-:W-:Y:S01]  /*2f50*/  DMUL R36, R42, R36 ;  /* 0x000000242a247228 */ /* 0x000fe20000000000 */
[----:B------:R-:W0:Y:S02]  /*2f60*/  LDCU UR4, c[0x3][0x1678] ;  /* 0x00c2cf00ff0477ac */ /* 0x000e240008000800 */
[----:B------:R-:W-:-:S05]  /*2f70*/  @P1 LOP3.LUT R5, R45, 0x80000000, RZ, 0x3c, !PT ;  /* 0x800000002d051812 */ /* 0x000fca00078e3cff */
[----:B------:R-:W-:Y:S01]  /*2f80*/  @P1 IMAD.MOV.U32 R45, RZ, RZ, R5 ;  /* 0x000000ffff2d1224 */ /* 0x000fe200078e0005 */
[----:B------:R-:W-:-:S05]  /*2f90*/  DMUL R36, R14, R36 ;  /* 0x000000240e247228 */ /* 0x000fca0000000000 */
[----:B------:R-:W-:-:S03]  /*2fa0*/  DMUL R42, R42, R44 ;  /* 0x0000002c2a2a7228 */ /* 0x000fc60000000000 */
[-C--:B------:R-:W-:Y:S02]  /*2fb0*/  DMUL R4, R16, R36.reuse ;  /* 0x0000002410047228 */ /* 0x080fe40000000000 */
[----:B------:R-:W-:Y:S01]  /*2fc0*/  DMUL R36, R18, -R36 ;  /* 0x8000002412247228 */ /* 0x000fe20000000000 */
[----:B0-----:R-:W-:Y:S02]  /*2fd0*/  UISETP.NE.AND UP0, UPT, UR4, 0x2, UPT ;  /* 0x000000020400788c */ /* 0x001fe4000bf05270 */
[----:B------:R-:W-:-:S08]  /*2fe0*/  DMUL R42, R14, R42 ;  /* 0x0000002a0e2a7228 */ /* 0x000fd00000000000 */
[-C--:B------:R-:W-:Y:S02]  /*2ff0*/  DFMA R4, R18, R42.reuse, R4 ;  /* 0x0000002a1204722b */ /* 0x080fe40000000004 */
[----:B------:R-:W-:-:S06]  /*3000*/  DFMA R36, R16, R42, R36 ;  /* 0x0000002a1024722b */ /* 0x000fcc0000000024 */
[C---:B-----5:R-:W-:Y:S02]  /*3010*/  DMUL R34, R4.reuse, -R22 ;  /* 0x8000001604227228 */ /* 0x060fe40000000000 */
[----:B------:R-:W-:-:S06]  /*3020*/  DMUL R38, R4, R20 ;  /* 0x0000001404267228 */ /* 0x000fcc0000000000 */
[C---:B------:R-:W-:Y:S02]  /*3030*/  DFMA R4, R36.reuse, R20, R34 ;  /* 0x000000142404722b */ /* 0x040fe40000000022 */
[----:B------:R-:W-:Y:S01]  /*3040*/  DFMA R34, R36, R22, R38 ;  /* 0x000000162422722b */ /* 0x000fe20000000026 */
[----:B------:R-:W-:Y:S10]  /*3050*/  BRA.U UP0, `(.L_x_203) ;  /* 0x0000001500287547 */ /* 0x000ff4000b800000 */
[----:B------:R-:W0:Y:S01]  /*3060*/  LDC.64 R20, c[0x0][0x3c8] ;  /* 0x0000f200ff147b82 */ /* 0x000e220000000a00 */
[----:B------:R-:W-:-:S07]  /*3070*/  VIADD R7, R7, 0x1 ;  /* 0x0000000107077836 */ /* 0x000fce0000000000 */
[----:B------:R-:W1:Y:S08]  /*3080*/  LDC.64 R36, c[0x0][0x3b8] ;  /* 0x0000ee00ff247b82 */ /* 0x000e700000000a00 */
[----:B------:R-:W2:Y:S01]  /*3090*/  LDC.64 R22, c[0x0][0x3d0] ;  /* 0x0000f400ff167b82 */ /* 0x000ea20000000a00 */
[----:B------:R-:W-:Y:S01]  /*30a0*/  @!P2 VIADD R45, R9, 0x1 ;  /* 0x00000001092da836 */ /* 0x000fe20000000000 */
[----:B------:R-:W-:-:S06]  /*30b0*/  @!P2 IADD3 R13, PT, PT, R6, 0x1, RZ ;  /* 0x00000001060da810 */ /* 0x000fcc0007ffe0ff */
[----:B------:R-:W3:Y:S01]  /*30c0*/  @!P2 LDC.64 R40, c[0x0][0x3d8] ;  /* 0x0000f600ff28ab82 */ /* 0x000ee20000000a00 */
[----:B0-----:R-:W-:Y:S01]  /*30d0*/  IMAD.WIDE.U32 R20, R7, 0x8, R20 ;  /* 0x0000000807147825 */ /* 0x001fe200078e0014 */
[----:B------:R-:W0:Y:S03]  /*30e0*/  LDCU.64 UR4, c[0x3][0x18] ;  /* 0x00c00300ff0477ac */ /* 0x000e260008000a00 */
[----:B------:R-:W-:Y:S01]  /*30f0*/  IMAD.MOV.U32 R44, RZ, RZ, 0x1 ;  /* 0x00000001ff2c7424 */ /* 0x000fe200078e00ff */
[----:B------:R-:W4:Y:S01]  /*3100*/  LDCU.64 UR6, c[0x3][URZ] ;  /* 0x00c00000ff0677ac */ /* 0x000f220008000a00 */
[----:B------:R-:W4:Y:S01]  /*3110*/  LDG.E.64 R20, desc[UR8][R20.64] ;  /* 0x0000000814147981 */ /* 0x000f22000c1e1b00 */
[----:B------:R-:W-:Y:S01]  /*3120*/  IADD3 R9, PT, PT, R0, 0x1, RZ ;  /* 0x0000000100097810 */ /* 0x000fe20007ffe0ff */
[----:B------:R-:W-:Y:S01]  /*3130*/  VIADD R7, R8, 0x1 ;  /* 0x0000000108077836 */ /* 0x000fe20000000000 */
[----:B------:R-:W0:Y:S01]  /*3140*/  LDC.64 R38, c[0x0][0x3b0] ;  /* 0x0000ec00ff267b82 */ /* 0x000e220000000a00 */
[----:B------:R-:W-:-:S02]  /*3150*/  VIADD R11, R11, 0x1 ;  /* 0x000000010b0b7836 */ /* 0x000fc40000000000 */
[----:B-1----:R-:W-:-:S04]  /*3160*/  IMAD.WIDE.U32 R8, R9, 0x8, R36 ;  /* 0x0000000809087825 */ /* 0x002fc800078e0024 */
[----:B--2---:R-:W-:Y:S01]  /*3170*/  IMAD.WIDE.U32 R6, R7, 0x8, R22 ;  /* 0x0000000807067825 */ /* 0x004fe200078e0016 */
[----:B------:R-:W1:Y:S01]  /*3180*/  @!P2 LDC.64 R42, c[0x0][0x3c0] ;  /* 0x0000f000ff2aab82 */ /* 0x000e620000000a00 */
[----:B------:R-:W5:Y:S04]  /*3190*/  LDG.E.64 R8, desc[UR8][R8.64] ;  /* 0x0000000808087981 */ /* 0x000f68000c1e1b00 */
[----:B------:R-:W5:Y:S01]  /*31a0*/  LDG.E.64 R6, desc[UR8][R6.64] ;  /* 0x0000000806067981 */ /* 0x000f62000c1e1b00 */
[----:B---3--:R-:W-:-:S05]  /*31b0*/  @!P2 IMAD.WIDE.U32 R40, R45, 0x8, R40 ;  /* 0x000000082d28a825 */ /* 0x008fca00078e0028 */
[----:B------:R-:W5:Y:S01]  /*31c0*/  @!P2 LDG.E.64 R24, desc[UR8][R40.64] ;  /* 0x000000082818a981 */ /* 0x000f62000c1e1b00 */
[----:B0-----:R-:W-:-:S05]  /*31d0*/  IMAD.WIDE.U32 R38, R11, 0x8, R38 ;  /* 0x000000080b267825 */ /* 0x001fca00078e0026 */
[----:B------:R-:W5:Y:S01]  /*31e0*/  LDG.E.64 R36, desc[UR8][R38.64] ;  /* 0x0000000826247981 */ /* 0x000f62000c1e1b00 */
[----:B-1----:R-:W-:-:S05]  /*31f0*/  @!P2 IMAD.WIDE.U32 R42, R13, 0x8, R42 ;  /* 0x000000080d2aa825 */ /* 0x002fca00078e002a */
[----:B------:R0:W5:Y:S01]  /*3200*/  @!P2 LDG.E.64 R26, desc[UR8][R42.64] ;  /* 0x000000082a1aa981 */ /* 0x000162000c1e1b00 */
[----:B------:R-:W-:Y:S01]  /*3210*/  BSSY.RECONVERGENT B0, `(.L_x_204) ;  /* 0x000001d000007945 */ /* 0x000fe20003800200 */
[----:B----4-:R-:W-:-:S06]  /*3220*/  DADD R22, -RZ, |R20| ;  /* 0x00000000ff167229 */ /* 0x010fcc0000000514 */
[----:B------:R-:W1:Y:S02]  /*3230*/  MUFU.RCP64H R45, R23 ;  /* 0x00000017002d7308 */ /* 0x000e640000001800 */
[----:B-1----:R-:W-:-:S08]  /*3240*/  DFMA R46, -|R20|, R44, 1 ;  /* 0x3ff00000142e742b */ /* 0x002fd0000000032c */
[----:B------:R-:W-:Y:S02]  /*3250*/  DFMA R46, R46, R46, R46 ;  /* 0x0000002e2e2e722b */ /* 0x000fe4000000002e */
[----:B------:R-:W-:-:S06]  /*3260*/  DSETP.GTU.AND P0, PT, R20, RZ, PT ;  /* 0x000000ff1400722a */ /* 0x000fcc0003f0c000 */
[----:B------:R-:W-:Y:S01]  /*3270*/  DFMA R46, R44, R46, R44 ;  /* 0x0000002e2c2e722b */ /* 0x000fe2000000002c */
[C---:B0-----:R-:W-:Y:S02]  /*3280*/  FSEL R42, R28.reuse, UR4, !P0 ;  /* 0x000000041c2a7c08 */ /* 0x041fe4000c000000 */
[----:B------:R-:W-:Y:S02]  /*3290*/  FSEL R43, R29, UR5, !P0 ;  /* 0x000000051d2b7c08 */ /* 0x000fe4000c000000 */
[----:B------:R-:W-:-:S03]  /*32a0*/  FSEL R40, R28, UR6, P0 ;  /* 0x000000061c287c08 */ /* 0x000fc60008000000 */
[----:B------:R-:W-:Y:S01]  /*32b0*/  DFMA R38, -|R20|, R46, 1 ;  /* 0x3ff000001426742b */ /* 0x000fe2000000032e */
[----:B------:R-:W-:-:S06]  /*32c0*/  FSEL R41, R29, UR7, P0 ;  /* 0x000000071d297c08 */ /* 0x000fcc0008000000 */
[----:B------:R-:W-:Y:S02]  /*32d0*/  DADD R42, R42, -R40 ;  /* 0x000000002a2a7229 */ /* 0x000fe40000000828 */
[----:B------:R-:W-:-:S08]  /*32e0*/  DFMA R38, R46, R38, R46 ;  /* 0x000000262e26722b */ /* 0x000fd0000000002e */
[----:B------:R-:W-:-:S08]  /*32f0*/  DMUL R40, R42, R38 ;  /* 0x000000262a287228 */ /* 0x000fd00000000000 */
[----:B------:R-:W-:-:S08]  /*3300*/  DFMA R20, -|R20|, R40, R42 ;  /* 0x000000281414722b */ /* 0x000fd0000000032a */
[----:B------:R-:W-:Y:S01]  /*3310*/  DFMA R38, R38, R20, R40 ;  /* 0x000000142626722b */ /* 0x000fe20000000028 */
[----:B------:R-:W-:-:S09]  /*3320*/  FSETP.GEU.AND P1, PT, |R43|, 6.5827683646048100446e-37, PT ;  /* 0x036000002b00780b */ /* 0x000fd20003f2e200 */
        /* <DEDUP_REMOVED lines=8> */
[----:B-----5:R-:W-:Y:S05]  /*33b0*/  CALL.REL.NOINC `($__internal_2_$__cuda_sm20_div_rn_f64_full) ;  /* 0x0000001000647944 */ /* 0x020fea0003c00000 */
[----:B------:R-:W-:Y:S02]  /*33c0*/  IMAD.MOV.U32 R38, RZ, RZ, R21 ;  /* 0x000000ffff267224 */ /* 0x000fe400078e0015 */
[----:B------:R-:W-:-:S07]  /*33d0*/  IMAD.MOV.U32 R39, RZ, RZ, R20 ;  /* 0x000000ffff277224 */ /* 0x000fce00078e0014 */
.L_x_205:
[----:B------:R-:W-:Y:S05]  /*33e0*/  BSYNC.RECONVERGENT B0 ;  /* 0x0000000000007941 */ /* 0x000fea0003800200 */
.L_x_204:
[----:B-----5:R-:W-:Y:S01]  /*33f0*/  DADD R20, -RZ, |R6| ;  /* 0x00000000ff147229 */ /* 0x020fe20000000506 */
[----:B------:R-:W-:Y:S01]  /*3400*/  MOV R22, 0x1 ;  /* 0x0000000100167802 */ /* 0x000fe20000000f00 */
[----:B------:R-:W0:Y:S01]  /*3410*/  LDCU.64 UR4, c[0x3][0x20] ;  /* 0x00c00400ff0477ac */ /* 0x000e220008000a00 */
[C---:B------:R-:W-:Y:S01]  /*3420*/  DSETP.GTU.AND P0, PT, R6.reuse, RZ, PT ;  /* 0x000000ff0600722a */ /* 0x040fe20003f0c000 */
[----:B------:R-:W-:Y:S02]  /*3430*/  BSSY.RECONVERGENT B0, `(.L_x_206) ;  /* 0x000001a000007945 */ /* 0x000fe40003800200 */
[----:B------:R-:W1:Y:S01]  /*3440*/  MUFU.RCP64H R23, R21 ;  /* 0x0000001500177308 */ /* 0x000e620000001800 */
[----:B------:R-:W2:Y:S01]  /*3450*/  LDCU.64 UR6, c[0x3][0x8] ;  /* 0x00c00100ff0677ac */ /* 0x000ea20008000a00 */
[----:B-1----:R-:W-:Y:S01]  /*3460*/  DFMA R40, -|R6|, R22, 1 ;  /* 0x3ff000000628742b */ /* 0x002fe20000000316 */
[----:B--2---:R-:W-:Y:S02]  /*3470*/  FSEL R44, R30, UR6, P0 ;  /* 0x000000061e2c7c08 */ /* 0x004fe40008000000 */
[----:B------:R-:W-:-:S05]  /*3480*/  FSEL R45, R31, UR7, P0 ;  /* 0x000000071f2d7c08 */ /* 0x000fca0008000000 */
[----:B------:R-:W-:-:S08]  /*3490*/  DFMA R40, R40, R40, R40 ;  /* 0x000000282828722b */ /* 0x000fd00000000028 */
[----:B------:R-:W-:Y:S01]  /*34a0*/  DFMA R40, R22, R40, R22 ;  /* 0x000000281628722b */ /* 0x000fe20000000016 */
[----:B0-----:R-:W-:Y:S02]  /*34b0*/  FSEL R22, R30, UR4, !P0 ;  /* 0x000000041e167c08 */ /* 0x001fe4000c000000 */
[----:B------:R-:W-:-:S05]  /*34c0*/  FSEL R23, R31, UR5, !P0 ;  /* 0x000000051f177c08 */ /* 0x000fca000c000000 */
[----:B------:R-:W-:Y:S02]  /*34d0*/  DFMA R42, -|R6|, R40, 1 ;  /* 0x3ff00000062a742b */ /* 0x000fe40000000328 */
[----:B------:R-:W-:-:S06]  /*34e0*/  DADD R22, R22, -R44 ;  /* 0x0000000016167229 */ /* 0x000fcc000000082c */
[----:B------:R-:W-:-:S04]  /*34f0*/  DFMA R42, R40, R42, R40 ;  /* 0x0000002a282a722b */ /* 0x000fc80000000028 */
[----:B------:R-:W-:-:S04]  /*3500*/  FSETP.GEU.AND P1, PT, |R23|, 6.5827683646048100446e-37, PT ;  /* 0x036000001700780b */ /* 0x000fc80003f2e200 */
[----:B------:R-:W-:-:S08]  /*3510*/  DMUL R40, R22, R42 ;  /* 0x0000002a16287228 */ /* 0x000fd00000000000 */
        /* <DEDUP_REMOVED lines=11> */
.L_x_207:
[----:B------:R-:W-:Y:S05]  /*35d0*/  BSYNC.RECONVERGENT B0 ;  /* 0x0000000000007941 */ /* 0x000fea0003800200 */
.L_x_206:
        /* <DEDUP_REMOVED lines=8> */
[----:B------:R-:W1:Y:S02]  /*3660*/  MUFU.RCP64H R23, R21 ;  /* 0x0000001500177308 */ /* 0x000e640000001800 */
[----:B-1----:R-:W-:-:S08]  /*3670*/  DFMA R40, R22, -|R24|, 1 ;  /* 0x3ff000001628742b */ /* 0x002fd00000000c18 */
[----:B------:R-:W-:-:S08]  /*3680*/  DFMA R40, R40, R40, R40 ;  /* 0x000000282828722b */ /* 0x000fd00000000028 */
[----:B------:R-:W-:Y:S02]  /*3690*/  DFMA R40, R22, R40, R22 ;  /* 0x000000281628722b */ /* 0x000fe40000000016 */
[----:B0-----:R-:W-:-:S06]  /*36a0*/  DADD R22, R32, -UR4 ;  /* 0x8000000420167e29 */ /* 0x001fcc0008000000 */
[----:B------:R-:W-:-:S04]  /*36b0*/  DFMA R42, R40, -|R24|, 1 ;  /* 0x3ff00000282a742b */ /* 0x000fc80000000c18 */
[----:B------:R-:W-:-:S04]  /*36c0*/  FSETP.GEU.AND P1, PT, |R23|, 6.5827683646048100446e-37, PT ;  /* 0x036000001700780b */ /* 0x000fc80003f2e200 */
        /* <DEDUP_REMOVED lines=13> */
.L_x_211:
[----:B------:R-:W-:Y:S05]  /*37a0*/  BSYNC.RECONVERGENT B1 ;  /* 0x0000000000017941 */ /* 0x000fea0003800200 */
.L_x_210:
[----:B------:R-:W-:Y:S05]  /*37b0*/  BRA `(.L_x_212) ;  /* 0x0000000000647947 */ /* 0x000fea0003800000 */
.L_x_209:
        /* <DEDUP_REMOVED lines=8> */
[----:B0-----:R-:W-:-:S06]  /*3840*/  DADD R22, -R32, UR4 ;  /* 0x0000000420167e29 */ /* 0x001fcc0008000100 */
        /* <DEDUP_REMOVED lines=15> */
.L_x_213:
[----:B------:R-:W-:Y:S05]  /*3940*/  BSYNC.RECONVERGENT B1 ;  /* 0x0000000000017941 */ /* 0x000fea0003800200 */
.L_x_212:
[----:B------:R-:W-:Y:S05]  /*3950*/  BSYNC.RECONVERGENT B0 ;  /* 0x0000000000007941 */ /* 0x000fea0003800200 */
.L_x_208:
[----:B------:R-:W-:Y:S01]  /*3960*/  DSETP.MIN.AND P0, P1, R6, R38, PT ;  /* 0x000000260600722a */ /* 0x000fe20003900000 */
[----:B------:R-:W-:Y:S01]  /*3970*/  IMAD.MOV.U32 R11, RZ, RZ, R39 ;  /* 0x000000ffff0b7224 */ /* 0x000fe200078e0027 */
[----:B------:R-:W-:Y:S01]  /*3980*/  DMUL R8, R8, R30 ;  /* 0x0000001e08087228 */ /* 0x000fe20000000000 */
[----:B------:R-:W-:Y:S01]  /*3990*/  MOV R0, R7 ;  /* 0x0000000700007202 */ /* 0x000fe20000000f00 */
[----:B------:R-:W0:Y:S01]  /*39a0*/  LDCU.64 UR4, c[0x3][0x30] ;  /* 0x00c00600ff0477ac */ /* 0x000e220008000a00 */
[----:B------:R-:W-:Y:S01]  /*39b0*/  BSSY.RECONVERGENT B0, `(.L_x_214) ;  /* 0x000002b000007945 */ /* 0x000fe20003800200 */
[----:B------:R-:W-:Y:S02]  /*39c0*/  SEL R6, R6, R38, P0 ;  /* 0x0000002606067207 */ /* 0x000fe40000000000 */
[----:B------:R-:W-:Y:S02]  /*39d0*/  FSEL R13, R0, R11, P0 ;  /* 0x0000000b000d7208 */ /* 0x000fe40000000000 */
[----:B------:R-:W-:-:S04]  /*39e0*/  DFMA R8, R36, R28, R8 ;  /* 0x0000001c2408722b */ /* 0x000fc80000000008 */
        /* <DEDUP_REMOVED lines=36> */
[----:B------:R-:W-:Y:S01]  /*3c30*/  MOV R0, R22 ;  /* 0x0000001600007202 */ /* 0x000fe20000000f00 */
[----:B------:R-:W-:Y:S02]  /*3c40*/  IMAD.MOV.U32 R6, RZ, RZ, R46 ;  /* 0x000000ffff067224 */ /* 0x000fe400078e002e */
[----:B------:R-:W-:-:S07]  /*3c50*/  IMAD.MOV.U32 R7, RZ, RZ, R47 ;  /* 0x000000ffff077224 */ /* 0x000fce00078e002f */
.L_x_215:
[----:B------:R-:W-:Y:S05]  /*3c60*/  BSYNC.RECONVERGENT B0 ;  /* 0x0000000000007941 */ /* 0x000fea0003800200 */
.L_x_214:
        /* <DEDUP_REMOVED lines=111> */
.L_x_217:
[----:B------:R-:W-:Y:S05]  /*4360*/  BSYNC.RECONVERGENT B0 ;  /* 0x0000000000007941 */ /* 0x000fea0003800200 */
.L_x_216:
[----:B------:R-:W-:Y:S01]  /*4370*/  IMAD.MOV.U32 R3, RZ, RZ, R29 ;  /* 0x000000ffff037224 */ /* 0x000fe200078e001d */
[----:B------:R-:W-:Y:S01]  /*4380*/  DMUL R6, R22, R6 ;  /* 0x0000000616067228 */ /* 0x000fe20000000000 */
[----:B------:R-:W-:-:S03]  /*4390*/  IMAD.MOV.U32 R2, RZ, RZ, R28 ;  /* 0x000000ffff027224 */ /* 0x000fc600078e001c */
[----:B------:R-:W-:-:S04]  /*43a0*/  @P1 LOP3.LUT R13, R3, 0x80000000, RZ, 0x3c, !PT ;  /* 0x80000000030d1812 */ /* 0x000fc800078e3cff */
[----:B------:R-:W-:Y:S01]  /*43b0*/  @P1 MOV R3, R13 ;  /* 0x0000000d00031202 */ /* 0x000fe20000000f00 */
[----:B------:R-:W-:-:S05]  /*43c0*/  DMUL R6, R14, R6 ;  /* 0x000000060e067228 */ /* 0x000fca0000000000 */
[----:B------:R-:W-:-:S08]  /*43d0*/  DMUL R2, R22, R2 ;  /* 0x0000000216027228 */ /* 0x000fd00000000000 */
[----:B------:R-:W-:Y:S02]  /*43e0*/  DMUL R2, R14, R2 ;  /* 0x000000020e027228 */ /* 0x000fe40000000000 */
[-C--:B------:R-:W-:Y:S02]  /*43f0*/  DMUL R14, R16, R6.reuse ;  /* 0x00000006100e7228 */ /* 0x080fe40000000000 */
[----:B------:R-:W-:-:S06]  /*4400*/  DMUL R6, R18, -R6 ;  /* 0x8000000612067228 */ /* 0x000fcc0000000000 */
[-C--:B------:R-:W-:Y:S02]  /*4410*/  DFMA R14, R18, R2.reuse, R14 ;  /* 0x00000002120e722b */ /* 0x080fe4000000000e */
[----:B------:R-:W-:Y:S01]  /*4420*/  DFMA R6, R16, R2, R6 ;  /* 0x000000021006722b */ /* 0x000fe20000000006 */
[----:B------:R-:W0:Y:S05]  /*4430*/  LDC.64 R16, c[0x0][0x380] ;  /* 0x0000e000ff107b82 */ /* 0x000e2a0000000a00 */
[C---:B-----5:R-:W-:Y:S02]  /*4440*/  DMUL R2, R14.reuse, R8 ;  /* 0x000000080e027228 */ /* 0x060fe40000000000 */
[----:B------:R-:W-:-:S06]  /*4450*/  DMUL R14, R14, -R10 ;  /* 0x8000000a0e0e7228 */ /* 0x000fcc0000000000 */
[C---:B------:R-:W-:Y:S02]  /*4460*/  DFMA R2, R6.reuse, R10, R2 ;  /* 0x0000000a0602722b */ /* 0x040fe40000000002 */
        /* <DEDUP_REMOVED lines=9> */
.L_x_203:
[----:B------:R-:W0:Y:S02]  /*4500*/  LDC.64 R2, c[0x0][0x380] ;  /* 0x0000e000ff027b82 */ /* 0x000e240000000a00 */
[----:B0-----:R-:W-:-:S05]  /*4510*/  IMAD.WIDE.U32 R2, R12, 0x10, R2 ;  /* 0x000000100c027825 */ /* 0x001fca00078e0002 */
[----:B------:R-:W-:Y:S04]  /*4520*/  REDG.E.ADD.F64.RN.STRONG.GPU desc[UR8][R2.64], R4 ;  /* 0x00000004020079a6 */ /* 0x000fe8000c12ff08 */
[----:B------:R-:W-:Y:S01]  /*4530*/  REDG.E.ADD.F64.RN.STRONG.GPU desc[UR8][R2.64+0x8], R34 ;  /* 0x00000822020079a6 */ /* 0x000fe2000c12ff08 */
[----:B------:R-:W-:Y:S05]  /*4540*/  EXIT ;  /* 0x000000000000794d */ /* 0x000fea0003800000 */
        .weak           $__internal_2_$__cuda_sm20_div_rn_f64_full
        .type           $__internal_2_$__cuda_sm20_div_rn_f64_full,@function
        .size           $__internal_2_$__cuda_sm20_div_rn_f64_full,($_Z9ff_singleP7double2PKS_PKdS4_S4_S2_S4_S4_S4_S4_S4_S4_$__internal_trig_reduction_slowpathd - $__internal_2_$__cuda_sm20_div_rn_f64_full)
$__internal_2_$__cuda_sm20_div_rn_f64_full:
[C---:B------:R-:W-:Y:S01]  /*4550*/  FSETP.GEU.AND P0, PT, |R21|.reuse, 1.469367938527859385e-39, PT ;  /* 0x001000001500780b */ /* 0x040fe20003f0e200 */
[----:B------:R-:W-:Y:S01]  /*4560*/  IMAD.MOV.U32 R46, RZ, RZ, 0x1 ;  /* 0x00000001ff2e7424 */ /* 0x000fe200078e00ff */
[----:B------:R-:W-:Y:S01]  /*4570*/  LOP3.LUT R22, R21, 0x800fffff, RZ, 0xc0, !PT ;  /* 0x800fffff15167812 */ /* 0x000fe200078ec0ff */
[----:B------:R-:W-:Y:S01]  /*4580*/  IMAD.MOV.U32 R48, RZ, RZ, R41 ;  /* 0x000000ffff307224 */ /* 0x000fe200078e0029 */
[----:B------:R-:W-:Y:S01]  /*4590*/  MOV R49, R40 ;  /* 0x0000002800317202 */ /* 0x000fe20000000f00 */
[----:B------:R-:W-:Y:S01]  /*45a0*/  IMAD.MOV.U32 R43, RZ, RZ, 0x1ca00000 ;  /* 0x1ca00000ff2b7424 */ /* 0x000fe200078e00ff */
[----:B------:R-:W-:Y:S01]  /*45b0*/  LOP3.LUT R23, R22, 0x3ff00000, RZ, 0xfc, !PT ;  /* 0x3ff0000016177812 */ /* 0x000fe200078efcff */
[----:B------:R-:W-:Y:S01]  /*45c0*/  IMAD.MOV.U32 R22, RZ, RZ, R20 ;  /* 0x000000ffff167224 */ /* 0x000fe200078e0014 */
[C---:B------:R-:W-:Y:S01]  /*45d0*/  FSETP.GEU.AND P3, PT, |R49|.reuse, 1.469367938527859385e-39, PT ;  /* 0x001000003100780b */ /* 0x040fe20003f6e200 */
[----:B------:R-:W-:Y:S01]  /*45e0*/  BSSY.RECONVERGENT B2, `(.L_x_218) ;  /* 0x0000056000027945 */ /* 0x000fe20003800200 */
[----:B------:R-:W-:-:S03]  /*45f0*/  LOP3.LUT R40, R49, 0x7ff00000, RZ, 0xc0, !PT ;  /* 0x7ff0000031287812 */ /* 0x000fc600078ec0ff */
[----:B------:R-:W-:-:S06]  /*4600*/  @!P0 DMUL R22, R20, 8.98846567431157953865e+307 ;  /* 0x7fe0000014168828 */ /* 0x000fcc0000000000 */
[----:B------:R-:W0:Y:S02]  /*4610*/  MUFU.RCP64H R47, R23 ;  /* 0x00000017002f7308 */ /* 0x000e240000001800 */
[----:B------:R-:W-:-:S04]  /*4620*/  @!P3 LOP3.LUT R41, R21, 0x7ff00000, RZ, 0xc0, !PT ;  /* 0x7ff000001529b812 */ /* 0x000fc800078ec0ff */
[C---:B------:R-:W-:Y:S02]  /*4630*/  @!P3 ISETP.GE.U32.AND P4, PT, R40.reuse, R41, PT ;  /* 0x000000292800b20c */ /* 0x040fe40003f86070 */
[----:B------:R-:W-:Y:S02]  /*4640*/  LOP3.LUT R41, R21, 0x7ff00000, RZ, 0xc0, !PT ;  /* 0x7ff0000015297812 */ /* 0x000fe400078ec0ff */
[C---:B------:R-:W-:Y:S02]  /*4650*/  @!P3 SEL R42, R43.reuse, 0x63400000, !P4 ;  /* 0x634000002b2ab807 */ /* 0x040fe40006000000 */
[----:B------:R-:W-:Y:S02]  /*4660*/  ISETP.GE.U32.AND P1, PT, R40, R41, PT ;  /* 0x000000292800720c */ /* 0x000fe40003f26070 */
[----:B------:R-:W-:Y:S02]  /*4670*/  @!P3 LOP3.LUT R42, R42, 0x80000000, R49, 0xf8, !PT ;  /* 0x800000002a2ab812 */ /* 0x000fe400078ef831 */
[----:B------:R-:W-:Y:S01]  /*4680*/  SEL R43, R43, 0x63400000, !P1 ;  /* 0x634000002b2b7807 */ /* 0x000fe20004800000 */
[----:B0-----:R-:W-:Y:S01]  /*4690*/  DFMA R50, R46, -R22, 1 ;  /* 0x3ff000002e32742b */ /* 0x001fe20000000816 */
[----:B------:R-:W-:-:S07]  /*46a0*/  @!P0 LOP3.LUT R41, R23, 0x7ff00000, RZ, 0xc0, !PT ;  /* 0x7ff0000017298812 */ /* 0x000fce00078ec0ff */
        /* <DEDUP_REMOVED lines=8> */
[----:B------:R-:W-:-:S05]  /*4730*/  DFMA R52, R46, R52, R46 ;  /* 0x000000342e34722b */ /* 0x000fca000000002e */
[----:B------:R-:W-:-:S03]  /*4740*/  @!P3 LOP3.LUT R40, R51, 0x7ff00000, RZ, 0xc0, !PT ;  /* 0x7ff000003328b812 */ /* 0x000fc600078ec0ff */
[----:B------:R-:W-:-:S08]  /*4750*/  DMUL R42, R52, R50 ;  /* 0x00000032342a7228 */ /* 0x000fd00000000000 */
[----:B------:R-:W-:-:S08]  /*4760*/  DFMA R46, R42, -R22, R50 ;  /* 0x800000162a2e722b */ /* 0x000fd00000000032 */
[----:B------:R-:W-:Y:S01]  /*4770*/  DFMA R46, R52, R46, R42 ;  /* 0x0000002e342e722b */ /* 0x000fe2000000002a */
[----:B------:R-:W-:-:S05]  /*4780*/  VIADD R42, R40, 0xffffffff ;  /* 0xffffffff282a7836 */ /* 0x000fca0000000000 */
[----:B------:R-:W-:Y:S02]  /*4790*/  ISETP.GT.U32.AND P0, PT, R42, 0x7feffffe, PT ;  /* 0x7feffffe2a00780c */ /* 0x000fe40003f04070 */
[----:B------:R-:W-:-:S04]  /*47a0*/  IADD3 R42, PT, PT, R41, -0x1, RZ ;  /* 0xffffffff292a7810 */ /* 0x000fc80007ffe0ff */
[----:B------:R-:W-:-:S13]  /*47b0*/  ISETP.GT.U32.OR P0, PT, R42, 0x7feffffe, P0 ;  /* 0x7feffffe2a00780c */ /* 0x000fda0000704470 */
[----:B------:R-:W-:Y:S05]  /*47c0*/  @P0 BRA `(.L_x_219) ;  /* 0x00000000007c0947 */ /* 0x000fea0003800000 */
[----:B------:R-:W-:Y:S01]  /*47d0*/  LOP3.LUT R40, R49, 0x7ff00000, RZ, 0xc0, !PT ;  /* 0x7ff0000031287812 */ /* 0x000fe200078ec0ff */
[----:B------:R-:W-:Y:S01]  /*47e0*/  IMAD.MOV.U32 R42, RZ, RZ, 0x1ca00000 ;  /* 0x1ca00000ff2a7424 */ /* 0x000fe200078e00ff */
[----:B------:R-:W-:-:S04]  /*47f0*/  LOP3.LUT R41, R21, 0x7ff00000, RZ, 0xc0, !PT ;  /* 0x7ff0000015297812 */ /* 0x000fc800078ec0ff */
[CC--:B------:R-:W-:Y:S02]  /*4800*/  VIADDMNMX R43, R40.reuse, -R41.reuse, 0xb9600000, !PT ;  /* 0xb9600000282b7446 */ /* 0x0c0fe40007800929 */
[----:B------:R-:W-:Y:S01]  /*4810*/  ISETP.GE.U32.AND P0, PT, R40, R41, PT ;  /* 0x000000292800720c */ /* 0x000fe20003f06070 */
[----:B------:R-:W-:Y:S01]  /*4820*/  IMAD.MOV.U32 R40, RZ, RZ, RZ ;  /* 0x000000ffff287224 */ /* 0x000fe200078e00ff */
[----:B------:R-:W-:Y:S02]  /*4830*/  VIMNMX R43, PT, PT, R43, 0x46a00000, PT ;  /* 0x46a000002b2b7848 */ /* 0x000fe40003fe0100 */
[----:B------:R-:W-:-:S05]  /*4840*/  SEL R42, R42, 0x63400000, !P0 ;  /* 0x634000002a2a7807 */ /* 0x000fca0004000000 */
[----:B------:R-:W-:-:S05]  /*4850*/  IMAD.IADD R42, R43, 0x1, -R42 ;  /* 0x000000012b2a7824 */ /* 0x000fca00078e0a2a */
[----:B------:R-:W-:-:S06]  /*4860*/  IADD3 R41, PT, PT, R42, 0x7fe00000, RZ ;  /* 0x7fe000002a297810 */ /* 0x000fcc0007ffe0ff */
[----:B------:R-:W-:-:S10]  /*4870*/  DMUL R52, R46, R40 ;  /* 0x000000282e347228 */ /* 0x000fd40000000000 */
[----:B------:R-:W-:-:S13]  /*4880*/  FSETP.GTU.AND P0, PT, |R53|, 1.469367938527859385e-39, PT ;  /* 0x001000003500780b */ /* 0x000fda0003f0c200 */
[----:B------:R-:W-:Y:S05]  /*4890*/  @P0 BRA `(.L_x_220) ;  /* 0x0000000000a80947 */ /* 0x000fea0003800000 */
[----:B------:R-:W-:Y:S01]  /*48a0*/  DFMA R22, R46, -R22, R50 ;  /* 0x800000162e16722b */ /* 0x000fe20000000032 */
[----:B------:R-:W-:-:S09]  /*48b0*/  IMAD.MOV.U32 R40, RZ, RZ, RZ ;  /* 0x000000ffff287224 */ /* 0x000fd200078e00ff */
[C---:B------:R-:W-:Y:S02]  /*48c0*/  FSETP.NEU.AND P0, PT, R23.reuse, RZ, PT ;  /* 0x000000ff1700720b */ /* 0x040fe40003f0d000 */
[----:B------:R-:W-:-:S04]  /*48d0*/  LOP3.LUT R20, R23, 0x80000000, R21, 0x48, !PT ;  /* 0x8000000017147812 */ /* 0x000fc800078e4815 */
[----:B------:R-:W-:-:S07]  /*48e0*/  LOP3.LUT R41, R20, R41, RZ, 0xfc, !PT ;  /* 0x0000002914297212 */ /* 0x000fce00078efcff */
[----:B------:R-:W-:Y:S05]  /*48f0*/  @!P0 BRA `(.L_x_220) ;  /* 0x0000000000908947 */ /* 0x000fea0003800000 */
[C---:B------:R-:W-:Y:S01]  /*4900*/  IADD3 R23, PT, PT, -R42.reuse, RZ, RZ ;  /* 0x000000ff2a177210 */ /* 0x040fe20007ffe1ff */
[----:B------:R-:W-:Y:S01]  /*4910*/  IMAD.MOV.U32 R22, RZ, RZ, RZ ;  /* 0x000000ffff167224 */ /* 0x000fe200078e00ff */
[----:B------:R-:W-:-:S05]  /*4920*/  IADD3 R42, PT, PT, -R42, -0x43300000, RZ ;  /* 0xbcd000002a2a7810 */ /* 0x000fca0007ffe1ff */
[----:B------:R-:W-:Y:S02]  /*4930*/  DFMA R22, R52, -R22, R46 ;  /* 0x800000163416722b */ /* 0x000fe4000000002e */
[----:B------:R-:W-:-:S08]  /*4940*/  DMUL.RP R46, R46, R40 ;  /* 0x000000282e2e7228 */ /* 0x000fd00000008000 */
[----:B------:R-:W-:Y:S02]  /*4950*/  FSETP.NEU.AND P0, PT, |R23|, R42, PT ;  /* 0x0000002a1700720b */ /* 0x000fe40003f0d200 */
[----:B------:R-:W-:Y:S02]  /*4960*/  LOP3.LUT R21, R47, R20, RZ, 0x3c, !PT ;  /* 0x000000142f157212 */ /* 0x000fe400078e3cff */
[----:B------:R-:W-:Y:S02]  /*4970*/  FSEL R20, R46, R52, !P0 ;  /* 0x000000342e147208 */ /* 0x000fe40004000000 */
[----:B------:R-:W-:-:S03]  /*4980*/  FSEL R21, R21, R53, !P0 ;  /* 0x0000003515157208 */ /* 0x000fc60004000000 */
[----:B------:R-:W-:Y:S01]  /*4990*/  IMAD.MOV.U32 R52, RZ, RZ, R20 ;  /* 0x000000ffff347224 */ /* 0x000fe200078e0014 */
[----:B------:R-:W-:Y:S01]  /*49a0*/  MOV R53, R21 ;  /* 0x0000001500357202 */ /* 0x000fe20000000f00 */
[----:B------:R-:W-:Y:S06]  /*49b0*/  BRA `(.L_x_220) ;  /* 0x0000000000607947 */ /* 0x000fec0003800000 */
.L_x_219:
[----:B------:R-:W-:-:S14]  /*49c0*/  DSETP.NAN.AND P0, PT, R48, R48, PT ;  /* 0x000000303000722a */ /* 0x000fdc0003f08000 */
[----:B------:R-:W-:Y:S05]  /*49d0*/  @P0 BRA `(.L_x_221) ;  /* 0x00000000004c0947 */ /* 0x000fea0003800000 */
[----:B------:R-:W-:-:S14]  /*49e0*/  DSETP.NAN.AND P0, PT, R20, R20, PT ;  /* 0x000000141400722a */ /* 0x000fdc0003f08000 */
[----:B------:R-:W-:Y:S05]  /*49f0*/  @P0 BRA `(.L_x_222) ;  /* 0x0000000000340947 */ /* 0x000fea0003800000 */
[----:B------:R-:W-:Y:S01]  /*4a00*/  ISETP.NE.AND P0, PT, R40, R41, PT ;  /* 0x000000292800720c */ /* 0x000fe20003f05270 */
[----:B------:R-:W-:Y:S02]  /*4a10*/  IMAD.MOV.U32 R52, RZ, RZ, 0x0 ;  /* 0x00000000ff347424 */ /* 0x000fe400078e00ff */
[----:B------:R-:W-:-:S10]  /*4a20*/  IMAD.MOV.U32 R53, RZ, RZ, -0x80000 ;  /* 0xfff80000ff357424 */ /* 0x000fd400078e00ff */
[----:B------:R-:W-:Y:S05]  /*4a30*/  @!P0 BRA `(.L_x_220) ;  /* 0x0000000000408947 */ /* 0x000fea0003800000 */
[----:B------:R-:W-:Y:S02]  /*4a40*/  ISETP.NE.AND P0, PT, R40, 0x7ff00000, PT ;  /* 0x7ff000002800780c */ /* 0x000fe40003f05270 */
[----:B------:R-:W-:Y:S02]  /*4a50*/  LOP3.LUT R20, R49, 0x80000000, R21, 0x48, !PT ;  /* 0x8000000031147812 */ /* 0x000fe400078e4815 */
[----:B------:R-:W-:-:S13]  /*4a60*/  ISETP.EQ.OR P0, PT, R41, RZ, !P0 ;  /* 0x000000ff2900720c */ /* 0x000fda0004702670 */
[----:B------:R-:W-:Y:S01]  /*4a70*/  @P0 LOP3.LUT R21, R20, 0x7ff00000, RZ, 0xfc, !PT ;  /* 0x7ff0000014150812 */ /* 0x000fe200078efcff */
[----:B------:R-:W-:Y:S01]  /*4a80*/  @!P0 IMAD.MOV.U32 R53, RZ, RZ, R20 ;  /* 0x000000ffff358224 */ /* 0x000fe200078e0014 */
[----:B------:R-:W-:Y:S01]  /*4a90*/  @!P0 MOV R52, RZ ;  /* 0x000000ff00348202 */ /* 0x000fe20000000f00 */
[----:B------:R-:W-:Y:S01]  /*4aa0*/  @P0 IMAD.MOV.U32 R52, RZ, RZ, RZ ;  /* 0x000000ffff340224 */ /* 0x000fe200078e00ff */
[----:B------:R-:W-:Y:S01]  /*4ab0*/  @P0 MOV R53, R21 ;  /* 0x0000001500350202 */ /* 0x000fe20000000f00 */
[----:B------:R-:W-:Y:S06]  /*4ac0*/  BRA `(.L_x_220) ;  /* 0x00000000001c7947 */ /* 0x000fec0003800000 */
.L_x_222:
[----:B------:R-:W-:Y:S01]  /*4ad0*/  LOP3.LUT R21, R21, 0x80000, RZ, 0xfc, !PT ;  /* 0x0008000015157812 */ /* 0x000fe200078efcff */
[----:B------:R-:W-:-:S04]  /*4ae0*/  IMAD.MOV.U32 R52, RZ, RZ, R20 ;  /* 0x000000ffff347224 */ /* 0x000fc800078e0014 */
[----:B------:R-:W-:Y:S01]  /*4af0*/  IMAD.MOV.U32 R53, RZ, RZ, R21 ;  /* 0x000000ffff357224 */ /* 0x000fe200078e0015 */
[----:B------:R-:W-:Y:S06]  /*4b00*/  BRA `(.L_x_220) ;  /* 0x00000000000c7947 */ /* 0x000fec0003800000 */
.L_x_221:
[----:B------:R-:W-:Y:S02]  /*4b10*/  LOP3.LUT R20, R49, 0x80000, RZ, 0xfc, !PT ;  /* 0x0008000031147812 */ /* 0x000fe400078efcff */
[----:B------:R-:W-:-:S03]  /*4b20*/  MOV R52, R48 ;  /* 0x0000003000347202 */ /* 0x000fc60000000f00 */
[----:B------:R-:W-:-:S07]  /*4b30*/  IMAD.MOV.U32 R53, RZ, RZ, R20 ;  /* 0x000000ffff357224 */ /* 0x000fce00078e0014 */
.L_x_220:
[----:B------:R-:W-:Y:S05]  /*4b40*/  BSYNC.RECONVERGENT B2 ;  /* 0x0000000000027941 */ /* 0x000fea0003800200 */
.L_x_218:
[----:B------:R-:W-:Y:S01]  /*4b50*/  IMAD.MOV.U32 R22, RZ, RZ, R13 ;  /* 0x000000ffff167224 */ /* 0x000fe200078e000d */
[----:B------:R-:W-:Y:S01]  /*4b60*/  MOV R20, R53 ;  /* 0x0000003500147202 */ /* 0x000fe20000000f00 */
[----:B------:R-:W-:Y:S02]  /*4b70*/  IMAD.MOV.U32 R23, RZ, RZ, 0x0 ;  /* 0x00000000ff177424 */ /* 0x000fe400078e00ff */
[----:B------:R-:W-:Y:S02]  /*4b80*/  IMAD.MOV.U32 R21, RZ, RZ, R52 ;  /* 0x000000ffff157224 */ /* 0x000fe400078e0034 */
[----:B------:R-:W-:Y:S05]  /*4b90*/  RET.REL.NODEC R22 `(_Z9ff_singleP7double2PKS_PKdS4_S4_S2_S4_S4_S4_S4_S4_S4_) ;  /* 0xffffffb416187950 */ /* 0x000fea0003c3ffff */
        .type           $_Z9ff_singleP7double2PKS_PKdS4_S4_S2_S4_S4_S4_S4_S4_S4_$__internal_trig_reduction_slowpathd,@function
        .size           $_Z9ff_singleP7double2PKS_PKdS4_S4_S2_S4_S4_S4_S4_S4_S4_$__internal_trig_reduction_slowpathd,(.L_x_406 - $_Z9ff_singleP7double2PKS_PKdS4_S4_S2_S4_S4_S4_S4_S4_S4_$__internal_trig_reduction_slowpathd)
$_Z9ff_singleP7double2PKS_PKdS4_S4_S2_S4_S4_S4_S4_S4_S4_$__internal_trig_reduction_slowpathd:
[----:B------:R-:W-:Y:S01]  /*4ba0*/  SHF.R.U32.HI R21, RZ, 0x14, R20 ;  /* 0x00000014ff157819 */ /* 0x000fe20000011614 */
[----:B------:R-:W-:-:S03]  /*4bb0*/  HFMA2 R22, -RZ, RZ, 0, 0 ;  /* 0x00000000ff167431 */ /* 0x000fc600000001ff */
[----:B------:R-:W-:-:S04]  /*4bc0*/  LOP3.LUT R23, R21, 0x7ff, RZ, 0xc0, !PT ;  /* 0x000007ff15177812 */ /* 0x000fc800078ec0ff */
[----:B------:R-:W-:-:S13]  /*4bd0*/  ISETP.NE.AND P0, PT, R23, 0x7ff, PT ;  /* 0x000007ff1700780c */ /* 0x000fda0003f05270 */
[----:B------:R-:W-:Y:S05]  /*4be0*/  @!P0 BRA `(.L_x_223) ;  /* 0x0000000800488947 */ /* 0x000fea0003800000 */
[----:B------:R-:W-:Y:S01]  /*4bf0*/  VIADD R22, R23, 0xfffffc00 ;  /* 0xfffffc0017167836 */ /* 0x000fe20000000000 */
[----:B------:R-:W-:Y:S01]  /*4c00*/  BSSY.RECONVERGENT B1, `(.L_x_224) ;  /* 0x000002f000017945 */ /* 0x000fe20003800200 */
[----:B------:R-:W-:Y:S01]  /*4c10*/  VIADD R42, R1, 0x80 ;  /* 0x00000080012a7836 */ /* 0x000fe20000000000 */
[----:B------:R-:W-:Y:S02]  /*4c20*/  CS2R R36, SRZ ;  /* 0x0000000000247805 */ /* 0x000fe4000001ff00 */
[----:B------:R-:W-:Y:S02]  /*4c30*/  SHF.R.U32.HI R40, RZ, 0x6, R22 ;  /* 0x00000006ff287819 */ /* 0x000fe40000011616 */
[----:B------:R-:W-:Y:S02]  /*4c40*/  ISETP.GE.U32.AND P0, PT, R22, 0x80, PT ;  /* 0x000000801600780c */ /* 0x000fe40003f06070 */
[C---:B------:R-:W-:Y:S02]  /*4c50*/  IADD3 R41, PT, PT, -R40.reuse, 0x13, RZ ;  /* 0x0000001328297810 */ /* 0x040fe40007ffe1ff */
[----:B------:R-:W-:-:S02]  /*4c60*/  IADD3 R47, PT, PT, -R40, 0xf, RZ ;  /* 0x0000000f282f7810 */ /* 0x000fc40007ffe1ff */
[----:B------:R-:W-:-:S04]  /*4c70*/  SEL R41, R41, 0x12, P0 ;  /* 0x0000001229297807 */ /* 0x000fc80000000000 */
[----:B------:R-:W-:-:S13]  /*4c80*/  ISETP.GE.AND P0, PT, R47, R41, PT ;  /* 0x000000292f00720c */ /* 0x000fda0003f06270 */
[----:B------:R-:W-:Y:S05]  /*4c90*/  @P0 BRA `(.L_x_225) ;  /* 0x0000000000940947 */ /* 0x000fea0003800000 */
[----:B------:R-:W0:Y:S01]  /*4ca0*/  LDC.64 R22, c[0x0][0x358] ;  /* 0x0000d600ff167b82 */ /* 0x000e220000000a00 */
[C---:B------:R-:W-:Y:S01]  /*4cb0*/  SHF.L.U64.HI R43, R46.reuse, 0xb, R20 ;  /* 0x0000000b2e2b7819 */ /* 0x040fe20000010214 */
[----:B------:R-:W-:Y:S01]  /*4cc0*/  BSSY.RECONVERGENT B2, `(.L_x_226) ;  /* 0x0000021000027945 */ /* 0x000fe20003800200 */
[----:B------:R-:W-:Y:S01]  /*4cd0*/  SHF.L.U32 R44, R46, 0xb, RZ ;  /* 0x0000000b2e2c7819 */ /* 0x000fe200000006ff */
[----:B------:R-:W-:Y:S01]  /*4ce0*/  IMAD.MOV.U32 R45, RZ, RZ, RZ ;  /* 0x000000ffff2d7224 */ /* 0x000fe200078e00ff */
[----:B------:R-:W-:Y:S02]  /*4cf0*/  IADD3 R46, PT, PT, RZ, -R40, -R41 ;  /* 0x80000028ff2e7210 */ /* 0x000fe40007ffe829 */
[----:B------:R-:W-:Y:S02]  /*4d00*/  CS2R R36, SRZ ;  /* 0x0000000000247805 */ /* 0x000fe4000001ff00 */
[----:B------:R-:W-:-:S07]  /*4d10*/  LOP3.LUT R43, R43, 0x80000000, RZ, 0xfc, !PT ;  /* 0x800000002b2b7812 */ /* 0x000fce00078efcff */
.L_x_227:
[----:B------:R-:W1:Y:S01]  /*4d20*/  LDC.64 R38, c[0x4][RZ] ;  /* 0x01000000ff267b82 */ /* 0x000e620000000a00 */
[----:B0-----:R-:W-:Y:S02]  /*4d30*/  R2UR UR4, R22 ;  /* 0x00000000160472ca */ /* 0x001fe400000e0000 */
[----:B------:R-:W-:Y:S01]  /*4d40*/  R2UR UR5, R23 ;  /* 0x00000000170572ca */ /* 0x000fe200000e0000 */
[----:B-1----:R-:W-:-:S12]  /*4d50*/  IMAD.WIDE R38, R47, 0x8, R38 ;  /* 0x000000082f267825 */ /* 0x002fd800078e0226 */
[----:B------:R-:W2:Y:S01]  /*4d60*/  LDG.E.64.CONSTANT R38, desc[UR4][R38.64] ;  /* 0x0000000426267981 */ /* 0x000ea2000c1e9b00 */
[----:B------:R-:W-:Y:S02]  /*4d70*/  VIADD R46, R46, 0x1 ;  /* 0x000000012e2e7836 */ /* 0x000fe40000000000 */
[----:B------:R-:W-:Y:S02]  /*4d80*/  VIADD R47, R47, 0x1 ;  /* 0x000000012f2f7836 */ /* 0x000fe40000000000 */
[----:B--2---:R-:W-:-:S04]  /*4d90*/  IMAD.WIDE.U32 R36, P3, R38, R44, R36 ;  /* 0x0000002c26247225 */ /* 0x004fc80007860024 */
[CC--:B------:R-:W-:Y:S02]  /*4da0*/  IMAD R48, R38.reuse, R43.reuse, RZ ;  /* 0x0000002b26307224 */ /* 0x0c0fe400078e02ff */
[----:B------:R-:W-:-:S03]  /*4db0*/  IMAD.HI.U32 R49, R38, R43, RZ ;  /* 0x0000002b26317227 */ /* 0x000fc600078e00ff */
[----:B------:R-:W-:Y:S01]  /*4dc0*/  IADD3 R37, P0, PT, R48, R37, RZ ;  /* 0x0000002530257210 */ /* 0x000fe20007f1e0ff */
[C---:B------:R-:W-:Y:S02]  /*4dd0*/  IMAD R48, R39.reuse, R44, RZ ;  /* 0x0000002c27307224 */ /* 0x040fe400078e02ff */
[----:B------:R-:W-:-:S03]  /*4de0*/  IMAD.HI.U32 R38, R39, R43, RZ ;  /* 0x0000002b27267227 */ /* 0x000fc600078e00ff */
[----:B------:R-:W-:Y:S01]  /*4df0*/  IADD3 R37, P1, PT, R48, R37, RZ ;  /* 0x0000002530257210 */ /* 0x000fe20007f3e0ff */
[C---:B------:R-:W-:Y:S02]  /*4e00*/  IMAD R48, R45.reuse, 0x8, R42 ;  /* 0x000000082d307824 */ /* 0x040fe400078e022a */
[----:B------:R-:W-:-:S03]  /*4e10*/  VIADD R45, R45, 0x1 ;  /* 0x000000012d2d7836 */ /* 0x000fc60000000000 */
[----:B------:R0:W-:Y:S02]  /*4e20*/  STL.64 [R48], R36 ;  /* 0x0000002430007387 */ /* 0x0001e40000100a00 */
[----:B0-----:R-:W-:Y:S01]  /*4e30*/  IMAD.HI.U32 R36, R39, R44, RZ ;  /* 0x0000002c27247227 */ /* 0x001fe200078e00ff */
[----:B------:R-:W-:-:S03]  /*4e40*/  IADD3.X R37, PT, PT, R49, RZ, RZ, P3, !PT ;  /* 0x000000ff31257210 */ /* 0x000fc60001ffe4ff */
[----:B------:R-:W-:Y:S01]  /*4e50*/  IMAD R39, R39, R43, RZ ;  /* 0x0000002b27277224 */ /* 0x000fe200078e02ff */
[----:B------:R-:W-:-:S04]  /*4e60*/  IADD3.X R50, P0, PT, R36, R37, RZ, P0, !PT ;  /* 0x0000002524327210 */ /* 0x000fc8000071e4ff */
[----:B------:R-:W-:Y:S01]  /*4e70*/  IADD3.X R39, P1, PT, R39, R50, RZ, P1, !PT ;  /* 0x0000003227277210 */ /* 0x000fe20000f3e4ff */
[----:B------:R-:W-:Y:S01]  /*4e80*/  IMAD.X R38, RZ, RZ, R38, P0 ;  /* 0x000000ffff267224 */ /* 0x000fe200000e0626 */
[----:B------:R-:W-:Y:S02]  /*4e90*/  ISETP.NE.AND P0, PT, R46, -0xf, PT ;  /* 0xfffffff12e00780c */ /* 0x000fe40003f05270 */
[----:B------:R-:W-:Y:S02]  /*4ea0*/  MOV R36, R39 ;  /* 0x0000002700247202 */ /* 0x000fe40000000f00 */
[----:B------:R-:W-:-:S09]  /*4eb0*/  IADD3.X R37, PT, PT, RZ, R38, RZ, P1, !PT ;  /* 0x00000026ff257210 */ /* 0x000fd20000ffe4ff */
[----:B------:R-:W-:Y:S05]  /*4ec0*/  @P0 BRA `(.L_x_227) ;  /* 0xfffffffc00940947 */ /* 0x000fea000383ffff */
[----:B------:R-:W-:Y:S05]  /*4ed0*/  BSYNC.RECONVERGENT B2 ;  /* 0x0000000000027941 */ /* 0x000fea0003800200 */
.L_x_226:
[----:B------:R-:W-:-:S07]  /*4ee0*/  IMAD.MOV.U32 R47, RZ, RZ, R41 ;  /* 0x000000ffff2f7224 */ /* 0x000fce00078e0029 */
.L_x_225:
[----:B------:R-:W-:Y:S05]  /*4ef0*/  BSYNC.RECONVERGENT B1 ;  /* 0x0000000000017941 */ /* 0x000fea0003800200 */
.L_x_224:
[----:B------:R-:W-:Y:S01]  /*4f00*/  LOP3.LUT P0, R41, R21, 0x3f, RZ, 0xc0, !PT ;  /* 0x0000003f15297812 */ /* 0x000fe2000780c0ff */
[----:B------:R-:W-:-:S05]  /*4f10*/  IMAD.IADD R47, R40, 0x1, R47 ;  /* 0x00000001282f7824 */ /* 0x000fca00078e022f */
[----:B------:R-:W-:-:S05]  /*4f20*/  LEA R47, R47, R42, 0x3 ;  /* 0x0000002a2f2f7211 */ /* 0x000fca00078e18ff */
        /* <DEDUP_REMOVED lines=8> */
[C---:B----4-:R-:W-:Y:S02]  /*4fb0*/  @P0 SHF.L.U32 R40, R36.reuse, R41, RZ ;  /* 0x0000002924280219 */ /* 0x050fe400000006ff */
[----:B------:R-:W-:Y:S02]  /*4fc0*/  @P0 SHF.R.U64 R43, R43, R38, R45 ;  /* 0x000000262b2b0219 */ /* 0x000fe4000000122d */
[--C-:B------:R-:W-:Y:S02]  /*4fd0*/  @P0 SHF.R.U32.HI R21, RZ, 0x1, R37.reuse ;  /* 0x00000001ff150819 */ /* 0x100fe40000011625 */
[----:B------:R-:W-:-:S02]  /*4fe0*/  @P0 SHF.R.U64 R44, R36, 0x1, R37 ;  /* 0x00000001242c0819 */ /* 0x000fc40000001225 */
[----:B------:R-:W-:Y:S02]  /*4ff0*/  @P0 SHF.L.U64.HI R39, R36, R41, R37 ;  /* 0x0000002924270219 */ /* 0x000fe40000010225 */
[-C--:B------:R-:W-:Y:S02]  /*5000*/  @P0 SHF.R.U32.HI R42, RZ, R38.reuse, R45 ;  /* 0x00000026ff2a0219 */ /* 0x080fe4000001162d */
[----:B------:R-:W-:Y:S02]  /*5010*/  @P0 LOP3.LUT R36, R40, R43, RZ, 0xfc, !PT ;  /* 0x0000002b28240212 */ /* 0x000fe400078efcff */
[----:B---3--:R-:W-:Y:S02]  /*5020*/  @P0 SHF.L.U32 R45, R22, R41, RZ ;  /* 0x00000029162d0219 */ /* 0x008fe400000006ff */
[----:B------:R-:W-:Y:S02]  /*5030*/  @P0 SHF.R.U64 R44, R44, R38, R21 ;  /* 0x000000262c2c0219 */ /* 0x000fe40000001215 */
[----:B------:R-:W-:-:S02]  /*5040*/  @P0 LOP3.LUT R37, R39, R42, RZ, 0xfc, !PT ;  /* 0x0000002a27250212 */ /* 0x000fc400078efcff */
[----:B------:R-:W-:Y:S02]  /*5050*/  @P0 SHF.L.U64.HI R40, R22, R41, R23 ;  /* 0x0000002916280219 */ /* 0x000fe40000010217 */
[----:B------:R-:W-:Y:S01]  /*5060*/  @P0 SHF.R.U32.HI R21, RZ, R38, R21 ;  /* 0x00000026ff150219 */ /* 0x000fe20000011615 */
[C---:B------:R-:W-:Y:S01]  /*5070*/  IMAD.SHL.U32 R38, R36.reuse, 0x4, RZ ;  /* 0x0000000424267824 */ /* 0x040fe200078e00ff */
[----:B------:R-:W-:Y:S02]  /*5080*/  @P0 LOP3.LUT R22, R45, R44, RZ, 0xfc, !PT ;  /* 0x0000002c2d160212 */ /* 0x000fe400078efcff */
[----:B------:R-:W-:Y:S02]  /*5090*/  SHF.L.U64.HI R36, R36, 0x2, R37 ;  /* 0x0000000224247819 */ /* 0x000fe40000010225 */
[----:B------:R-:W-:Y:S02]  /*50a0*/  SHF.L.W.U32.HI R42, R37, 0x2, R22 ;  /* 0x00000002252a7819 */ /* 0x000fe40000010e16 */
[----:B------:R-:W-:-:S02]  /*50b0*/  @P0 LOP3.LUT R23, R40, R21, RZ, 0xfc, !PT ;  /* 0x0000001528170212 */ /* 0x000fc400078efcff */
[----:B------:R-:W-:Y:S02]  /*50c0*/  IADD3 RZ, P0, PT, RZ, -R38, RZ ;  /* 0x80000026ffff7210 */ /* 0x000fe40007f1e0ff */
[----:B------:R-:W-:Y:S02]  /*50d0*/  LOP3.LUT R37, RZ, R36, RZ, 0x33, !PT ;  /* 0x00000024ff257212 */ /* 0x000fe400078e33ff */
[----:B------:R-:W-:Y:S02]  /*50e0*/  SHF.L.W.U32.HI R22, R22, 0x2, R23 ;  /* 0x0000000216167819 */ /* 0x000fe40000010e17 */
[----:B------:R-:W-:Y:S02]  /*50f0*/  LOP3.LUT R21, RZ, R42, RZ, 0x33, !PT ;  /* 0x0000002aff157212 */ /* 0x000fe400078e33ff */
[----:B------:R-:W-:Y:S02]  /*5100*/  IADD3.X R37, P0, PT, RZ, R37, RZ, P0, !PT ;  /* 0x00000025ff257210 */ /* 0x000fe4000071e4ff */
[----:B------:R-:W-:-:S02]  /*5110*/  LOP3.LUT R40, RZ, R22, RZ, 0x33, !PT ;  /* 0x00000016ff287212 */ /* 0x000fc400078e33ff */
        /* <DEDUP_REMOVED lines=10> */
[----:B------:R-:W-:Y:S02]  /*51c0*/  IADD3 R40, PT, PT, -R39, 0x3f, RZ ;  /* 0x0000003f27287810 */ /* 0x000fe40007ffe1ff */
[----:B------:R-:W-:-:S04]  /*51d0*/  @P1 IADD3 R40, PT, PT, R41, RZ, RZ ;  /* 0x000000ff29281210 */ /* 0x000fc80007ffe0ff */
[----:B------:R-:W-:Y:S01]  /*51e0*/  ISETP.NE.AND P1, PT, R40, RZ, PT ;  /* 0x000000ff2800720c */ /* 0x000fe20003f25270 */
[----:B------:R-:W-:Y:S01]  /*51f0*/  @!P0 IMAD.MOV R38, RZ, RZ, -R38 ;  /* 0x000000ffff268224 */ /* 0x000fe200078e0a26 */
[----:B------:R-:W-:-:S11]  /*5200*/  SEL R41, R36, R37, P0 ;  /* 0x0000002524297207 */ /* 0x000fd60000000000 */
        /* <DEDUP_REMOVED lines=11> */
.L_x_229:
[----:B------:R-:W-:Y:S05]  /*52c0*/  BSYNC.RECONVERGENT B1 ;  /* 0x0000000000017941 */ /* 0x000fea0003800200 */
.L_x_228:
[----:B------:R-:W-:Y:S02]  /*52d0*/  HFMA2 R37, -RZ, RZ, 0, 0 ;  /* 0x00000000ff257431 */ /* 0x000fe400000001ff */
[----:B------:R-:W-:Y:S01]  /*52e0*/  IMAD.WIDE.U32 R38, R42, 0x2168c235, RZ ;  /* 0x2168c2352a267825 */ /* 0x000fe200078e00ff */
[----:B------:R-:W-:-:S03]  /*52f0*/  SHF.R.U32.HI R23, RZ, 0x1e, R23 ;  /* 0x0000001eff177819 */ /* 0x000fc60000011617 */
[----:B------:R-:W-:Y:S01]  /*5300*/  IMAD.MOV.U32 R36, RZ, RZ, R39 ;  /* 0x000000ffff247224 */ /* 0x000fe200078e0027 */
[----:B------:R-:W-:Y:S01]  /*5310*/  IADD3 RZ, P1, PT, R38, R38, RZ ;  /* 0x0000002626ff7210 */ /* 0x000fe20007f3e0ff */
[----:B------:R-:W-:Y:S01]  /*5320*/  IMAD.HI.U32 R39, R21, -0x36f0255e, RZ ;  /* 0xc90fdaa215277827 */ /* 0x000fe200078e00ff */
[----:B------:R-:W-:-:S03]  /*5330*/  LEA.HI R22, R22, R23, RZ, 0x1 ;  /* 0x0000001716167211 */ /* 0x000fc600078f08ff */
[----:B------:R-:W-:-:S04]  /*5340*/  IMAD.WIDE.U32 R36, R42, -0x36f0255e, R36 ;  /* 0xc90fdaa22a247825 */ /* 0x000fc800078e0024 */
[C---:B------:R-:W-:Y:S02]  /*5350*/  IMAD R41, R21.reuse, -0x36f0255e, RZ ;  /* 0xc90fdaa215297824 */ /* 0x040fe400078e02ff */
[----:B------:R-:W-:-:S04]  /*5360*/  IMAD.WIDE.U32 R36, P3, R21, 0x2168c235, R36 ;  /* 0x2168c23515247825 */ /* 0x000fc80007860024 */
[----:B------:R-:W-:Y:S01]  /*5370*/  IMAD.X R21, RZ, RZ, R39, P3 ;  /* 0x000000ffff157224 */ /* 0x000fe200018e0627 */
[----:B------:R-:W-:Y:S02]  /*5380*/  IADD3 R37, P3, PT, R41, R37, RZ ;  /* 0x0000002529257210 */ /* 0x000fe40007f7e0ff */
[----:B------:R-:W-:Y:S02]  /*5390*/  IADD3.X RZ, P1, PT, R36, R36, RZ, P1, !PT ;  /* 0x0000002424ff7210 */ /* 0x000fe40000f3e4ff */
[C---:B------:R-:W-:Y:S01]  /*53a0*/  ISETP.GT.U32.AND P4, PT, R37.reuse, RZ, PT ;  /* 0x000000ff2500720c */ /* 0x040fe20003f84070 */
[----:B------:R-:W-:Y:S01]  /*53b0*/  IMAD.X R21, RZ, RZ, R21, P3 ;  /* 0x000000ffff157224 */ /* 0x000fe200018e0615 */
[----:B------:R-:W-:-:S04]  /*53c0*/  IADD3.X R36, P3, PT, R37, R37, RZ, P1, !PT ;  /* 0x0000002525247210 */ /* 0x000fc80000f7e4ff */
[C---:B------:R-:W-:Y:S02]  /*53d0*/  ISETP.GT.AND.EX P1, PT, R21.reuse, RZ, PT, P4 ;  /* 0x000000ff1500720c */ /* 0x040fe40003f24340 */
[----:B------:R-:W-:Y:S02]  /*53e0*/  IADD3.X R38, PT, PT, R21, R21, RZ, P3, !PT ;  /* 0x0000001515267210 */ /* 0x000fe40001ffe4ff */
[----:B------:R-:W-:Y:S02]  /*53f0*/  SEL R36, R36, R37, P1 ;  /* 0x0000002524247207 */ /* 0x000fe40000800000 */
[----:B------:R-:W-:Y:S02]  /*5400*/  SEL R37, R38, R21, P1 ;  /* 0x0000001526257207 */ /* 0x000fe40000800000 */
[----:B------:R-:W-:Y:S02]  /*5410*/  IADD3 R46, P3, PT, R36, 0x1, RZ ;  /* 0x00000001242e7810 */ /* 0x000fe40007f7e0ff */
[----:B------:R-:W-:-:S02]  /*5420*/  SEL R21, RZ, 0xffffffff, !P1 ;  /* 0xffffffffff157807 */ /* 0x000fc40004800000 */
[----:B------:R-:W-:Y:S01]  /*5430*/  LOP3.LUT P1, R20, R20, 0x80000000, RZ, 0xc0, !PT ;  /* 0x8000000014147812 */ /* 0x000fe2000782c0ff */
[----:B------:R-:W-:Y:S02]  /*5440*/  IMAD.X R37, RZ, RZ, R37, P3 ;  /* 0x000000ffff257224 */ /* 0x000fe400018e0625 */
[----:B------:R-:W-:Y:S01]  /*5450*/  IMAD.IADD R21, R21, 0x1, -R40 ;  /* 0x0000000115157824 */ /* 0x000fe200078e0a28 */
[----:B------:R-:W-:Y:S02]  /*5460*/  @!P0 LOP3.LUT R20, R20, 0x80000000, RZ, 0x3c, !PT ;  /* 0x8000000014148812 */ /* 0x000fe400078e3cff */
[----:B------:R-:W-:Y:S02]  /*5470*/  SHF.R.U64 R46, R46, 0xa, R37 ;  /* 0x0000000a2e2e7819 */ /* 0x000fe40000001225 */
[----:B------:R-:W-:Y:S02]  /*5480*/  SHF.L.U32 R21, R21, 0x14, RZ ;  /* 0x0000001415157819 */ /* 0x000fe400000006ff */
[----:B------:R-:W-:-:S03]  /*5490*/  IADD3 R46, P3, PT, R46, 0x1, RZ ;  /* 0x000000012e2e7810 */ /* 0x000fc60007f7e0ff */
[----:B------:R-:W-:Y:S01]  /*54a0*/  @P1 IMAD.MOV R22, RZ, RZ, -R22 ;  /* 0x000000ffff161224 */ /* 0x000fe200078e0a16 */
[----:B------:R-:W-:-:S04]  /*54b0*/  LEA.HI.X R37, R37, RZ, RZ, 0x16, P3 ;  /* 0x000000ff25257211 */ /* 0x000fc800018fb4ff */
[--C-:B------:R-:W-:Y:S02]  /*54c0*/  SHF.R.U64 R46, R46, 0x1, R37.reuse ;  /* 0x000000012e2e7819 */ /* 0x100fe40000001225 */
[----:B------:R-:W-:Y:S02]  /*54d0*/  SHF.R.U32.HI R36, RZ, 0x1, R37 ;  /* 0x00000001ff247819 */ /* 0x000fe40000011625 */
[----:B------:R-:W-:-:S04]  /*54e0*/  IADD3 R46, P3, P4, RZ, RZ, R46 ;  /* 0x000000ffff2e7210 */ /* 0x000fc80007c7e02e */
[----:B------:R-:W-:-:S04]  /*54f0*/  IADD3.X R21, PT, PT, R21, 0x3fe00000, R36, P3, P4 ;  /* 0x3fe0000015157810 */ /* 0x000fc80001fe8424 */
[----:B------:R-:W-:-:S07]  /*5500*/  LOP3.LUT R20, R21, R20, RZ, 0xfc, !PT ;  /* 0x0000001415147212 */ /* 0x000fce00078efcff */
.L_x_223:
[----:B------:R-:W-:Y:S01]  /*5510*/  IMAD.MOV.U32 R47, RZ, RZ, R20 ;  /* 0x000000ffff2f7224 */ /* 0x000fe200078e0014 */
[----:B------:R-:W-:Y:S01]  /*5520*/  MOV R20, R13 ;  /* 0x0000000d00147202 */ /* 0x000fe20000000f00 */
[----:B------:R-:W-:-:S04]  /*5530*/  IMAD.MOV.U32 R21, RZ, RZ, 0x0 ;  /* 0x00000000ff157424 */ /* 0x000fc800078e00ff */
[----:B------:R-:W-:Y:S05]  /*5540*/  RET.REL.NODEC R20 `(_Z9ff_singleP7double2PKS_PKdS4_S4_S2_S4_S4_S4_S4_S4_S4_) ;  /* 0xffffffa814ac7950 */ /* 0x000fea0003c3ffff */
.L_x_230:
        /* <DEDUP_REMOVED lines=11> */
.L_x_406:


//--------------------- .text._Z9ff_calcElP7double2S0_PKdS2_S2_S2_S2_S2_S2_S2_S2_S2_S2_ --------------------------
	.section	.text._Z9ff_calcElP7double2S0_PKdS2_S2_S2_S2_S2_S2_S2_S2_S2_S2_,"ax",@progbits
	.align	128
        .global         _Z9ff_calcElP7double2S0_PKdS2_S2_S2_S2_S2_S2_S2_S2_S2_S2_
        .type           _Z9ff_calcElP7double2S0_PKdS2_S2_S2_S2_S2_S2_S2_S2_S2_S2_,@function
        .size           _Z9ff_calcElP7double2S0_PKdS2_S2_S2_S2_S2_S2_S2_S2_S2_S2_,(.L_x_410 - _Z9ff_calcElP7double2S0_PKdS2_S2_S2_S2_S2_S2_S2_S2_S2_S2_)
        .other          _Z9ff_calcElP7double2S0_PKdS2_S2_S2_S2_S2_S2_S2_S2_S2_S2_,@"STO_CUDA_ENTRY STV_DEFAULT"
_Z9ff_calcElP7double2S0_PKdS2_S2_S2_S2_S2_S2_S2_S2_S2_S2_:
.text._Z9ff_calcElP7double2S0_PKdS2_S2_S2_S2_S2_S2_S2_S2_S2_S2_:
        /* <DEDUP_REMOVED lines=28> */
.L_x_233:
[C---:B0-----:R-:W-:Y:S01]  /*01c0*/  SHF.L.U32 R3, R2.reuse, 0x2, RZ ;  /* 0x0000000202037819 */ /* 0x041fe200000006ff */
[----:B------:R-:W-:Y:S01]  /*01d0*/  VIADD R4, R2, 0xffffffff ;  /* 0xffffffff02047836 */ /* 0x000fe20000000000 */
[----:B------:R-:W-:Y:S02]  /*01e0*/  UIADD3 UR5, UPT, UPT, UR5, 0x4, URZ ;  /* 0x0000000405057890 */ /* 0x000fe4000fffe0ff */
[----:B------:R-:W0:Y:S01]  /*01f0*/  LDC R12, c[0x3][R3+0x5ec] ;  /* 0x00c17b00030c7b82 */ /* 0x000e220000000800 */
[----:B------:R-:W-:Y:S01]  /*0200*/  IMAD.SHL.U32 R9, R4, 0x4, RZ ;  /* 0x0000000404097824 */ /* 0x000fe200078e00ff */
[----:B------:R-:W-:-:S06]  /*0210*/  UISETP.NE.AND UP0, UPT, UR5, URZ, UPT ;  /* 0x000000ff0500728c */ /* 0x000fcc000bf05270 */
[----:B------:R-:W1:Y:S01]  /*0220*/  LDC R9, c[0x3][R9+0x5ec] ;  /* 0x00c17b0009097b82 */ /* 0x000e620000000800 */
[----:B0-----:R-:W0:Y:S01]  /*0230*/  I2F.U32.RP R8, R12 ;  /* 0x0000000c00087306 */ /* 0x001e220000209000 */
[----:B------:R-:W-:Y:S02]  /*0240*/  IADD3 R11, PT, PT, RZ, -R12, RZ ;  /* 0x8000000cff0b7210 */ /* 0x000fe40007ffe0ff */
[----:B------:R-:W-:-:S05]  /*0250*/  ISETP.NE.U32.AND P2, PT, R12, RZ, PT ;  /* 0x000000ff0c00720c */ /* 0x000fca0003f45070 */
[----:B-1----:R-:W1:Y:S08]  /*0260*/  I2F.U32.RP R13, R9 ;  /* 0x00000009000d7306 */ /* 0x002e700000209000 */
[----:B0-----:R-:W0:Y:S08]  /*0270*/  MUFU.RCP R8, R8 ;  /* 0x0000000800087308 */ /* 0x001e300000001000 */
[----:B-1----:R-:W-:Y:S01]  /*0280*/  MUFU.RCP R13, R13 ;  /* 0x0000000d000d7308 */ /* 0x002fe20000001000 */
[----:B0-----:R-:W-:-:S07]  /*0290*/  VIADD R6, R8, 0xffffffe ;  /* 0x0ffffffe08067836 */ /* 0x001fce0000000000 */
[----:B------:R0:W1:Y:S02]  /*02a0*/  F2I.FTZ.U32.TRUNC.NTZ R7, R6 ;  /* 0x0000000600077305 */ /* 0x000064000021f000 */
[----:B0-----:R-:W-:Y:S02]  /*02b0*/  IMAD.MOV.U32 R6, RZ, RZ, RZ ;  /* 0x000000ffff067224 */ /* 0x001fe400078e00ff */
[----:B-1----:R-:W-:-:S04]  /*02c0*/  IMAD R11, R11, R7, RZ ;  /* 0x000000070b0b7224 */ /* 0x002fc800078e02ff */
[----:B------:R-:W-:Y:S01]  /*02d0*/  IMAD.HI.U32 R10, R7, R11, R6 ;  /* 0x0000000b070a7227 */ /* 0x000fe200078e0006 */
[----:B------:R-:W-:-:S05]  /*02e0*/  IADD3 R6, PT, PT, R2, -0x2, RZ ;  /* 0xfffffffe02067810 */ /* 0x000fca0007ffe0ff */
[----:B------:R-:W-:-:S04]  /*02f0*/  IMAD.HI.U32 R3, R10, R5, RZ ;  /* 0x000000050a037227 */ /* 0x000fc800078e00ff */
[----:B------:R-:W-:Y:S02]  /*0300*/  IMAD.MOV R7, RZ, RZ, -R3 ;  /* 0x000000ffff077224 */ /* 0x000fe400078e0a03 */
[----:B------:R-:W-:Y:S02]  /*0310*/  VIADD R10, R13, 0xffffffe ;  /* 0x0ffffffe0d0a7836 */ /* 0x000fe40000000000 */
[----:B------:R-:W-:Y:S02]  /*0320*/  IMAD R7, R12, R7, R5 ;  /* 0x000000070c077224 */ /* 0x000fe400078e0205 */
[----:B------:R-:W-:Y:S01]  /*0330*/  IMAD.SHL.U32 R8, R6, 0x4, RZ ;  /* 0x0000000406087824 */ /* 0x000fe200078e00ff */
[----:B------:R0:W1:Y:S02]  /*0340*/  F2I.FTZ.U32.TRUNC.NTZ R11, R10 ;  /* 0x0000000a000b7305 */ /* 0x000064000021f000 */
[----:B------:R-:W-:-:S03]  /*0350*/  ISETP.GE.U32.AND P0, PT, R7, R12, PT ;  /* 0x0000000c0700720c */ /* 0x000fc60003f06070 */
[----:B------:R-:W2:Y:S01]  /*0360*/  LDC R8, c[0x3][R8+0x5ec] ;  /* 0x00c17b0008087b82 */ /* 0x000ea20000000800 */
[----:B0-----:R-:W-:-:S09]  /*0370*/  IMAD.MOV.U32 R10, RZ, RZ, RZ ;  /* 0x000000ffff0a7224 */ /* 0x001fd200078e00ff */
[----:B------:R-:W-:Y:S02]  /*0380*/  @P0 IMAD.IADD R7, R7, 0x1, -R12 ;  /* 0x0000000107070824 */ /* 0x000fe400078e0a0c */
[----:B------:R-:W-:-:S03]  /*0390*/  @P0 VIADD R3, R3, 0x1 ;  /* 0x0000000103030836 */ /* 0x000fc60000000000 */
[----:B------:R-:W-:Y:S02]  /*03a0*/  ISETP.GE.U32.AND P1, PT, R7, R12, PT ;  /* 0x0000000c0700720c */ /* 0x000fe40003f26070 */
[----:B------:R-:W-:-:S05]  /*03b0*/  IADD3 R7, PT, PT, RZ, -R9, RZ ;  /* 0x80000009ff077210 */ /* 0x000fca0007ffe0ff */
[----:B-1----:R-:W-:Y:S02]  /*03c0*/  IMAD R7, R7, R11, RZ ;  /* 0x0000000b07077224 */ /* 0x002fe400078e02ff */
[----:B--2---:R-:W-:Y:S02]  /*03d0*/  IMAD.MOV R15, RZ, RZ, -R8 ;  /* 0x000000ffff0f7224 */ /* 0x004fe400078e0a08 */
[----:B------:R-:W-:-:S04]  /*03e0*/  IMAD.HI.U32 R7, R11, R7, R10 ;  /* 0x000000070b077227 */ /* 0x000fc800078e000a */
[----:B------:R-:W-:Y:S01]  /*03f0*/  @P1 VIADD R3, R3, 0x1 ;  /* 0x0000000103031836 */ /* 0x000fe20000000000 */
[----:B------:R-:W-:Y:S02]  /*0400*/  @!P2 LOP3.LUT R3, RZ, R12, RZ, 0x33, !PT ;  /* 0x0000000cff03a212 */ /* 0x000fe400078e33ff */
[----:B------:R-:W-:-:S03]  /*0410*/  ISETP.NE.U32.AND P2, PT, R9, RZ, PT ;  /* 0x000000ff0900720c */ /* 0x000fc60003f45070 */
[----:B------:R-:W-:-:S04]  /*0420*/  IMAD.MOV R13, RZ, RZ, -R3 ;  /* 0x000000ffff0d7224 */ /* 0x000fc800078e0a03 */
[----:B------:R-:W-:Y:S02]  /*0430*/  IMAD R12, R12, R13, R5 ;  /* 0x0000000d0c0c7224 */ /* 0x000fe400078e0205 */
[----:B------:R-:W0:Y:S01]  /*0440*/  I2F.U32.RP R13, R8 ;  /* 0x00000008000d7306 */ /* 0x000e220000209000 */
[----:B------:R-:W-:Y:S02]  /*0450*/  VIADD R5, R2, 0xfffffffd ;  /* 0xfffffffd02057836 */ /* 0x000fe40000000000 */
[----:B------:R-:W-:-:S03]  /*0460*/  IMAD.HI.U32 R7, R7, R12, RZ ;  /* 0x0000000c07077227 */ /* 0x000fc600078e00ff */
[----:B------:R-:W-:Y:S02]  /*0470*/  LEA R5, R5, UR9, 0x2 ;  /* 0x0000000905057c11 */ /* 0x000fe4000f8e10ff */
[----:B------:R-:W-:Y:S02]  /*0480*/  IADD3 R10, PT, PT, -R7, RZ, RZ ;  /* 0x000000ff070a7210 */ /* 0x000fe40007ffe1ff */
[----:B------:R-:W1:Y:S03]  /*0490*/  LDC R16, c[0x3][R5] ;  /* 0x00c0000005107b82 */ /* 0x000e660000000800 */
[----:B------:R-:W-:Y:S01]  /*04a0*/  IMAD R10, R9, R10, R12 ;  /* 0x0000000a090a7224 */ /* 0x000fe200078e020c */
[----:B0-----:R-:W0:Y:S04]  /*04b0*/  MUFU.RCP R13, R13 ;  /* 0x0000000d000d7308 */ /* 0x001e280000001000 */
[----:B------:R-:W-:-:S13]  /*04c0*/  ISETP.GE.U32.AND P0, PT, R10, R9, PT ;  /* 0x000000090a00720c */ /* 0x000fda0003f06070 */
[----:B------:R-:W-:Y:S01]  /*04d0*/  @P0 IMAD.IADD R10, R10, 0x1, -R9 ;  /* 0x000000010a0a0824 */ /* 0x000fe200078e0a09 */
[----:B------:R-:W-:-:S04]  /*04e0*/  @P0 IADD3 R7, PT, PT, R7, 0x1, RZ ;  /* 0x0000000107070810 */ /* 0x000fc80007ffe0ff */
[----:B------:R-:W-:Y:S01]  /*04f0*/  ISETP.GE.U32.AND P1, PT, R10, R9, PT ;  /* 0x000000090a00720c */ /* 0x000fe20003f26070 */
[----:B0-----:R-:W-:-:S04]  /*0500*/  VIADD R10, R13, 0xffffffe ;  /* 0x0ffffffe0d0a7836 */ /* 0x001fc80000000000 */
[----:B------:R0:W2:Y:S08]  /*0510*/  F2I.FTZ.U32.TRUNC.NTZ R11, R10 ;  /* 0x0000000a000b7305 */ /* 0x0000b0000021f000 */
[----:B------:R-:W-:Y:S02]  /*0520*/  @P1 VIADD R7, R7, 0x1 ;  /* 0x0000000107071836 */ /* 0x000fe40000000000 */
[----:B0-----:R-:W-:Y:S01]  /*0530*/  HFMA2 R10, -RZ, RZ, 0, 0 ;  /* 0x00000000ff0a7431 */ /* 0x001fe200000001ff */
[----:B------:R-:W-:-:S02]  /*0540*/  @!P2 LOP3.LUT R7, RZ, R9, RZ, 0x33, !PT ;  /* 0x00000009ff07a212 */ /* 0x000fc400078e33ff */
[----:B------:R-:W-:Y:S01]  /*0550*/  ISETP.NE.U32.AND P2, PT, R8, RZ, PT ;  /* 0x000000ff0800720c */ /* 0x000fe20003f45070 */
[----:B--2---:R-:W-:Y:S02]  /*0560*/  IMAD R15, R15, R11, RZ ;  /* 0x0000000b0f0f7224 */ /* 0x004fe400078e02ff */
[----:B------:R-:W-:Y:S02]  /*0570*/  IMAD.MOV R13, RZ, RZ, -R7 ;  /* 0x000000ffff0d7224 */ /* 0x000fe400078e0a07 */
[----:B------:R-:W-:-:S04]  /*0580*/  IMAD.HI.U32 R14, R11, R15, R10 ;  /* 0x0000000f0b0e7227 */ /* 0x000fc800078e000a */
[----:B------:R-:W-:Y:S02]  /*0590*/  IMAD R9, R9, R13, R12 ;  /* 0x0000000d09097224 */ /* 0x000fe400078e020c */
[----:B-1----:R-:W0:Y:S01]  /*05a0*/  I2F.U32.RP R12, R16 ;  /* 0x00000010000c7306 */ /* 0x002e220000209000 */
[----:B------:R-:W-:Y:S02]  /*05b0*/  IMAD.MOV R13, RZ, RZ, -R16 ;  /* 0x000000ffff0d7224 */ /* 0x000fe400078e0a10 */
[----:B------:R-:W-:-:S04]  /*05c0*/  IMAD.HI.U32 R14, R14, R9, RZ ;  /* 0x000000090e0e7227 */ /* 0x000fc800078e00ff */
[----:B------:R-:W-:-:S04]  /*05d0*/  IMAD.MOV R5, RZ, RZ, -R14 ;  /* 0x000000ffff057224 */ /* 0x000fc800078e0a0e */
[----:B------:R-:W-:Y:S01]  /*05e0*/  IMAD R5, R8, R5, R9 ;  /* 0x0000000508057224 */ /* 0x000fe200078e0209 */
[----:B0-----:R-:W0:Y:S04]  /*05f0*/  MUFU.RCP R12, R12 ;  /* 0x0000000c000c7308 */ /* 0x001e280000001000 */
[----:B------:R-:W-:-:S13]  /*0600*/  ISETP.GE.U32.AND P0, PT, R5, R8, PT ;  /* 0x000000080500720c */ /* 0x000fda0003f06070 */
[----:B------:R-:W-:Y:S01]  /*0610*/  @P0 IMAD.IADD R5, R5, 0x1, -R8 ;  /* 0x0000000105050824 */ /* 0x000fe200078e0a08 */
[----:B------:R-:W-:Y:S01]  /*0620*/  @P0 IADD3 R14, PT, PT, R14, 0x1, RZ ;  /* 0x000000010e0e0810 */ /* 0x000fe20007ffe0ff */
[----:B0-----:R-:W-:-:S03]  /*0630*/  VIADD R10, R12, 0xffffffe ;  /* 0x0ffffffe0c0a7836 */ /* 0x001fc60000000000 */
[----:B------:R-:W-:Y:S01]  /*0640*/  ISETP.GE.U32.AND P1, PT, R5, R8, PT ;  /* 0x000000080500720c */ /* 0x000fe20003f26070 */
[----:B------:R0:W1:Y:S02]  /*0650*/  F2I.FTZ.U32.TRUNC.NTZ R11, R10 ;  /* 0x0000000a000b7305 */ /* 0x000064000021f000 */
[----:B0-----:R-:W-:-:S10]  /*0660*/  MOV R10, RZ ;  /* 0x000000ff000a7202 */ /* 0x001fd40000000f00 */
[----:B------:R-:W-:Y:S01]  /*0670*/  @P1 VIADD R14, R14, 0x1 ;  /* 0x000000010e0e1836 */ /* 0x000fe20000000000 */
[----:B------:R-:W-:Y:S02]  /*0680*/  @!P2 LOP3.LUT R14, RZ, R8, RZ, 0x33, !PT ;  /* 0x00000008ff0ea212 */ /* 0x000fe400078e33ff */
[----:B------:R-:W-:Y:S01]  /*0690*/  ISETP.NE.U32.AND P2, PT, R16, RZ, PT ;  /* 0x000000ff1000720c */ /* 0x000fe20003f45070 */
[----:B-1----:R-:W-:Y:S02]  /*06a0*/  IMAD R13, R13, R11, RZ ;  /* 0x0000000b0d0d7224 */ /* 0x002fe400078e02ff */
[----:B------:R-:W-:Y:S02]  /*06b0*/  IMAD.MOV R5, RZ, RZ, -R14 ;  /* 0x000000ffff057224 */ /* 0x000fe400078e0a0e */
[----:B------:R-:W-:-:S04]  /*06c0*/  IMAD.HI.U32 R12, R11, R13, R10 ;  /* 0x0000000d0b0c7227 */ /* 0x000fc800078e000a */
[----:B------:R-:W-:Y:S01]  /*06d0*/  IMAD R5, R8, R5, R9 ;  /* 0x0000000508057224 */ /* 0x000fe200078e0209 */
[C---:B------:R-:W-:Y:S01]  /*06e0*/  IADD3 R8, PT, PT, R2.reuse, 0x1, RZ ;  /* 0x0000000102087810 */ /* 0x040fe20007ffe0ff */
[----:B------:R-:W-:Y:S02]  /*06f0*/  IMAD R10, R2, 0x4, R1 ;  /* 0x00000004020a7824 */ /* 0x000fe400078e0201 */
[----:B------:R-:W-:-:S04]  /*0700*/  IMAD.HI.U32 R12, R12, R5, RZ ;  /* 0x000000050c0c7227 */ /* 0x000fc800078e00ff */
[----:B------:R-:W-:Y:S02]  /*0710*/  IMAD.MOV R9, RZ, RZ, -R12 ;  /* 0x000000ffff097224 */ /* 0x000fe400078e0a0c */
[----:B------:R-:W-:Y:S02]  /*0720*/  IMAD R8, R8, 0x4, R1 ;  /* 0x0000000408087824 */ /* 0x000fe400078e0201 */
[----:B------:R-:W-:Y:S02]  /*0730*/  IMAD R9, R16, R9, R5 ;  /* 0x0000000910097224 */ /* 0x000fe400078e0205 */
[----:B------:R-:W-:Y:S01]  /*0740*/  IMAD R11, R6, 0x4, R1 ;  /* 0x00000004060b7824 */ /* 0x000fe200078e0201 */
[----:B------:R0:W-:Y:S01]  /*0750*/  STL [R8], R3 ;  /* 0x0000000308007387 */ /* 0x0001e20000100800 */
[----:B------:R-:W-:Y:S01]  /*0760*/  VIADD R2, R2, 0xfffffffc ;  /* 0xfffffffc02027836 */ /* 0x000fe20000000000 */
[C---:B------:R-:W-:Y:S02]  /*0770*/  ISETP.GE.U32.AND P0, PT, R9.reuse, R16, PT ;  /* 0x000000100900720c */ /* 0x040fe40003f06070 */
[----:B------:R0:W-:Y:S11]  /*0780*/  STL [R10], R7 ;  /* 0x000000070a007387 */ /* 0x0001f60000100800 */
[----:B------:R-:W-:-:S02]  /*0790*/  @P0 IMAD.IADD R9, R9, 0x1, -R16 ;  /* 0x0000000109090824 */ /* 0x000fc400078e0a10 */
[----:B------:R-:W-:-:S03]  /*07a0*/  @P0 VIADD R12, R12, 0x1 ;  /* 0x000000010c0c0836 */ /* 0x000fc60000000000 */
[----:B------:R-:W-:Y:S02]  /*07b0*/  ISETP.GE.U32.AND P1, PT, R9, R16, PT ;  /* 0x000000100900720c */ /* 0x000fe40003f26070 */
[----:B------:R-:W-:-:S05]  /*07c0*/  LEA R9, R4, R1, 0x2 ;  /* 0x0000000104097211 */ /* 0x000fca00078e10ff */
[----:B------:R0:W-:Y:S06]  /*07d0*/  STL [R9], R14 ;  /* 0x0000000e09007387 */ /* 0x0001ec0000100800 */
[----:B------:R-:W-:Y:S01]  /*07e0*/  @P1 VIADD R12, R12, 0x1 ;  /* 0x000000010c0c1836 */ /* 0x000fe20000000000 */
[----:B------:R-:W-:-:S05]  /*07f0*/  @!P2 LOP3.LUT R12, RZ, R16, RZ, 0x33, !PT ;  /* 0x00000010ff0ca212 */ /* 0x000fca00078e33ff */
[----:B------:R0:W-:Y:S01]  /*0800*/  STL [R11], R12 ;  /* 0x0000000c0b007387 */ /* 0x0001e20000100800 */
[----:B------:R-:W-:-:S04]  /*0810*/  IMAD.MOV R4, RZ, RZ, -R12 ;  /* 0x000000ffff047224 */ /* 0x000fc800078e0a0c */
[----:B------:R-:W-:Y:S01]  /*0820*/  IMAD R5, R16, R4, R5 ;  /* 0x0000000410057224 */ /* 0x000fe200078e0205 */
[----:B------:R-:W-:Y:S06]  /*0830*/  BRA.U UP0, `(.L_x_233) ;  /* 0xfffffff900607547 */ /* 0x000fec000b83ffff */
[C---:B------:R-:W-:Y:S01]  /*0840*/  IADD3 R4, PT, PT, R2.reuse, 0x1, RZ ;  /* 0x0000000102047810 */ /* 0x040fe20007ffe0ff */
[----:B------:R-:W-:-:S07]  /*0850*/  VIADD R6, R2, 0x2 ;  /* 0x0000000202067836 */ /* 0x000fce0000000000 */
.L_x_232:
        /* <DEDUP_REMOVED lines=8> */
[----:B------:R-:W-:Y:S02]  /*08e0*/  LEA R7, R6, UR9, 0x2 ;  /* 0x0000000906077c11 */ /* 0x000fe4000f8e10ff */
[C---:B------:R-:W-:Y:S01]  /*08f0*/  IADD3 R6, PT, PT, R4.reuse, -0x1, RZ ;  /* 0xffffffff04067810 */ /* 0x040fe20007ffe0ff */
[----:B------:R-:W-:Y:S01]  /*0900*/  VIADD R4, R4, 0xfffffffe ;  /* 0xfffffffe04047836 */ /* 0x000fe20000000000 */
[----:B------:R-:W0:Y:S04]  /*0910*/  LDC R8, c[0x3][R7] ;  /* 0x00c0000007087b82 */ /* 0x000e280000000800 */
[----:B------:R-:W-:-:S06]  /*0920*/  LEA R12, R4, UR9, 0x2 ;  /* 0x00000009040c7c11 */ /* 0x000fcc000f8e10ff */
[----:B------:R-:W1:Y:S01]  /*0930*/  LDC R12, c[0x3][R12] ;  /* 0x00c000000c0c7b82 */ /* 0x000e620000000800 */
[----:B0-----:R-:W0:Y:S01]  /*0940*/  I2F.U32.RP R9, R8 ;  /* 0x0000000800097306 */ /* 0x001e220000209000 */
[----:B------:R-:W-:Y:S01]  /*0950*/  IMAD.MOV R7, RZ, RZ, -R8 ;  /* 0x000000ffff077224 */ /* 0x000fe200078e0a08 */
[----:B------:R-:W-:-:S06]  /*0960*/  ISETP.NE.U32.AND P2, PT, R8, RZ, PT ;  /* 0x000000ff0800720c */ /* 0x000fcc0003f45070 */
[----:B0-----:R-:W0:Y:S02]  /*0970*/  MUFU.RCP R9, R9 ;  /* 0x0000000900097308 */ /* 0x001e240000001000 */
[----:B0-----:R-:W-:Y:S02]  /*0980*/  VIADD R2, R9, 0xffffffe ;  /* 0x0ffffffe09027836 */ /* 0x001fe40000000000 */
[----:B-1----:R-:W-:-:S04]  /*0990*/  IMAD.MOV R9, RZ, RZ, -R12 ;  /* 0x000000ffff097224 */ /* 0x002fc800078e0a0c */
        /* <DEDUP_REMOVED lines=28> */
[----:B------:R-:W-:Y:S02]  /*0b60*/  @P0 IMAD.IADD R3, R3, 0x1, -R12 ;  /* 0x0000000103030824 */ /* 0x000fe400078e0a0c */
[----:B------:R-:W-:-:S03]  /*0b70*/  @P0 VIADD R14, R14, 0x1 ;  /* 0x000000010e0e0836 */ /* 0x000fc60000000000 */
[----:B------:R-:W-:Y:S01]  /*0b80*/  ISETP.GE.U32.AND P1, PT, R3, R12, PT ;  /* 0x0000000c0300720c */ /* 0x000fe20003f26070 */
[----:B------:R-:W-:-:S12]  /*0b90*/  IMAD R3, R6, 0x4, R1 ;  /* 0x0000000406037824 */ /* 0x000fd800078e0201 */
[----:B------:R-:W-:Y:S02]  /*0ba0*/  @P1 IADD3 R14, PT, PT, R14, 0x1, RZ ;  /* 0x000000010e0e1810 */ /* 0x000fe40007ffe0ff */
[----:B------:R-:W-:-:S05]  /*0bb0*/  @!P2 LOP3.LUT R14, RZ, R12, RZ, 0x33, !PT ;  /* 0x0000000cff0ea212 */ /* 0x000fca00078e33ff */
[----:B------:R1:W-:Y:S01]  /*0bc0*/  STL [R3], R14 ;  /* 0x0000000e03007387 */ /* 0x0003e20000100800 */
[----:B------:R-:W-:-:S04]  /*0bd0*/  IMAD.MOV R2, RZ, RZ, -R14 ;  /* 0x000000ffff027224 */ /* 0x000fc800078e0a0e */
[----:B------:R-:W-:-:S07]  /*0be0*/  IMAD R5, R12, R2, R5 ;  /* 0x000000020c057224 */ /* 0x000fce00078e0205 */
.L_x_234:
[----:B------:R-:W-:Y:S05]  /*0bf0*/  BRA.U UP1, `(.L_x_231) ;  /* 0x0000000101647547 */ /* 0x000fea000b800000 */
[----:B------:R-:W-:-:S05]  /*0c00*/  VIADD R6, R6, 0xfffffffe ;  /* 0xfffffffe06067836 */ /* 0x000fca0000000000 */
[----:B------:R-:W-:-:S06]  /*0c10*/  LEA R6, R6, UR9, 0x2 ;  /* 0x0000000906067c11 */ /* 0x000fcc000f8e10ff */
[----:B------:R-:W0:Y:S02]  /*0c20*/  LDC R6, c[0x3][R6] ;  /* 0x00c0000006067b82 */ /* 0x000e240000000800 */
[----:B0-----:R-:W0:Y:S01]  /*0c30*/  I2F.U32.RP R7, R6 ;  /* 0x0000000600077306 */ /* 0x001e220000209000 */
[----:B------:R-:W-:Y:S01]  /*0c40*/  IMAD.MOV R9, RZ, RZ, -R6 ;  /* 0x000000ffff097224 */ /* 0x000fe200078e0a06 */
[----:B------:R-:W-:-:S06]  /*0c50*/  ISETP.NE.U32.AND P2, PT, R6, RZ, PT ;  /* 0x000000ff0600720c */ /* 0x000fcc0003f45070 */
[----:B0-----:R-:W0:Y:S02]  /*0c60*/  MUFU.RCP R7, R7 ;  /* 0x0000000700077308 */ /* 0x001e240000001000 */
[----:B0-----:R-:W-:-:S06]  /*0c70*/  IADD3 R2, PT, PT, R7, 0xffffffe, RZ ;  /* 0x0ffffffe07027810 */ /* 0x001fcc0007ffe0ff */
        /* <DEDUP_REMOVED lines=10> */
[----:B------:R-:W-:Y:S01]  /*0d20*/  ISETP.GE.U32.AND P1, PT, R3, R6, PT ;  /* 0x000000060300720c */ /* 0x000fe20003f26070 */
[----:B------:R-:W-:-:S12]  /*0d30*/  IMAD R3, R4, 0x4, R1 ;  /* 0x0000000404037824 */ /* 0x000fd800078e0201 */
[----:B------:R-:W-:Y:S01]  /*0d40*/  @P1 VIADD R8, R8, 0x1 ;  /* 0x0000000108081836 */ /* 0x000fe20000000000 */
[----:B------:R-:W-:-:S04]  /*0d50*/  @!P2 LOP3.LUT R8, RZ, R6, RZ, 0x33, !PT ;  /* 0x00000006ff08a212 */ /* 0x000fc800078e33ff */
[----:B------:R-:W-:Y:S01]  /*0d60*/  IADD3 R2, PT, PT, -R8, RZ, RZ ;  /* 0x000000ff08027210 */ /* 0x000fe20007ffe1ff */
[----:B------:R2:W-:Y:S04]  /*0d70*/  STL [R3], R8 ;  /* 0x0000000803007387 */ /* 0x0005e80000100800 */
[----:B------:R-:W-:-:S07]  /*0d80*/  IMAD R5, R6, R2, R5 ;  /* 0x0000000206057224 */ /* 0x000fce00078e0205 */
.L_x_231:
[----:B------:R-:W3:Y:S01]  /*0d90*/  LDCU UR4, c[0x3][0x5ec] ;  /* 0x00c0bd80ff0477ac */ /* 0x000ee20008000800 */
[----:B------:R-:W-:Y:S01]  /*0da0*/  IMAD.MOV.U32 R2, RZ, RZ, RZ ;  /* 0x000000ffff027224 */ /* 0x000fe200078e00ff */
[----:B------:R-:W-:Y:S01]  /*0db0*/  MOV R15, RZ ;  /* 0x000000ff000f7202 */ /* 0x000fe20000000f00 */
[----:B------:R-:W-:Y:S01]  /*0dc0*/  IMAD.MOV.U32 R21, RZ, RZ, RZ ;  /* 0x000000ffff157224 */ /* 0x000fe200078e00ff */
[----:B------:R-:W-:Y:S01]  /*0dd0*/  UISETP.NE.AND UP0, UPT, UR6, URZ, UPT ;  /* 0x000000ff0600728c */ /* 0x000fe2000bf05270 */
[----:B0-----:R-:W-:Y:S01]  /*0de0*/  IMAD.MOV.U32 R9, RZ, RZ, RZ ;  /* 0x000000ffff097224 */ /* 0x001fe200078e00ff */
[----:B------:R-:W0:Y:S01]  /*0df0*/  LDCU.64 UR8, c[0x0][0x358] ;  /* 0x00006b00ff0877ac */ /* 0x000e220008000a00 */
[----:B------:R-:W-:Y:S01]  /*0e00*/  IMAD.MOV.U32 R13, RZ, RZ, RZ ;  /* 0x000000ffff0d7224 */ /* 0x000fe200078e00ff */
[----:B---3--:R-:W3:Y:S01]  /*0e10*/  I2F.U32.RP R4, UR4 ;  /* 0x0000000400047d06 */ /* 0x008ee20008209000 */
[----:B------:R-:W-:-:S07]  /*0e20*/  ISETP.NE.U32.AND P1, PT, RZ, UR4, PT ;  /* 0x00000004ff007c0c */ /* 0x000fce000bf25070 */
[----:B---3--:R-:W1:Y:S02]  /*0e30*/  MUFU.RCP R4, R4 ;  /* 0x0000000400047308 */ /* 0x008e640000001000 */
[----:B-12---:R-:W-:-:S06]  /*0e40*/  VIADD R3, R4, 0xffffffe ;  /* 0x0ffffffe04037836 */ /* 0x006fcc0000000000 */
[----:B------:R-:W1:Y:S02]  /*0e50*/  F2I.FTZ.U32.TRUNC.NTZ R3, R3 ;  /* 0x0000000300037305 */ /* 0x000e64000021f000 */
[----:B-1----:R-:W-:-:S04]  /*0e60*/  IMAD.MOV R7, RZ, RZ, -R3 ;  /* 0x000000ffff077224 */ /* 0x002fc800078e0a03 */
[----:B------:R-:W-:-:S04]  /*0e70*/  IMAD R7, R7, UR4, RZ ;  /* 0x0000000407077c24 */ /* 0x000fc8000f8e02ff */
[----:B------:R-:W-:-:S04]  /*0e80*/  IMAD.HI.U32 R2, R3, R7, R2 ;  /* 0x0000000703027227 */ /* 0x000fc800078e0002 */
[----:B------:R-:W-:Y:S02]  /*0e90*/  HFMA2 R3, -RZ, RZ, 0, 0 ;  /* 0x00000000ff037431 */ /* 0x000fe400000001ff */
[----:B------:R-:W-:Y:S02]  /*0ea0*/  IMAD.MOV.U32 R7, RZ, RZ, RZ ;  /* 0x000000ffff077224 */ /* 0x000fe400078e00ff */
[----:B------:R-:W-:-:S05]  /*0eb0*/  IMAD.HI.U32 R2, R2, R5, RZ ;  /* 0x0000000502027227 */ /* 0x000fca00078e00ff */
[----:B------:R-:W-:-:S05]  /*0ec0*/  IADD3 R2, PT, PT, -R2, RZ, RZ ;  /* 0x000000ff02027210 */ /* 0x000fca0007ffe1ff */
[----:B------:R-:W-:Y:S02]  /*0ed0*/  IMAD R2, R2, UR4, R5 ;  /* 0x0000000402027c24 */ /* 0x000fe4000f8e0205 */
[----:B------:R-:W-:-:S03]  /*0ee0*/  IMAD.MOV.U32 R5, RZ, RZ, RZ ;  /* 0x000000ffff057224 */ /* 0x000fc600078e00ff */
[----:B------:R-:W-:-:S13]  /*0ef0*/  ISETP.GE.U32.AND P0, PT, R2, UR4, PT ;  /* 0x0000000402007c0c */ /* 0x000fda000bf06070 */
[----:B------:R-:W-:-:S05]  /*0f00*/  @P0 VIADD R2, R2, -UR4 ;  /* 0x8000000402020c36 */ /* 0x000fca0008000000 */
[----:B------:R-:W-:-:S13]  /*0f10*/  ISETP.GE.U32.AND P0, PT, R2, UR4, PT ;  /* 0x0000000402007c0c */ /* 0x000fda000bf06070 */
[----:B------:R-:W-:Y:S01]  /*0f20*/  @P0 VIADD R2, R2, -UR4 ;  /* 0x8000000402020c36 */ /* 0x000fe20008000000 */
[----:B------:R-:W-:-:S05]  /*0f30*/  @!P1 LOP3.LUT R2, RZ, UR4, RZ, 0x33, !PT ;  /* 0x00000004ff029c12 */ /* 0x000fca000f8e33ff */
[----:B------:R1:W-:Y:S01]  /*0f40*/  STL [R1], R2 ;  /* 0x0000000201007387 */ /* 0x0003e20000100800 */
[----:B0-----:R-:W-:Y:S05]  /*0f50*/  BRA.U !UP0, `(.L_x_235) ;  /* 0x0000000908187547 */ /* 0x001fea000b800000 */
[----:B------:R-:W-:Y:S01]  /*0f60*/  UISETP.GE.U32.AND UP1, UPT, UR6, 0x4, UPT ;  /* 0x000000040600788c */ /* 0x000fe2000bf26070 */
[----:B------:R-:W-:Y:S01]  /*0f70*/  IMAD.MOV.U32 R21, RZ, RZ, RZ ;  /* 0x000000ffff157224 */ /* 0x000fe200078e00ff */
[----:B------:R-:W-:Y:S01]  /*0f80*/  ULOP3.LUT UP0, UR36, UR6, 0x3, URZ, 0xc0, !UPT ;  /* 0x0000000306247892 */ /* 0x000fe2000f80c0ff */
[----:B------:R-:W-:-:S06]  /*0f90*/  IMAD.MOV.U32 R4, RZ, RZ, RZ ;  /* 0x000000ffff047224 */ /* 0x000fcc00078e00ff */
[----:B------:R-:W-:Y:S05]  /*0fa0*/  BRA.U !UP1, `(.L_x_236) ;  /* 0x0000000509287547 */ /* 0x000fea000b800000 */
[----:B------:R-:W-:Y:S01]  /*0fb0*/  ULOP3.LUT UR4, UR6, 0xfffffffc, URZ, 0xc0, !UPT ;  /* 0xfffffffc06047892 */ /* 0x000fe2000f8ec0ff */
[----:B------:R-:W-:Y:S02]  /*0fc0*/  HFMA2 R21, -RZ, RZ, 0, 0 ;  /* 0x00000000ff157431 */ /* 0x000fe400000001ff */
[----:B-1----:R-:W-:Y:S01]  /*0fd0*/  IMAD.MOV.U32 R2, RZ, RZ, R1 ;  /* 0x000000ffff027224 */ /* 0x002fe200078e0001 */
[----:B------:R-:W-:Y:S01]  /*0fe0*/  MOV R9, RZ ;  /* 0x000000ff00097202 */ /* 0x000fe20000000f00 */
[----:B------:R-:W-:Y:S01]  /*0ff0*/  IMAD.MOV.U32 R3, RZ, RZ, RZ ;  /* 0x000000ffff037224 */ /* 0x000fe200078e00ff */
[----:B------:R-:W-:Y:S01]  /*1000*/  UIADD3 UR5, UPT, UPT, -UR4, URZ, URZ ;  /* 0x000000ff04057290 */ /* 0x000fe2000fffe1ff */
[----:B------:R-:W-:Y:S01]  /*1010*/  IMAD.MOV.U32 R5, RZ, RZ, RZ ;  /* 0x000000ffff057224 */ /* 0x000fe200078e00ff */
[----:B------:R-:W-:Y:S01]  /*1020*/  MOV R4, UR4 ;  /* 0x0000000400047c02 */ /* 0x000fe20008000f00 */
[----:B------:R-:W-:Y:S01]  /*1030*/  IMAD.MOV.U32 R7, RZ, RZ, RZ ;  /* 0x000000ffff077224 */ /* 0x000fe200078e00ff */
[----:B------:R-:W-:Y:S01]  /*1040*/  UMOV UR37, 0x7f4 ;  /* 0x000007f400257882 */ /* 0x000fe20000000000 */
[----:B------:R-:W-:-:S02]  /*1050*/  IMAD.MOV.U32 R15, RZ, RZ, RZ ;  /* 0x000000ffff0f7224 */ /* 0x000fc400078e00ff */
[----:B------:R-:W-:-:S07]  /*1060*/  IMAD.MOV.U32 R13, RZ, RZ, RZ ;  /* 0x000000ffff0d7224 */ /* 0x000fce00078e00ff */
.L_x_237:
[----:B------:R0:W2:Y:S01]  /*1070*/  LDL.128 R16, [R2] ;  /* 0x0000000002107983 */ /* 0x0000a20000100c00 */
[----:B------:R-:W2:Y:S01]  /*1080*/  LDCU UR4, c[0x3][UR37+-0x188] ;  /* 0x00ffcf00250477ac */ /* 0x000ea20008000800 */
[----:B------:R-:W1:Y:S01]  /*1090*/  LDCU UR7, c[0x3][UR37+-0x108] ;  /* 0x00ffdf00250777ac */ /* 0x000e620008000800 */
[----:B0-----:R-:W-:Y:S01]  /*10a0*/  VIADD R2, R2, 0x10 ;  /* 0x0000001002027836 */ /* 0x001fe20000000000 */
[----:B------:R-:W0:Y:S01]  /*10b0*/  LDCU UR10, c[0x3][UR37+-0x88] ;  /* 0x00ffef00250a77ac */ /* 0x000e220008000800 */
[----:B------:R-:W3:Y:S01]  /*10c0*/  LDCU UR11, c[0x3][UR37+-0x8] ;  /* 0x00ffff00250b77ac */ /* 0x000ee20008000800 */
[----:B------:R-:W4:Y:S01]  /*10d0*/  LDCU UR12, c[0x3][UR37+0x78] ;  /* 0x00c00f00250c77ac */ /* 0x000f220008000800 */
[----:B------:R-:W5:Y:S01]  /*10e0*/  LDCU UR13, c[0x3][UR37+0xf8] ;  /* 0x00c01f00250d77ac */ /* 0x000f620008000800 */
        /* <DEDUP_REMOVED lines=22> */
[----:B------:R-:W-:-:S02]  /*1250*/  UIADD3 UR5, UPT, UPT, UR5, 0x4, URZ ;  /* 0x0000000405057890 */ /* 0x000fc4000fffe0ff */
[----:B------:R-:W-:Y:S02]  /*1260*/  UIADD3 UR37, UPT, UPT, UR37, 0x10, URZ ;  /* 0x0000001025257890 */ /* 0x000fe4000fffe0ff */
[----:B------:R-:W-:Y:S01]  /*1270*/  UISETP.NE.AND UP1, UPT, UR5, URZ, UPT ;  /* 0x000000ff0500728c */ /* 0x000fe2000bf25270 */
[C---:B--2---:R-:W-:Y:S02]  /*1280*/  IMAD R6, R16.reuse, UR4, R13 ;  /* 0x0000000410067c24 */ /* 0x044fe4000f8e020d */
[C---:B-1----:R-:W-:Y:S02]  /*1290*/  IMAD R8, R16.reuse, UR7, R15 ;  /* 0x0000000710087c24 */ /* 0x042fe4000f8e020f */
[C---:B0-----:R-:W-:Y:S02]  /*12a0*/  IMAD R10, R16.reuse, UR10, R7 ;  /* 0x0000000a100a7c24 */ /* 0x041fe4000f8e0207 */
[C---:B---3--:R-:W-:Y:S02]  /*12b0*/  IMAD R12, R16.reuse, UR11, R9 ;  /* 0x0000000b100c7c24 */ /* 0x048fe4000f8e0209 */
[----:B----4-:R-:W-:-:S02]  /*12c0*/  IMAD R14, R16, UR12, R5 ;  /* 0x0000000c100e7c24 */ /* 0x010fc4000f8e0205 */
[C---:B-----5:R-:W-:Y:S02]  /*12d0*/  IMAD R20, R16.reuse, UR13, R3 ;  /* 0x0000000d10147c24 */ /* 0x060fe4000f8e0203 */
[----:B------:R-:W-:Y:S02]  /*12e0*/  IMAD R16, R16, UR14, R21 ;  /* 0x0000000e10107c24 */ /* 0x000fe4000f8e0215 */
[C---:B------:R-:W-:Y:S02]  /*12f0*/  IMAD R3, R17.reuse, UR15, R6 ;  /* 0x0000000f11037c24 */ /* 0x040fe4000f8e0206 */
[C---:B------:R-:W-:Y:S02]  /*1300*/  IMAD R5, R17.reuse, UR16, R8 ;  /* 0x0000001011057c24 */ /* 0x040fe4000f8e0208 */
[C---:B------:R-:W-:Y:S02]  /*1310*/  IMAD R7, R17.reuse, UR17, R10 ;  /* 0x0000001111077c24 */ /* 0x040fe4000f8e020a */
[----:B------:R-:W-:-:S02]  /*1320*/  IMAD R9, R17, UR18, R12 ;  /* 0x0000001211097c24 */ /* 0x000fc4000f8e020c */
[C---:B------:R-:W-:Y:S02]  /*1330*/  IMAD R11, R17.reuse, UR19, R14 ;  /* 0x00000013110b7c24 */ /* 0x040fe4000f8e020e */
        /* <DEDUP_REMOVED lines=15> */
[----:B------:R-:W-:Y:S01]  /*1430*/  IMAD R21, R19, UR35, R18 ;  /* 0x0000002313157c24 */ /* 0x000fe2000f8e0212 */
[----:B------:R-:W-:Y:S06]  /*1440*/  BRA.U UP1, `(.L_x_237) ;  /* 0xfffffffd01087547 */ /* 0x000fec000b83ffff */
.L_x_236:
[----:B------:R-:W-:Y:S05]  /*1450*/  BRA.U !UP0, `(.L_x_235) ;  /* 0x0000000108d87547 */ /* 0x000fea000b800000 */
[----:B------:R-:W-:Y:S02]  /*1460*/  UISETP.NE.AND UP0, UPT, UR36, 0x1, UPT ;  /* 0x000000012400788c */ /* 0x000fe4000bf05270 */
[----:B------:R-:W-:-:S04]  /*1470*/  ULOP3.LUT UR4, UR6, 0x1, URZ, 0xc0, !UPT ;  /* 0x0000000106047892 */ /* 0x000fc8000f8ec0ff */
[----:B------:R-:W-:-:S03]  /*1480*/  UISETP.NE.U32.AND UP1, UPT, UR4, 0x1, UPT ;  /* 0x000000010400788c */ /* 0x000fc6000bf25070 */
[----:B------:R-:W-:Y:S08]  /*1490*/  BRA.U !UP0, `(.L_x_238) ;  /* 0x0000000108807547 */ /* 0x000ff0000b800000 */
[----:B------:R-:W-:-:S06]  /*14a0*/  IMAD R10, R4, 0x4, R1 ;  /* 0x00000004040a7824 */ /* 0x000fcc00078e0201 */
[----:B------:R-:W2:Y:S01]  /*14b0*/  LDL.64 R10, [R10] ;  /* 0x000000000a0a7983 */ /* 0x000ea20000100a00 */
[C---:B-1----:R-:W-:Y:S01]  /*14c0*/  IMAD.SHL.U32 R2, R4.reuse, 0x4, RZ ;  /* 0x0000000404027824 */ /* 0x042fe200078e00ff */
[----:B------:R-:W-:-:S03]  /*14d0*/  IADD3 R4, PT, PT, R4, 0x2, RZ ;  /* 0x0000000204047810 */ /* 0x000fc60007ffe0ff */
[----:B------:R-:W2:Y:S08]  /*14e0*/  LDC R6, c[0x3][R2+0x66c] ;  /* 0x00c19b0002067b82 */ /* 0x000eb00000000800 */
[----:B------:R-:W0:Y:S08]  /*14f0*/  LDC R8, c[0x3][R2+0x6ec] ;  /* 0x00c1bb0002087b82 */ /* 0x000e300000000800 */
[----:B------:R-:W1:Y:S08]  /*1500*/  LDC R12, c[0x3][R2+0x76c] ;  /* 0x00c1db00020c7b82 */ /* 0x000e700000000800 */
[----:B------:R-:W3:Y:S08]  /*1510*/  LDC R14, c[0x3][R2+0x7ec] ;  /* 0x00c1fb00020e7b82 */ /* 0x000ef00000000800 */
[----:B------:R-:W4:Y:S08]  /*1520*/  LDC R16, c[0x3][R2+0x86c] ;  /* 0x00c21b0002107b82 */ /* 0x000f300000000800 */
[----:B------:R-:W5:Y:S08]  /*1530*/  LDC R17, c[0x3][R2+0x8ec] ;  /* 0x00c23b0002117b82 */ /* 0x000f700000000800 */
[----:B------:R-:W5:Y:S08]  /*1540*/  LDC R19, c[0x3][R2+0x96c] ;  /* 0x00c25b0002137b82 */ /* 0x000f700000000800 */
[----:B------:R-:W5:Y:S08]  /*1550*/  LDC R20, c[0x3][R2+0x670] ;  /* 0x00c19c0002147b82 */ /* 0x000f700000000800 */
[----:B------:R-:W5:Y:S08]  /*1560*/  LDC R22, c[0x3][R2+0x6f0] ;  /* 0x00c1bc0002167b82 */ /* 0x000f700000000800 */
[----:B------:R-:W5:Y:S08]  /*1570*/  LDC R23, c[0x3][R2+0x770] ;  /* 0x00c1dc0002177b82 */ /* 0x000f700000000800 */
[----:B------:R-:W5:Y:S08]  /*1580*/  LDC R24, c[0x3][R2+0x7f0] ;  /* 0x00c1fc0002187b82 */ /* 0x000f700000000800 */
[----:B------:R-:W5:Y:S08]  /*1590*/  LDC R25, c[0x3][R2+0x870] ;  /* 0x00c21c0002197b82 */ /* 0x000f700000000800 */
[----:B------:R-:W5:Y:S08]  /*15a0*/  LDC R26, c[0x3][R2+0x8f0] ;  /* 0x00c23c00021a7b82 */ /* 0x000f700000000800 */
[----:B------:R-:W5:Y:S01]  /*15b0*/  LDC R27, c[0x3][R2+0x970] ;  /* 0x00c25c00021b7b82 */ /* 0x000f620000000800 */
[----:B--2---:R-:W-:-:S02]  /*15c0*/  IMAD R6, R10, R6, R13 ;  /* 0x000000060a067224 */ /* 0x004fc400078e020d */
[C---:B0-----:R-:W-:Y:S02]  /*15d0*/  IMAD R8, R10.reuse, R8, R15 ;  /* 0x000000080a087224 */ /* 0x041fe400078e020f */
[C---:B-1----:R-:W-:Y:S02]  /*15e0*/  IMAD R12, R10.reuse, R12, R7 ;  /* 0x0000000c0a0c7224 */ /* 0x042fe400078e0207 */
[C---:B---3--:R-:W-:Y:S02]  /*15f0*/  IMAD R14, R10.reuse, R14, R9 ;  /* 0x0000000e0a0e7224 */ /* 0x048fe400078e0209 */
[C---:B----4-:R-:W-:Y:S02]  /*1600*/  IMAD R16, R10.reuse, R16, R5 ;  /* 0x000000100a107224 */ /* 0x050fe400078e0205 */
[C---:B-----5:R-:W-:Y:S02]  /*1610*/  IMAD R18, R10.reuse, R17, R3 ;  /* 0x000000110a127224 */ /* 0x060fe400078e0203 */
[----:B------:R-:W-:-:S02]  /*1620*/  IMAD R10, R10, R19, R21 ;  /* 0x000000130a0a7224 */ /* 0x000fc400078e0215 */
[-C--:B------:R-:W-:Y:S02]  /*1630*/  IMAD R13, R20, R11.reuse, R6 ;  /* 0x0000000b140d7224 */ /* 0x080fe400078e0206 */
[-C--:B------:R-:W-:Y:S02]  /*1640*/  IMAD R15, R22, R11.reuse, R8 ;  /* 0x0000000b160f7224 */ /* 0x080fe400078e0208 */
[-C--:B------:R-:W-:Y:S02]  /*1650*/  IMAD R7, R23, R11.reuse, R12 ;  /* 0x0000000b17077224 */ /* 0x080fe400078e020c */
[-C--:B------:R-:W-:Y:S02]  /*1660*/  IMAD R9, R24, R11.reuse, R14 ;  /* 0x0000000b18097224 */ /* 0x080fe400078e020e */
[-C--:B------:R-:W-:Y:S02]  /*1670*/  IMAD R5, R25, R11.reuse, R16 ;  /* 0x0000000b19057224 */ /* 0x080fe400078e0210 */
[----:B------:R-:W-:-:S02]  /*1680*/  IMAD R3, R26, R11, R18 ;  /* 0x0000000b1a037224 */ /* 0x000fc400078e0212 */
[----:B------:R-:W-:-:S07]  /*1690*/  IMAD R21, R27, R11, R10 ;  /* 0x0000000b1b157224 */ /* 0x000fce00078e020a */
.L_x_238:
[----:B------:R-:W-:Y:S05]  /*16a0*/  BRA.U UP1, `(.L_x_235) ;  /* 0x0000000101447547 */ /* 0x000fea000b800000 */
[----:B-1----:R-:W-:-:S06]  /*16b0*/  IMAD R2, R4, 0x4, R1 ;  /* 0x0000000404027824 */ /* 0x002fcc00078e0201 */
[----:B------:R-:W2:Y:S01]  /*16c0*/  LDL R2, [R2] ;  /* 0x0000000002027983 */ /* 0x000ea20000100800 */
[----:B------:R-:W-:-:S04]  /*16d0*/  IMAD.SHL.U32 R4, R4, 0x4, RZ ;  /* 0x0000000404047824 */ /* 0x000fc800078e00ff */
[----:B------:R-:W2:Y:S08]  /*16e0*/  LDC R6, c[0x3][R4+0x66c] ;  /* 0x00c19b0004067b82 */ /* 0x000eb00000000800 */
[----:B------:R-:W0:Y:S08]  /*16f0*/  LDC R8, c[0x3][R4+0x6ec] ;  /* 0x00c1bb0004087b82 */ /* 0x000e300000000800 */
[----:B------:R-:W1:Y:S08]  /*1700*/  LDC R10, c[0x3][R4+0x76c] ;  /* 0x00c1db00040a7b82 */ /* 0x000e700000000800 */
[----:B------:R-:W3:Y:S08]  /*1710*/  LDC R11, c[0x3][R4+0x7ec] ;  /* 0x00c1fb00040b7b82 */ /* 0x000ef00000000800 */
[----:B------:R-:W4:Y:S08]  /*1720*/  LDC R12, c[0x3][R4+0x86c] ;  /* 0x00c21b00040c7b82 */ /* 0x000f300000000800 */
        /* <DEDUP_REMOVED lines=8> */
[----:B------:R-:W-:-:S07]  /*17b0*/  IMAD R21, R2, R16, R21 ;  /* 0x0000001002157224 */ /* 0x000fce00078e0215 */
.L_x_235:
[----:B------:R-:W1:Y:S01]  /*17c0*/  LDL R20, [R1+0x8] ;  /* 0x0000080001147983 */ /* 0x000e620000100800 */
[----:B------:R-:W0:Y:S08]  /*17d0*/  LDC R17, c[0x3][0x38] ;  /* 0x00c00e00ff117b82 */ /* 0x000e300000000800 */
[----:B------:R-:W2:Y:S08]  /*17e0*/  LDC.64 R22, c[0x0][0x3a8] ;  /* 0x0000ea00ff167b82 */ /* 0x000eb00000000a00 */
[----:B------:R-:W3:Y:S01]  /*17f0*/  LDC.64 R26, c[0x0][0x3c0] ;  /* 0x0000f000ff1a7b82 */ /* 0x000ee20000000a00 */
[----:B0-----:R-:W-:-:S07]  /*1800*/  ISETP.NE.AND P0, PT, R17, 0x3, PT ;  /* 0x000000031100780c */ /* 0x001fce0003f05270 */
[----:B------:R-:W0:Y:S08]  /*1810*/  LDC.64 R10, c[0x0][0x3b8] ;  /* 0x0000ee00ff0a7b82 */ /* 0x000e300000000a00 */
[----:B------:R-:W4:Y:S08]  /*1820*/  LDC.64 R30, c[0x0][0x3d0] ;  /* 0x0000f400ff1e7b82 */ /* 0x000f300000000a00 */
[----:B------:R-:W2:Y:S01]  /*1830*/  @!P0 LDC.64 R18, c[0x0][0x3c8] ;  /* 0x0000f200ff128b82 */ /* 0x000ea20000000a00 */
[----:B---3--:R-:W-:-:S06]  /*1840*/  IMAD.WIDE.U32 R28, R15, 0x8, R26 ;  /* 0x000000080f1c7825 */ /* 0x008fcc00078e001a */
[----:B------:R-:W3:Y:S01]  /*1850*/  LDG.E.64 R28, desc[UR8][R28.64] ;  /* 0x000000081c1c7981 */ /* 0x000ee2000c1e1b00 */
[----:B0-----:R-:W-:Y:S01]  /*1860*/  IMAD.WIDE.U32 R26, R13, 0x8, R10 ;  /* 0x000000080d1a7825 */ /* 0x001fe200078e000a */
[----:B------:R-:W0:Y:S05]  /*1870*/  LDC.64 R32, c[0x0][0x3d8] ;  /* 0x0000f600ff207b82 */ /* 0x000e2a0000000a00 */
[----:B------:R-:W3:Y:S03]  /*1880*/  LDG.E.64 R26, desc[UR8][R26.64] ;  /* 0x000000081a1a7981 */ /* 0x000ee6000c1e1b00 */
[----:B------:R-:W4:Y:S01]  /*1890*/  @!P0 LDC.64 R12, c[0x0][0x3e0] ;  /* 0x0000f800ff0c8b82 */ /* 0x000f220000000a00 */
[----:B--2---:R-:W-:-:S05]  /*18a0*/  @!P0 IMAD.WIDE.U32 R18, R7, 0x8, R18 ;  /* 0x0000000807128825 */ /* 0x004fca00078e0012 */
[----:B------:R-:W2:Y:S01]  /*18b0*/  @!P0 LDG.E.64 R6, desc[UR8][R18.64] ;  /* 0x0000000812068981 */ /* 0x000ea2000c1e1b00 */
[----:B----4-:R-:W-:Y:S01]  /*18c0*/  @!P0 IMAD.WIDE.U32 R12, R3, 0x8, R12 ;  /* 0x00000008030c8825 */ /* 0x010fe200078e000c */
[----:B------:R-:W-:Y:S01]  /*18d0*/  UMOV UR4, 0xfffea028 ;  /* 0xfffea02800047882 */ /* 0x000fe20000000000 */
[----:B------:R-:W-:Y:S02]  /*18e0*/  UMOV UR5, 0x3fefffff ;  /* 0x3fefffff00057882 */ /* 0x000fe40000000000 */
[----:B-1----:R-:W-:Y:S01]  /*18f0*/  IMAD R2, R20, R17, RZ ;  /* 0x0000001114027224 */ /* 0x002fe200078e02ff */
[----:B------:R1:W5:Y:S03]  /*1900*/  @!P0 LDG.E.64 R24, desc[UR8][R12.64] ;  /* 0x000000080c188981 */ /* 0x000366000c1e1b00 */
[----:B------:R-:W-:-:S05]  /*1910*/  IMAD.WIDE.U32 R16, R2, 0x8, R22 ;  /* 0x0000000802107825 */ /* 0x000fca00078e0016 */
[----:B------:R-:W2:Y:S04]  /*1920*/  @!P0 LDG.E.64 R22, desc[UR8][R16.64+0x10] ;  /* 0x0000100810168981 */ /* 0x000ea8000c1e1b00 */
[----:B------:R-:W3:Y:S04]  /*1930*/  LDG.E.64 R14, desc[UR8][R16.64+0x8] ;  /* 0x00000808100e7981 */ /* 0x000ee8000c1e1b00 */
[----:B------:R-:W4:Y:S01]  /*1940*/  LDG.E.64 R10, desc[UR8][R16.64] ;  /* 0x00000008100a7981 */ /* 0x000f22000c1e1b00 */
[----:B------:R-:W-:-:S04]  /*1950*/  IMAD.WIDE.U32 R2, R9, 0x8, R30 ;  /* 0x0000000809027825 */ /* 0x000fc800078e001e */
[----:B0-----:R-:W-:Y:S02]  /*1960*/  IMAD.WIDE.U32 R8, R5, 0x8, R32 ;  /* 0x0000000805087825 */ /* 0x001fe400078e0020 */
[----:B------:R-:W5:Y:S04]  /*1970*/  LDG.E.64 R2, desc[UR8][R2.64] ;  /* 0x0000000802027981 */ /* 0x000f68000c1e1b00 */
[----:B------:R-:W5:Y:S01]  /*1980*/  LDG.E.64 R8, desc[UR8][R8.64] ;  /* 0x0000000808087981 */ /* 0x000f62000c1e1b00 */
[----:B------:R-:W-:Y:S02]  /*1990*/  UMOV UR6, UR5 ;  /* 0x0000000500067c82 */ /* 0x000fe40008000000 */
[----:B-1----:R-:W-:Y:S01]  /*19a0*/  IMAD.U32 R12, RZ, RZ, UR6 ;  /* 0x00000006ff0c7e24 */ /* 0x002fe2000f8e00ff */
[----:B--2---:R-:W-:-:S08]  /*19b0*/  @!P0 DMUL R22, R6, R22 ;  /* 0x0000001606168228 */ /* 0x004fd00000000000 */
[CC--:B---3--:R-:W-:Y:S02]  /*19c0*/  @!P0 DFMA R22, R28.reuse, R14.reuse, R22 ;  /* 0x0000000e1c16822b */ /* 0x0c8fe40000000016 */
[----:B------:R-:W-:-:S06]  /*19d0*/  @P0 DMUL R14, R28, R14 ;  /* 0x0000000e1c0e0228 */ /* 0x000fcc0000000000 */
[CC--:B----4-:R-:W-:Y:S02]  /*19e0*/  @!P0 DFMA R22, R26.reuse, R10.reuse, R22 ;  /* 0x0000000a1a16822b */ /* 0x0d0fe40000000016 */
[----:B------:R-:W-:-:S08]  /*19f0*/  @P0 DFMA R22, R26, R10, R14 ;  /* 0x0000000a1a16022b */ /* 0x000fd0000000000e */
[----:B------:R-:W-:Y:S01]  /*1a00*/  DSETP.MIN.AND P1, P2, R22, UR4, PT ;  /* 0x0000000416007e2a */ /* 0x000fe2000ba20000 */
[----:B------:R-:W-:Y:S01]  /*1a10*/  IMAD.U32 R10, RZ, RZ, UR6 ;  /* 0x00000006ff0a7e24 */ /* 0x000fe2000f8e00ff */
[----:B------:R-:W-:-:S04]  /*1a20*/  MOV R4, R23 ;  /* 0x0000001700047202 */ /* 0x000fc80000000f00 */
[----:B------:R-:W-:Y:S02]  /*1a30*/  FSEL R5, R4, UR6, P1 ;  /* 0x0000000604057c08 */ /* 0x000fe40008800000 */
[----:B------:R-:W-:-:S06]  /*1a40*/  SEL R4, R22, UR4, P1 ;  /* 0x0000000416047c07 */ /* 0x000fcc0008800000 */
[----:B------:R-:W-:-:S06]  /*1a50*/  @P2 LOP3.LUT R5, R10, 0x80000, RZ, 0xfc, !PT ;  /* 0x000800000a052812 */ /* 0x000fcc00078efcff */
[----:B------:R-:W-:Y:S01]  /*1a60*/  DSETP.MAX.AND P1, P2, R4, -UR4, PT ;  /* 0x8000000404007e2a */ /* 0x000fe2000ba2f000 */
[----:B------:R-:W-:-:S05]  /*1a70*/  IMAD.MOV.U32 R10, RZ, RZ, R5 ;  /* 0x000000ffff0a7224 */ /* 0x000fca00078e0005 */
[----:B------:R-:W-:Y:S02]  /*1a80*/  FSEL R11, R10, -UR6, P1 ;  /* 0x800000060a0b7c08 */ /* 0x000fe40008800000 */
[----:B------:R-:W-:Y:S01]  /*1a90*/  SEL R4, R4, UR4, P1 ;  /* 0x0000000404047c07 */ /* 0x000fe20008800000 */
[----:B------:R-:W-:-:S05]  /*1aa0*/  IMAD.MOV.U32 R14, RZ, RZ, 0x0 ;  /* 0x00000000ff0e7424 */ /* 0x000fca00078e00ff */
[----:B------:R-:W-:Y:S02]  /*1ab0*/  @P2 LOP3.LUT R11, R12, 0x80000, RZ, 0xfc, !PT ;  /* 0x000800000c0b2812 */ /* 0x000fe400078efcff */
[----:B------:R-:W-:-:S03]  /*1ac0*/  MOV R15, 0x3ff00000 ;  /* 0x3ff00000000f7802 */ /* 0x000fc60000000f00 */
[----:B------:R-:W-:Y:S01]  /*1ad0*/  IMAD.MOV.U32 R5, RZ, RZ, R11 ;  /* 0x000000ffff057224 */ /* 0x000fe200078e000b */
[----:B------:R-:W-:Y:S06]  /*1ae0*/  @P0 BRA `(.L_x_239) ;  /* 0x0000001800000947 */ /* 0x000fec0003800000 */
[----:B------:R-:W0:Y:S02]  /*1af0*/  LDCU UR4, c[0x3][0x3c] ;  /* 0x00c00780ff0477ac */ /* 0x000e240008000800 */
[----:B0-----:R-:W-:-:S09]  /*1b00*/  UISETP.NE.AND UP0, UPT, UR4, 0x3, UPT ;  /* 0x000000030400788c */ /* 0x001fd2000bf05270 */
        /* <DEDUP_REMOVED lines=53> */
[----:B------:R-:W-:Y:S01]  /*1e60*/  @!P0 MOV R4, 0x33145c07 ;  /* 0x33145c0700048802 */ /* 0x000fe20000000f00 */
[----:B------:R-:W-:-:S06]  /*1e70*/  @!P0 IMAD.MOV.U32 R5, RZ, RZ, 0x3c91a626 ;  /* 0x3c91a626ff058424 */ /* 0x000fcc00078e00ff */
[C---:B------:R-:W-:Y:S02]  /*1e80*/  @P0 DADD R10, R12.reuse, -R10 ;  /* 0x000000000c0a0229 */ /* 0x040fe4000000080a */
[----:B------:R-:W-:-:S08]  /*1e90*/  @!P0 DADD R4, R12, R4 ;  /* 0x000000000c048229 */ /* 0x000fd00000000004 */
[----:B------:R-:W-:Y:S02]  /*1ea0*/  @!P0 DADD R4, R4, UR4 ;  /* 0x0000000404048e29 */ /* 0x000fe40008000000 */
[----:B------:R-:W-:Y:S01]  /*1eb0*/  @P0 DADD R4, -R10, UR4 ;  /* 0x000000040a040e29 */ /* 0x000fe20008000100 */
[----:B------:R-:W-:Y:S10]  /*1ec0*/  BRA `(.L_x_244) ;  /* 0x0000000400207947 */ /* 0x000ff40003800000 */
.L_x_243:
[----:B------:R-:W-:Y:S01]  /*1ed0*/  DADD R10, -|R4|, 1 ;  /* 0x3ff00000040a7429 */ /* 0x000fe20000000300 */
[----:B------:R-:W-:Y:S01]  /*1ee0*/  MOV R12, 0x66faac4b ;  /* 0x66faac4b000c7802 */ /* 0x000fe20000000f00 */
[----:B------:R-:W-:Y:S01]  /*1ef0*/  IMAD.MOV.U32 R13, RZ, RZ, 0x3ebac2fe ;  /* 0x3ebac2feff0d7424 */ /* 0x000fe200078e00ff */
        /* <DEDUP_REMOVED lines=18> */
[----:B------:R-:W-:-:S04]  /*2020*/  MOV R14, RZ ;  /* 0x000000ff000e7202 */ /* 0x000fc80000000f00 */
        /* <DEDUP_REMOVED lines=50> */
.L_x_244:
[----:B------:R-:W-:Y:S05]  /*2350*/  BSYNC.RECONVERGENT B0 ;  /* 0x0000000000007941 */ /* 0x000fea0003800200 */
.L_x_242:
[----:B------:R-:W0:Y:S01]  /*2360*/  MUFU.RCP64H R13, 3.1415920257568359375 ;  /* 0x400921fb000d7908 */ /* 0x000e220000001800 */
[----:B------:R-:W1:Y:S01]  /*2370*/  LDCU UR4, c[0x3][0x60] ;  /* 0x00c00c00ff0477ac */ /* 0x000e620008000800 */
[----:B------:R-:W-:Y:S01]  /*2380*/  MOV R16, 0x54442d18 ;  /* 0x54442d1800107802 */ /* 0x000fe20000000f00 */
[----:B------:R-:W-:Y:S01]  /*2390*/  IMAD.MOV.U32 R17, RZ, RZ, 0x400921fb ;  /* 0x400921fbff117424 */ /* 0x000fe200078e00ff */
[----:B------:R-:W-:Y:S01]  /*23a0*/  BSSY.RECONVERGENT B1, `(.L_x_245) ;  /* 0x0000017000017945 */ /* 0x000fe20003800200 */
[----:B------:R-:W-:-:S06]  /*23b0*/  IMAD.MOV.U32 R12, RZ, RZ, 0x1 ;  /* 0x00000001ff0c7424 */ /* 0x000fcc00078e00ff */
        /* <DEDUP_REMOVED lines=16> */
[----:B------:R-:W-:Y:S01]  /*24c0*/  MOV R15, R11 ;  /* 0x0000000b000f7202 */ /* 0x000fe20000000f00 */
[----:B------:R-:W-:Y:S01]  /*24d0*/  IMAD.MOV.U32 R16, RZ, RZ, 0x54442d18 ;  /* 0x54442d18ff107424 */ /* 0x000fe200078e00ff */
[----:B------:R-:W-:Y:S01]  /*24e0*/  MOV R34, 0x2510 ;  /* 0x0000251000227802 */ /* 0x000fe20000000f00 */
[----:B------:R-:W-:-:S07]  /*24f0*/  IMAD.MOV.U32 R17, RZ, RZ, 0x400921fb ;  /* 0x400921fbff117424 */ /* 0x000fce00078e00ff */
[----:B-----5:R-:W-:Y:S05]  /*2500*/  CALL.REL.NOINC `($__internal_3_$__cuda_sm20_div_rn_f64_full) ;  /* 0x0000003400747944 */ /* 0x020fea0003c00000 */
.L_x_246:
[----:B------:R-:W-:Y:S05]  /*2510*/  BSYNC.RECONVERGENT B1 ;  /* 0x0000000000017941 */ /* 0x000fea0003800200 */
.L_x_245:
[----:B------:R-:W0:Y:S01]  /*2520*/  LDC.64 R14, c[0x0][0x398] ;  /* 0x0000e600ff0e7b82 */ /* 0x000e220000000a00 */
[----:B------:R-:W0:Y:S02]  /*2530*/  F2I.F64 R41, R40 ;  /* 0x0000002800297311 */ /* 0x000e240000301100 */
[----:B0-----:R-:W-:-:S06]  /*2540*/  IMAD.WIDE R14, R41, 0x8, R14 ;  /* 0x00000008290e7825 */ /* 0x001fcc00078e020e */
[----:B------:R-:W5:Y:S01]  /*2550*/  LDG.E.64 R14, desc[UR8][R14.64] ;  /* 0x000000080e0e7981 */ /* 0x000f62000c1e1b00 */
[----:B------:R-:W-:Y:S05]  /*2560*/  BRA `(.L_x_241) ;  /* 0x00000020000c7947 */ /* 0x000fea0003800000 */
.L_x_240:
        /* <DEDUP_REMOVED lines=10> */
[----:B------:R-:W-:-:S10]  /*2610*/  DADD R10, -RZ, |R4| ;  /* 0x00000000ff0a7229 */ /* 0x000fd40000000504 */
[----:B------:R-:W-:Y:S01]  /*2620*/  IMAD.MOV.U32 R32, RZ, RZ, R10 ;  /* 0x000000ffff207224 */ /* 0x000fe200078e000a */
[----:B------:R-:W-:-:S07]  /*2630*/  MOV R10, 0x2650 ;  /* 0x00002650000a7802 */ /* 0x000fce0000000f00 */
[----:B-----5:R-:W-:Y:S05]  /*2640*/  CALL.REL.NOINC `($_Z9ff_calcElP7double2S0_PKdS2_S2_S2_S2_S2_S2_S2_S2_S2_S2_$__internal_accurate_pow) ;  /* 0x0000003c00347944 */ /* 0x020fea0003c00000 */
[----:B------:R-:W-:-:S04]  /*2650*/  ISETP.GE.AND P0, PT, R5, RZ, PT ;  /* 0x000000ff0500720c */ /* 0x000fc80003f06270 */
[----:B------:R-:W-:Y:S02]  /*2660*/  FSEL R10, R12, RZ, P0 ;  /* 0x000000ff0c0a7208 */ /* 0x000fe40000000000 */
[----:B------:R-:W-:-:S07]  /*2670*/  FSEL R11, R16, -QNAN , P0 ;  /* 0xfff80000100b7808 */ /* 0x000fce0000000000 */
.L_x_249:
[----:B------:R-:W-:Y:S05]  /*2680*/  BSYNC.RECONVERGENT B0 ;  /* 0x0000000000007941 */ /* 0x000fea0003800200 */
.L_x_248:
        /* <DEDUP_REMOVED lines=12> */
.L_x_251:
[----:B------:R-:W-:Y:S05]  /*2750*/  BSYNC.RECONVERGENT B0 ;  /* 0x0000000000007941 */ /* 0x000fea0003800200 */
.L_x_250:
        /* <DEDUP_REMOVED lines=20> */
[----:B------:R-:W-:Y:S01]  /*28a0*/  MOV R34, 0x28e0 ;  /* 0x000028e000227802 */ /* 0x000fe20000000f00 */
[----:B0-----:R-:W-:Y:S01]  /*28b0*/  IMAD.U32 R14, RZ, RZ, UR4 ;  /* 0x00000004ff0e7e24 */ /* 0x001fe2000f8e00ff */
[----:B------:R-:W-:-:S07]  /*28c0*/  MOV R15, UR5 ;  /* 0x00000005000f7c02 */ /* 0x000fce0008000f00 */
[----:B-----5:R-:W-:Y:S05]  /*28d0*/  CALL.REL.NOINC `($__internal_3_$__cuda_sm20_div_rn_f64_full) ;  /* 0x0000003000807944 */ /* 0x020fea0003c00000 */
.L_x_253:
[----:B------:R-:W-:Y:S05]  /*28e0*/  BSYNC.RECONVERGENT B1 ;  /* 0x0000000000017941 */ /* 0x000fea0003800200 */
.L_x_252:
[----:B------:R-:W0:Y:S01]  /*28f0*/  MUFU.RSQ64H R11, R41 ;  /* 0x00000029000b7308 */ /* 0x000e220000001c00 */
[----:B------:R-:W-:Y:S01]  /*2900*/  VIADD R10, R41, 0xfcb00000 ;  /* 0xfcb00000290a7836 */ /* 0x000fe20000000000 */
[----:B------:R-:W-:Y:S01]  /*2910*/  BSSY.RECONVERGENT B0, `(.L_x_254) ;  /* 0x0000017000007945 */ /* 0x000fe20003800200 */
[----:B------:R-:W-:Y:S02]  /*2920*/  IMAD.MOV.U32 R12, RZ, RZ, 0x0 ;  /* 0x00000000ff0c7424 */ /* 0x000fe400078e00ff */
[----:B------:R-:W-:Y:S01]  /*2930*/  IMAD.MOV.U32 R13, RZ, RZ, 0x3fd80000 ;  /* 0x3fd80000ff0d7424 */ /* 0x000fe200078e00ff */
[----:B------:R-:W-:Y:S01]  /*2940*/  ISETP.GE.U32.AND P0, PT, R10, 0x7ca00000, PT ;  /* 0x7ca000000a00780c */ /* 0x000fe20003f06070 */
        /* <DEDUP_REMOVED lines=13> */
[----:B------:R-:W-:Y:S02]  /*2a20*/  IMAD.MOV.U32 R4, RZ, RZ, R12 ;  /* 0x000000ffff047224 */ /* 0x000fe400078e000c */
[----:B------:R-:W-:Y:S01]  /*2a30*/  IMAD.MOV.U32 R16, RZ, RZ, R10 ;  /* 0x000000ffff107224 */ /* 0x000fe200078e000a */
[----:B------:R-:W-:Y:S01]  /*2a40*/  MOV R10, 0x2a80 ;  /* 0x00002a80000a7802 */ /* 0x000fe20000000f00 */
[----:B------:R-:W-:Y:S02]  /*2a50*/  IMAD.MOV.U32 R12, RZ, RZ, R18 ;  /* 0x000000ffff0c7224 */ /* 0x000fe400078e0012 */
[----:B------:R-:W-:-:S07]  /*2a60*/  IMAD.MOV.U32 R15, RZ, RZ, R17 ;  /* 0x000000ffff0f7224 */ /* 0x000fce00078e0011 */
[----:B-----5:R-:W-:Y:S05]  /*2a70*/  CALL.REL.NOINC `($__internal_4_$__cuda_sm20_dsqrt_rn_f64_mediumpath_v1) ;  /* 0x0000003400847944 */ /* 0x020fea0003c00000 */
.L_x_255:
[----:B------:R-:W-:Y:S05]  /*2a80*/  BSYNC.RECONVERGENT B0 ;  /* 0x0000000000007941 */ /* 0x000fea0003800200 */
.L_x_254:
[----:B------:R-:W-:Y:S05]  /*2a90*/  BRA `(.L_x_241) ;  /* 0x0000001800c07947 */ /* 0x000fea0003800000 */
.L_x_247:
        /* <DEDUP_REMOVED lines=8> */
[----:B------:R-:W-:Y:S02]  /*2b20*/  MOV R32, R10 ;  /* 0x0000000a00207202 */ /* 0x000fe40000000f00 */
[----:B------:R-:W-:-:S07]  /*2b30*/  MOV R10, 0x2b50 ;  /* 0x00002b50000a7802 */ /* 0x000fce0000000f00 */
[----:B-----5:R-:W-:Y:S05]  /*2b40*/  CALL.REL.NOINC `($_Z9ff_calcElP7double2S0_PKdS2_S2_S2_S2_S2_S2_S2_S2_S2_S2_$__internal_accurate_pow) ;  /* 0x0000003400f47944 */ /* 0x020fea0003c00000 */
[----:B------:R-:W-:-:S04]  /*2b50*/  ISETP.GE.AND P0, PT, R23, RZ, PT ;  /* 0x000000ff1700720c */ /* 0x000fc80003f06270 */
[----:B------:R-:W-:Y:S02]  /*2b60*/  FSEL R10, R12, RZ, P0 ;  /* 0x000000ff0c0a7208 */ /* 0x000fe40000000000 */
[----:B------:R-:W-:-:S07]  /*2b70*/  FSEL R11, R16, -QNAN , P0 ;  /* 0xfff80000100b7808 */ /* 0x000fce0000000000 */
.L_x_257:
[----:B------:R-:W-:Y:S05]  /*2b80*/  BSYNC.RECONVERGENT B0 ;  /* 0x0000000000007941 */ /* 0x000fea0003800200 */
.L_x_256:
        /* <DEDUP_REMOVED lines=12> */
.L_x_259:
[----:B------:R-:W-:Y:S05]  /*2c50*/  BSYNC.RECONVERGENT B0 ;  /* 0x0000000000007941 */ /* 0x000fea0003800200 */
.L_x_258:
[----:B------:R-:W-:Y:S01]  /*2c60*/  FSEL R17, R11, 1.875, P1 ;  /* 0x3ff000000b117808 */ /* 0x000fe20000800000 */
[----:B------:R-:W0:Y:S01]  /*2c70*/  LDC.64 R14, c[0x3][0x40] ;  /* 0x00c01000ff0e7b82 */ /* 0x000e220000000a00 */
[----:B------:R-:W-:Y:S01]  /*2c80*/  FSEL R16, R10, RZ, P1 ;  /* 0x000000ff0a107208 */ /* 0x000fe20000800000 */
[----:B------:R-:W-:Y:S01]  /*2c90*/  IMAD.MOV.U32 R10, RZ, RZ, 0x1 ;  /* 0x00000001ff0a7424 */ /* 0x000fe200078e00ff */
[----:B------:R-:W1:Y:S01]  /*2ca0*/  MUFU.RCP64H R11, R17 ;  /* 0x00000011000b7308 */ /* 0x000e620000001800 */
[----:B------:R-:W0:Y:S01]  /*2cb0*/  LDCU.64 UR4, c[0x3][0x58] ;  /* 0x00c00b00ff0477ac */ /* 0x000e220008000a00 */
[----:B------:R-:W-:Y:S03]  /*2cc0*/  BSSY.RECONVERGENT B1, `(.L_x_260) ;  /* 0x0000012000017945 */ /* 0x000fe60003800200 */
[----:B-1----:R-:W-:Y:S02]  /*2cd0*/  DFMA R12, -R16, R10, 1 ;  /* 0x3ff00000100c742b */ /* 0x002fe4000000010a */
[----:B0-----:R-:W-:-:S06]  /*2ce0*/  DMUL R14, R14, UR4 ;  /* 0x000000040e0e7c28 */ /* 0x001fcc0008000000 */
[----:B------:R-:W-:-:S04]  /*2cf0*/  DFMA R12, R12, R12, R12 ;  /* 0x0000000c0c0c722b */ /* 0x000fc8000000000c */
[----:B------:R-:W-:-:S04]  /*2d00*/  FSETP.GEU.AND P1, PT, |R15|, 6.5827683646048100446e-37, PT ;  /* 0x036000000f00780b */ /* 0x000fc80003f2e200 */
        /* <DEDUP_REMOVED lines=9> */
[----:B------:R-:W-:-:S07]  /*2da0*/  MOV R34, 0x2dc0 ;  /* 0x00002dc000227802 */ /* 0x000fce0000000f00 */
[----:B-----5:R-:W-:Y:S05]  /*2db0*/  CALL.REL.NOINC `($__internal_3_$__cuda_sm20_div_rn_f64_full) ;  /* 0x0000002c00487944 */ /* 0x020fea0003c00000 */
[----:B------:R-:W-:Y:S01]  /*2dc0*/  MOV R22, R40 ;  /* 0x0000002800167202 */ /* 0x000fe20000000f00 */
[----:B------:R-:W-:-:S07]  /*2dd0*/  IMAD.MOV.U32 R23, RZ, RZ, R41 ;  /* 0x000000ffff177224 */ /* 0x000fce00078e0029 */
.L_x_261:
[----:B------:R-:W-:Y:S05]  /*2de0*/  BSYNC.RECONVERGENT B1 ;  /* 0x0000000000017941 */ /* 0x000fea0003800200 */
.L_x_260:
[----:B------:R-:W0:Y:S01]  /*2df0*/  LDC.64 R10, c[0x3][0x48] ;  /* 0x00c01200ff0a7b82 */ /* 0x000e220000000a00 */
[----:B------:R-:W0:Y:S01]  /*2e00*/  LDCU.64 UR4, c[0x3][0x50] ;  /* 0x00c00a00ff0477ac */ /* 0x000e220008000a00 */
[----:B------:R-:W-:Y:S01]  /*2e10*/  BSSY.RECONVERGENT B0, `(.L_x_262) ;  /* 0x000000c000007945 */ /* 0x000fe20003800200 */
[----:B0-----:R-:W-:-:S08]  /*2e20*/  DFMA R4, R4, -UR4, R10 ;  /* 0x8000000404047c2b */ /* 0x001fd0000800000a */
        /* <DEDUP_REMOVED lines=10> */
.L_x_263:
[----:B------:R-:W-:Y:S05]  /*2ed0*/  BSYNC.RECONVERGENT B0 ;  /* 0x0000000000007941 */ /* 0x000fea0003800200 */
.L_x_262:
        /* <DEDUP_REMOVED lines=16> */
.L_x_265:
[----:B------:R-:W-:Y:S05]  /*2fe0*/  BSYNC.RECONVERGENT B0 ;  /* 0x0000000000007941 */ /* 0x000fea0003800200 */
.L_x_264:
        /* <DEDUP_REMOVED lines=19> */
.L_x_267:
[----:B------:R-:W-:Y:S05]  /*3120*/  BSYNC.RECONVERGENT B1 ;  /* 0x0000000000017941 */ /* 0x000fea0003800200 */
.L_x_266:
        /* <DEDUP_REMOVED lines=24> */
[----:B------:R-:W-:-:S07]  /*32b0*/  IMAD.MOV.U32 R15, RZ, RZ, R17 ;  /* 0x000000ffff0f7224 */ /* 0x000fce00078e0011 */
[----:B-----5:R-:W-:Y:S05]  /*32c0*/  CALL.REL.NOINC `($__internal_4_$__cuda_sm20_dsqrt_rn_f64_mediumpath_v1) ;  /* 0x0000002c00707944 */ /* 0x020fea0003c00000 */
.L_x_269:
[----:B------:R-:W-:Y:S05]  /*32d0*/  BSYNC.RECONVERGENT B0 ;  /* 0x0000000000007941 */ /* 0x000fea0003800200 */
.L_x_268:
[----:B------:R-:W-:Y:S05]  /*32e0*/  BRA `(.L_x_241) ;  /* 0x0000001000ac7947 */ /* 0x000fea0003800000 */
.L_x_239:
        /* <DEDUP_REMOVED lines=62> */
.L_x_272:
        /* <DEDUP_REMOVED lines=72> */
.L_x_273:
[----:B------:R-:W-:Y:S05]  /*3b50*/  BSYNC.RECONVERGENT B0 ;  /* 0x0000000000007941 */ /* 0x000fea0003800200 */
.L_x_271:
        /* <DEDUP_REMOVED lines=26> */
[----:B-----5:R-:W-:Y:S05]  /*3d00*/  CALL.REL.NOINC `($__internal_3_$__cuda_sm20_div_rn_f64_full) ;  /* 0x0000001c00747944 */ /* 0x020fea0003c00000 */
.L_x_275:
[----:B------:R-:W-:Y:S05]  /*3d10*/  BSYNC.RECONVERGENT B1 ;  /* 0x0000000000017941 */ /* 0x000fea0003800200 */
.L_x_274:
[----:B------:R-:W0:Y:S01]  /*3d20*/  LDC.64 R14, c[0x0][0x398] ;  /* 0x0000e600ff0e7b82 */ /* 0x000e220000000a00 */
[----:B------:R-:W0:Y:S02]  /*3d30*/  F2I.F64 R41, R40 ;  /* 0x0000002800297311 */ /* 0x000e240000301100 */
[----:B0-----:R-:W-:-:S06]  /*3d40*/  IMAD.WIDE R14, R41, 0x8, R14 ;  /* 0x00000008290e7825 */ /* 0x001fcc00078e020e */
[----:B------:R-:W5:Y:S01]  /*3d50*/  LDG.E.64 R14, desc[UR8][R14.64] ;  /* 0x000000080e0e7981 */ /* 0x000f62000c1e1b00 */
[----:B------:R-:W-:Y:S05]  /*3d60*/  BRA `(.L_x_241) ;  /* 0x00000008000c7947 */ /* 0x000fea0003800000 */
.L_x_270:
        /* <DEDUP_REMOVED lines=28> */
.L_x_278:
[----:B------:R-:W-:Y:S05]  /*3f30*/  BSYNC.RECONVERGENT B1 ;  /* 0x0000000000017941 */ /* 0x000fea0003800200 */
.L_x_277:
        /* <DEDUP_REMOVED lines=25> */
.L_x_280:
[----:B------:R-:W-:Y:S05]  /*40d0*/  BSYNC.RECONVERGENT B0 ;  /* 0x0000000000007941 */ /* 0x000fea0003800200 */
.L_x_279:
[----:B------:R-:W-:Y:S05]  /*40e0*/  BRA `(.L_x_241) ;  /* 0x00000004002c7947 */ /* 0x000fea0003800000 */
.L_x_276:
        /* <DEDUP_REMOVED lines=21> */
[----:B------:R-:W-:Y:S02]  /*4240*/  IMAD.MOV.U32 R22, RZ, RZ, R40 ;  /* 0x000000ffff167224 */ /* 0x000fe400078e0028 */
[----:B------:R-:W-:-:S07]  /*4250*/  IMAD.MOV.U32 R23, RZ, RZ, R41 ;  /* 0x000000ffff177224 */ /* 0x000fce00078e0029 */
.L_x_282:
[----:B------:R-:W-:Y:S05]  /*4260*/  BSYNC.RECONVERGENT B1 ;  /* 0x0000000000017941 */ /* 0x000fea0003800200 */
.L_x_281:
        /* <DEDUP_REMOVED lines=23> */
.L_x_284:
[----:B------:R-:W-:Y:S05]  /*43e0*/  BSYNC.RECONVERGENT B1 ;  /* 0x0000000000017941 */ /* 0x000fea0003800200 */
.L_x_283:
[----:B------:R-:W-:Y:S01]  /*43f0*/  DADD R40, R40, R22 ;  /* 0x0000000028287229 */ /* 0x000fe20000000016 */
[----:B------:R-:W-:Y:S01]  /*4400*/  IMAD.MOV.U32 R12, RZ, RZ, 0x0 ;  /* 0x00000000ff0c7424 */ /* 0x000fe200078e00ff */
[----:B------:R-:W-:Y:S01]  /*4410*/  BSSY.RECONVERGENT B0, `(.L_x_241) ;  /* 0x0000018000007945 */ /* 0x000fe20003800200 */
[----:B------:R-:W-:-:S03]  /*4420*/  IMAD.MOV.U32 R13, RZ, RZ, 0x3fd80000 ;  /* 0x3fd80000ff0d7424 */ /* 0x000fc600078e00ff */
        /* <DEDUP_REMOVED lines=14> */
[----:B------:R-:W-:Y:S01]  /*4510*/  MOV R14, R16 ;  /* 0x00000010000e7202 */ /* 0x000fe20000000f00 */
[----:B------:R-:W-:Y:S02]  /*4520*/  IMAD.MOV.U32 R4, RZ, RZ, R12 ;  /* 0x000000ffff047224 */ /* 0x000fe400078e000c */
[----:B------:R-:W-:Y:S01]  /*4530*/  IMAD.MOV.U32 R16, RZ, RZ, R10 ;  /* 0x000000ffff107224 */ /* 0x000fe200078e000a */
[----:B------:R-:W-:Y:S01]  /*4540*/  MOV R10, 0x4590 ;  /* 0x00004590000a7802 */ /* 0x000fe20000000f00 */
[----:B------:R-:W-:Y:S02]  /*4550*/  IMAD.MOV.U32 R12, RZ, RZ, R18 ;  /* 0x000000ffff0c7224 */ /* 0x000fe400078e0012 */
[----:B------:R-:W-:Y:S02]  /*4560*/  IMAD.MOV.U32 R13, RZ, RZ, R19 ;  /* 0x000000ffff0d7224 */ /* 0x000fe400078e0013 */
[----:B------:R-:W-:-:S07]  /*4570*/  IMAD.MOV.U32 R15, RZ, RZ, R17 ;  /* 0x000000ffff0f7224 */ /* 0x000fce00078e0011 */
[----:B-----5:R-:W-:Y:S05]  /*4580*/  CALL.REL.NOINC `($__internal_4_$__cuda_sm20_dsqrt_rn_f64_mediumpath_v1) ;  /* 0x0000001800c07944 */ /* 0x020fea0003c00000 */
.L_x_285:
[----:B------:R-:W-:Y:S05]  /*4590*/  BSYNC.RECONVERGENT B0 ;  /* 0x0000000000007941 */ /* 0x000fea0003800200 */
.L_x_241:
[----:B------:R-:W0:Y:S02]  /*45a0*/  LDC.64 R16, c[0x0][0x3b0] ;  /* 0x0000ec00ff107b82 */ /* 0x000e240000000a00 */
[----:B0-----:R-:W-:-:S06]  /*45b0*/  IMAD.WIDE.U32 R16, R20, 0x8, R16 ;  /* 0x0000000814107825 */ /* 0x001fcc00078e0010 */
[----:B------:R-:W2:Y:S01]  /*45c0*/  LDG.E.64 R16, desc[UR8][R16.64] ;  /* 0x0000000810107981 */ /* 0x000ea2000c1e1b00 */
[----:B------:R-:W-:Y:S01]  /*45d0*/  IMAD.MOV.U32 R4, RZ, RZ, 0x1 ;  /* 0x00000001ff047424 */ /* 0x000fe200078e00ff */
[----:B-----5:R-:W-:Y:S01]  /*45e0*/  FSETP.GEU.AND P1, PT, |R15|, 6.5827683646048100446e-37, PT ;  /* 0x036000000f00780b */ /* 0x020fe20003f2e200 */
[----:B------:R-:W-:Y:S01]  /*45f0*/  BSSY.RECONVERGENT B1, `(.L_x_286) ;  /* 0x0000011000017945 */ /* 0x000fe20003800200 */
[----:B--2---:R-:W0:Y:S03]  /*4600*/  MUFU.RCP64H R5, R17 ;  /* 0x0000001100057308 */ /* 0x004e260000001800 */
        /* <DEDUP_REMOVED lines=12> */
[----:B------:R-:W-:Y:S05]  /*46d0*/  CALL.REL.NOINC `($__internal_3_$__cuda_sm20_div_rn_f64_full) ;  /* 0x0000001400007944 */ /* 0x000fea0003c00000 */
[----:B------:R-:W-:Y:S01]  /*46e0*/  MOV R4, R40 ;  /* 0x0000002800047202 */ /* 0x000fe20000000f00 */
[----:B------:R-:W-:-:S07]  /*46f0*/  IMAD.MOV.U32 R5, RZ, RZ, R41 ;  /* 0x000000ffff057224 */ /* 0x000fce00078e0029 */
.L_x_287:
[----:B------:R-:W-:Y:S05]  /*4700*/  BSYNC.RECONVERGENT B1 ;  /* 0x0000000000017941 */ /* 0x000fea0003800200 */
.L_x_286:
[----:B------:R-:W0:Y:S01]  /*4710*/  LDC.64 R32, c[0x0][0x3a0] ;  /* 0x0000e800ff207b82 */ /* 0x000e220000000a00 */
[----:B------:R-:W1:Y:S07]  /*4720*/  LDCU UR4, c[0x3][0x38] ;  /* 0x00c00700ff0477ac */ /* 0x000e6e0008000800 */
[----:B------:R-:W2:Y:S01]  /*4730*/  LDC.64 R22, c[0x0][0x390] ;  /* 0x0000e400ff167b82 */ /* 0x000ea20000000a00 */
[----:B-1----:R-:W-:-:S04]  /*4740*/  IMAD R11, R20, UR4, RZ ;  /* 0x00000004140b7c24 */ /* 0x002fc8000f8e02ff */
[----:B0-----:R-:W-:-:S05]  /*4750*/  IMAD.WIDE.U32 R32, R11, 0x8, R32 ;  /* 0x000000080b207825 */ /* 0x001fca00078e0020 */
[----:B------:R-:W3:Y:S01]  /*4760*/  LDG.E.64 R10, desc[UR8][R32.64] ;  /* 0x00000008200a7981 */ /* 0x000ee2000c1e1b00 */
[----:B--2---:R-:W-:-:S06]  /*4770*/  IMAD.WIDE.U32 R22, R21, 0x8, R22 ;  /* 0x0000000815167825 */ /* 0x004fcc00078e0016 */
[----:B------:R-:W5:Y:S01]  /*4780*/  LDG.E.64 R22, desc[UR8][R22.64] ;  /* 0x0000000816167981 */ /* 0x000f62000c1e1b00 */
[----:B------:R-:W-:Y:S01]  /*4790*/  DADD R16, -RZ, |R2| ;  /* 0x00000000ff107229 */ /* 0x000fe20000000502 */
[----:B------:R-:W-:Y:S01]  /*47a0*/  IMAD.MOV.U32 R18, RZ, RZ, 0x1 ;  /* 0x00000001ff127424 */ /* 0x000fe200078e00ff */
[C---:B------:R-:W-:Y:S01]  /*47b0*/  DSETP.GE.AND P0, PT, R2.reuse, RZ, PT ;  /* 0x000000ff0200722a */ /* 0x040fe20003f06000 */
[----:B------:R-:W-:Y:S03]  /*47c0*/  BSSY.RECONVERGENT B1, `(.L_x_288) ;  /* 0x000001d000017945 */ /* 0x000fe60003800200 */
[----:B------:R-:W0:Y:S10]  /*47d0*/  MUFU.RCP64H R19, R17 ;  /* 0x0000001100137308 */ /* 0x000e340000001800 */
[----:B------:R-:W1:Y:S01]  /*47e0*/  @P0 LDC.64 R12, c[0x3][RZ] ;  /* 0x00c00000ff0c0b82 */ /* 0x000e620000000a00 */
[----:B0-----:R-:W-:-:S08]  /*47f0*/  DFMA R20, -|R2|, R18, 1 ;  /* 0x3ff000000214742b */ /* 0x001fd00000000312 */
[----:B------:R-:W-:-:S08]  /*4800*/  DFMA R20, R20, R20, R20 ;  /* 0x000000141414722b */ /* 0x000fd00000000014 */
[----:B------:R-:W-:-:S08]  /*4810*/  DFMA R20, R18, R20, R18 ;  /* 0x000000141214722b */ /* 0x000fd00000000012 */
[----:B------:R-:W-:-:S08]  /*4820*/  DFMA R18, -|R2|, R20, 1 ;  /* 0x3ff000000212742b */ /* 0x000fd00000000314 */
[----:B------:R-:W-:Y:S01]  /*4830*/  DFMA R18, R20, R18, R20 ;  /* 0x000000121412722b */ /* 0x000fe20000000014 */
[--C-:B---3--:R-:W-:Y:S01]  /*4840*/  @P0 IMAD.MOV.U32 R14, RZ, RZ, R10.reuse ;  /* 0x000000ffff0e0224 */ /* 0x108fe200078e000a */
[-C--:B------:R-:W-:Y:S01]  /*4850*/  @P0 MOV R15, R11.reuse ;  /* 0x0000000b000f0202 */ /* 0x080fe20000000f00 */
[--C-:B------:R-:W-:Y:S01]  /*4860*/  @!P0 IMAD.MOV.U32 R12, RZ, RZ, R10.reuse ;  /* 0x000000ffff0c8224 */ /* 0x100fe200078e000a */
[----:B------:R-:W-:Y:S01]  /*4870*/  @P0 MOV R21, R11 ;  /* 0x0000000b00150202 */ /* 0x000fe20000000f00 */
[--C-:B------:R-:W-:Y:S02]  /*4880*/  @!P0 IMAD.MOV.U32 R13, RZ, RZ, R11.reuse ;  /* 0x000000ffff0d8224 */ /* 0x100fe400078e000b */
[--C-:B------:R-:W-:Y:S01]  /*4890*/  @P0 IMAD.MOV.U32 R20, RZ, RZ, R10.reuse ;  /* 0x000000ffff140224 */ /* 0x100fe200078e000a */
[----:B------:R-:W1:Y:S01]  /*48a0*/  @!P0 LDC.64 R14, c[0x3][0x18] ;  /* 0x00c00600ff0e8b82 */ /* 0x000e620000000a00 */
[----:B------:R-:W-:Y:S02]  /*48b0*/  @!P0 IMAD.MOV.U32 R20, RZ, RZ, R10 ;  /* 0x000000ffff148224 */ /* 0x000fe400078e000a */
[----:B------:R-:W-:Y:S01]  /*48c0*/  @!P0 IMAD.MOV.U32 R21, RZ, RZ, R11 ;  /* 0x000000ffff158224 */ /* 0x000fe200078e000b */
[----:B-1----:R-:W-:-:S08]  /*48d0*/  DADD R14, R14, -R12 ;  /* 0x000000000e0e7229 */ /* 0x002fd0000000080c */
[----:B------:R-:W-:Y:S02]  /*48e0*/  DMUL R12, R14, R18 ;  /* 0x000000120e0c7228 */ /* 0x000fe40000000000 */
[----:B------:R-:W-:-:S06]  /*48f0*/  FSETP.GEU.AND P2, PT, |R15|, 6.5827683646048100446e-37, PT ;  /* 0x036000000f00780b */ /* 0x000fcc0003f4e200 */
[----:B------:R-:W-:-:S08]  /*4900*/  DFMA R2, -|R2|, R12, R14 ;  /* 0x0000000c0202722b */ /* 0x000fd0000000030e */
[----:B------:R-:W-:-:S10]  /*4910*/  DFMA R2, R18, R2, R12 ;  /* 0x000000021202722b */ /* 0x000fd4000000000c */
[----:B------:R-:W-:-:S05]  /*4920*/  FFMA R12, RZ, R17, R3 ;  /* 0x00000011ff0c7223 */ /* 0x000fca0000000003 */
[----:B------:R-:W-:-:S13]  /*4930*/  FSETP.GT.AND P1, PT, |R12|, 1.469367938527859385e-39, PT ;  /* 0x001000000c00780b */ /* 0x000fda0003f24200 */
[----:B------:R-:W-:Y:S05]  /*4940*/  @P1 BRA P2, `(.L_x_289) ;  /* 0x0000000000101947 */ /* 0x000fea0001000000 */
[----:B------:R-:W-:-:S07]  /*4950*/  MOV R34, 0x4970 ;  /* 0x0000497000227802 */ /* 0x000fce0000000f00 */
[----:B-----5:R-:W-:Y:S05]  /*4960*/  CALL.REL.NOINC `($__internal_3_$__cuda_sm20_div_rn_f64_full) ;  /* 0x00000010005c7944 */ /* 0x020fea0003c00000 */
[----:B------:R-:W-:Y:S01]  /*4970*/  IMAD.MOV.U32 R2, RZ, RZ, R40 ;  /* 0x000000ffff027224 */ /* 0x000fe200078e0028 */
[----:B------:R-:W-:-:S07]  /*4980*/  MOV R3, R41 ;  /* 0x0000002900037202 */ /* 0x000fce0000000f00 */
.L_x_289:
[----:B------:R-:W-:Y:S05]  /*4990*/  BSYNC.RECONVERGENT B1 ;  /* 0x0000000000017941 */ /* 0x000fea0003800200 */
.L_x_288:
[----:B------:R-:W2:Y:S01]  /*49a0*/  LDG.E.64 R30, desc[UR8][R32.64+0x8] ;  /* 0x00000808201e7981 */ /* 0x000ea2000c1e1b00 */
[----:B------:R-:W-:Y:S01]  /*49b0*/  DADD R16, -RZ, |R8| ;  /* 0x00000000ff107229 */ /* 0x000fe20000000508 */
[----:B------:R-:W-:Y:S01]  /*49c0*/  IMAD.MOV.U32 R12, RZ, RZ, 0x1 ;  /* 0x00000001ff0c7424 */ /* 0x000fe200078e00ff */
[C---:B------:R-:W-:Y:S01]  /*49d0*/  DSETP.GE.AND P0, PT, R8.reuse, RZ, PT ;  /* 0x000000ff0800722a */ /* 0x040fe20003f06000 */
[----:B------:R-:W0:Y:S01]  /*49e0*/  LDCU UR4, c[0x3][0x38] ;  /* 0x00c00700ff0477ac */ /* 0x000e220008000800 */
[----:B------:R-:W-:Y:S02]  /*49f0*/  BSSY.RECONVERGENT B1, `(.L_x_290) ;  /* 0x000001a000017945 */ /* 0x000fe40003800200 */
[----:B------:R-:W1:Y:S10]  /*4a00*/  MUFU.RCP64H R13, R17 ;  /* 0x00000011000d7308 */ /* 0x000e740000001800 */
[----:B------:R-:W3:Y:S01]  /*4a10*/  @P0 LDC.64 R14, c[0x3][0x8] ;  /* 0x00c00200ff0e0b82 */ /* 0x000ee20000000a00 */
[----:B0-----:R-:W-:Y:S01]  /*4a20*/  UISETP.NE.AND UP0, UPT, UR4, 0x3, UPT ;  /* 0x000000030400788c */ /* 0x001fe2000bf05270 */
[----:B-1----:R-:W-:-:S08]  /*4a30*/  DFMA R18, -|R8|, R12, 1 ;  /* 0x3ff000000812742b */ /* 0x002fd0000000030c */
[----:B------:R-:W-:-:S08]  /*4a40*/  DFMA R18, R18, R18, R18 ;  /* 0x000000121212722b */ /* 0x000fd00000000012 */
[----:B------:R-:W-:-:S08]  /*4a50*/  DFMA R18, R12, R18, R12 ;  /* 0x000000120c12722b */ /* 0x000fd0000000000c */
[----:B------:R-:W-:-:S08]  /*4a60*/  DFMA R12, -|R8|, R18, 1 ;  /* 0x3ff00000080c742b */ /* 0x000fd00000000312 */
[----:B------:R-:W-:Y:S01]  /*4a70*/  DFMA R12, R18, R12, R18 ;  /* 0x0000000c120c722b */ /* 0x000fe20000000012 */
[----:B--2---:R-:W-:Y:S01]  /*4a80*/  @P0 IMAD.MOV.U32 R10, RZ, RZ, R30 ;  /* 0x000000ffff0a0224 */ /* 0x004fe200078e001e */
[----:B------:R-:W-:Y:S01]  /*4a90*/  @!P0 MOV R14, R30 ;  /* 0x0000001e000e8202 */ /* 0x000fe20000000f00 */
[--C-:B------:R-:W-:Y:S02]  /*4aa0*/  @P0 IMAD.MOV.U32 R11, RZ, RZ, R31.reuse ;  /* 0x000000ffff0b0224 */ /* 0x100fe400078e001f */
[----:B------:R-:W-:-:S04]  /*4ab0*/  @!P0 IMAD.MOV.U32 R15, RZ, RZ, R31 ;  /* 0x000000ffff0f8224 */ /* 0x000fc800078e001f */
[----:B------:R-:W3:Y:S02]  /*4ac0*/  @!P0 LDC.64 R10, c[0x3][0x20] ;  /* 0x00c00800ff0a8b82 */ /* 0x000ee40000000a00 */
        /* <DEDUP_REMOVED lines=12> */
.L_x_291:
[----:B------:R-:W-:Y:S05]  /*4b90*/  BSYNC.RECONVERGENT B1 ;  /* 0x0000000000017941 */ /* 0x000fea0003800200 */
.L_x_290:
[----:B------:R-:W-:Y:S05]  /*4ba0*/  BRA.U !UP0, `(.L_x_292) ;  /* 0x0000000108087547 */ /* 0x000fea000b800000 */
[----:B------:R-:W5:Y:S01]  /*4bb0*/  LDG.E.64 R32, desc[UR8][R32.64+0x10] ;  /* 0x0000100820207981 */ /* 0x000f62000c1e1b00 */
[----:B------:R-:W-:Y:S05]  /*4bc0*/  BRA `(.L_x_293) ;  /* 0x0000000000d47947 */ /* 0x000fea0003800000 */
.L_x_292:
[----:B------:R-:W-:Y:S01]  /*4bd0*/  DSETP.GE.AND P0, PT, R24, RZ, PT ;  /* 0x000000ff1800722a */ /* 0x000fe20003f06000 */
[----:B------:R-:W-:-:S13]  /*4be0*/  BSSY.RECONVERGENT B1, `(.L_x_293) ;  /* 0x0000033000017945 */ /* 0x000fda0003800200 */
[----:B------:R-:W-:Y:S05]  /*4bf0*/  @!P0 BRA `(.L_x_294) ;  /* 0x0000000000648947 */ /* 0x000fea0003800000 */
        /* <DEDUP_REMOVED lines=21> */
.L_x_296:
[----:B------:R-:W-:Y:S05]  /*4d50*/  BSYNC.RECONVERGENT B2 ;  /* 0x0000000000027941 */ /* 0x000fea0003800200 */
.L_x_295:
[----:B------:R-:W-:Y:S02]  /*4d60*/  IMAD.MOV.U32 R24, RZ, RZ, R40 ;  /* 0x000000ffff187224 */ /* 0x000fe400078e0028 */
[----:B------:R-:W-:Y:S01]  /*4d70*/  IMAD.MOV.U32 R25, RZ, RZ, R41 ;  /* 0x000000ffff197224 */ /* 0x000fe200078e0029 */
[----:B------:R-:W-:Y:S06]  /*4d80*/  BRA `(.L_x_297) ;  /* 0x0000000000607947 */ /* 0x000fec0003800000 */
.L_x_294:
        /* <DEDUP_REMOVED lines=21> */
.L_x_299:
[----:B------:R-:W-:Y:S05]  /*4ee0*/  BSYNC.RECONVERGENT B2 ;  /* 0x0000000000027941 */ /* 0x000fea0003800200 */
.L_x_298:
[----:B------:R-:W-:Y:S01]  /*4ef0*/  MOV R24, R40 ;  /* 0x0000002800187202 */ /* 0x000fe20000000f00 */
[----:B------:R-:W-:-:S07]  /*4f00*/  IMAD.MOV.U32 R25, RZ, RZ, R41 ;  /* 0x000000ffff197224 */ /* 0x000fce00078e0029 */
.L_x_297:
[----:B------:R-:W-:Y:S05]  /*4f10*/  BSYNC.RECONVERGENT B1 ;  /* 0x0000000000017941 */ /* 0x000fea0003800200 */
.L_x_293:
[----:B-----5:R-:W0:Y:S01]  /*4f20*/  MUFU.RCP64H R11, R23 ;  /* 0x00000017000b7308 */ /* 0x020e220000001800 */
[----:B------:R-:W-:Y:S01]  /*4f30*/  IMAD.MOV.U32 R10, RZ, RZ, 0x1 ;  /* 0x00000001ff0a7424 */ /* 0x000fe200078e00ff */
[----:B------:R-:W-:Y:S01]  /*4f40*/  DSETP.MIN.AND P0, P1, R8, R2, PT ;  /* 0x000000020800722a */ /* 0x000fe20003900000 */
[----:B------:R-:W-:Y:S01]  /*4f50*/  UMOV UR4, 0x54442d18 ;  /* 0x54442d1800047882 */ /* 0x000fe20000000000 */
[----:B------:R-:W-:Y:S01]  /*4f60*/  UMOV UR5, 0x401921fb ;  /* 0x401921fb00057882 */ /* 0x000fe20000000000 */
[----:B------:R-:W-:Y:S03]  /*4f70*/  BSSY.RECONVERGENT B1, `(.L_x_300) ;  /* 0x0000021000017945 */ /* 0x000fe60003800200 */
[----:B------:R-:W-:Y:S01]  /*4f80*/  SEL R2, R8, R2, P0 ;  /* 0x0000000208027207 */ /* 0x000fe20000000000 */
[----:B0-----:R-:W-:-:S08]  /*4f90*/  DFMA R12, -R22, R10, 1 ;  /* 0x3ff00000160c742b */ /* 0x001fd0000000010a */
[----:B------:R-:W-:-:S08]  /*4fa0*/  DFMA R12, R12, R12, R12 ;  /* 0x0000000c0c0c722b */ /* 0x000fd0000000000c */
[----:B------:R-:W-:-:S08]  /*4fb0*/  DFMA R12, R10, R12, R10 ;  /* 0x0000000c0a0c722b */ /* 0x000fd0000000000a */
[----:B------:R-:W-:-:S08]  /*4fc0*/  DFMA R10, -R22, R12, 1 ;  /* 0x3ff00000160a742b */ /* 0x000fd0000000010c */
[----:B------:R-:W-:Y:S01]  /*4fd0*/  DFMA R10, R12, R10, R12 ;  /* 0x0000000a0c0a722b */ /* 0x000fe2000000000c */
[----:B------:R-:W-:Y:S01]  /*4fe0*/  IMAD.MOV.U32 R12, RZ, RZ, R9 ;  /* 0x000000ffff0c7224 */ /* 0x000fe200078e0009 */
[----:B------:R-:W-:-:S04]  /*4ff0*/  MOV R13, R3 ;  /* 0x00000003000d7202 */ /* 0x000fc80000000f00 */
[----:B------:R-:W-:Y:S02]  /*5000*/  FSEL R15, R12, R13, P0 ;  /* 0x0000000d0c0f7208 */ /* 0x000fe40000000000 */
[----:B------:R-:W-:Y:S01]  /*5010*/  DMUL R40, R10, UR4 ;  /* 0x000000040a287c28 */ /* 0x000fe20008000000 */
[----:B------:R-:W-:-:S05]  /*5020*/  @P1 LOP3.LUT R15, R13, 0x80000, RZ, 0xfc, !PT ;  /* 0x000800000d0f1812 */ /* 0x000fca00078efcff */
[----:B------:R-:W-:Y:S02]  /*5030*/  IMAD.MOV.U32 R3, RZ, RZ, R15 ;  /* 0x000000ffff037224 */ /* 0x000fe400078e000f */
[----:B------:R-:W-:Y:S01]  /*5040*/  DFMA R8, -R22, R40, UR4 ;  /* 0x0000000416087e2b */ /* 0x000fe20008000128 */
[----:B------:R-:W0:Y:S03]  /*5050*/  LDCU.64 UR4, c[0x3][0x30] ;  /* 0x00c00600ff0477ac */ /* 0x000e260008000a00 */
[----:B------:R-:W-:-:S04]  /*5060*/  DSETP.MIN.AND P0, P1, R2, R24, PT ;  /* 0x000000180200722a */ /* 0x000fc80003900000 */
[----:B------:R-:W-:Y:S01]  /*5070*/  DFMA R40, R10, R8, R40 ;  /* 0x000000080a28722b */ /* 0x000fe20000000028 */
[----:B------:R-:W-:Y:S02]  /*5080*/  IMAD.MOV.U32 R9, RZ, RZ, R24 ;  /* 0x000000ffff097224 */ /* 0x000fe400078e0018 */
[----:B------:R-:W-:-:S03]  /*5090*/  IMAD.MOV.U32 R8, RZ, RZ, R3 ;  /* 0x000000ffff087224 */ /* 0x000fc600078e0003 */
[----:B------:R-:W-:Y:S02]  /*50a0*/  SEL R2, R2, R9, P0 ;  /* 0x0000000902027207 */ /* 0x000fe40000000000 */
[----:B------:R-:W-:Y:S02]  /*50b0*/  FSEL R11, R8, R25, P0 ;  /* 0x00000019080b7208 */ /* 0x000fe40000000000 */
[----:B------:R-:W-:Y:S01]  /*50c0*/  FFMA R3, RZ, R23, R41 ;  /* 0x00000017ff037223 */ /* 0x000fe20000000029 */
[----:B------:R-:W-:-:S04]  /*50d0*/  @P1 LOP3.LUT R11, R25, 0x80000, RZ, 0xfc, !PT ;  /* 0x00080000190b1812 */ /* 0x000fc800078efcff */
[----:B------:R-:W-:Y:S02]  /*50e0*/  FSETP.GT.AND P0, PT, |R3|, 1.469367938527859385e-39, PT ;  /* 0x001000000300780b */ /* 0x000fe40003f04200 */
[----:B------:R-:W-:-:S06]  /*50f0*/  MOV R3, R11 ;  /* 0x0000000b00037202 */ /* 0x000fcc0000000f00 */
[----:B0-----:R-:W-:-:S05]  /*5100*/  DMUL R2, |R2|, -UR4 ;  /* 0x8000000402027c28 */ /* 0x001fca0008000200 */
[----:B------:R-:W-:Y:S06]  /*5110*/  @P0 BRA `(.L_x_301) ;  /* 0x0000000000180947 */ /* 0x000fec0003800000 */
[----:B------:R-:W-:Y:S01]  /*5120*/  IMAD.MOV.U32 R16, RZ, RZ, R22 ;  /* 0x000000ffff107224 */ /* 0x000fe200078e0016 */
[----:B------:R-:W-:Y:S01]  /*5130*/  MOV R15, 0x401921fb ;  /* 0x401921fb000f7802 */ /* 0x000fe20000000f00 */
[----:B------:R-:W-:Y:S01]  /*5140*/  IMAD.MOV.U32 R17, RZ, RZ, R23 ;  /* 0x000000ffff117224 */ /* 0x000fe200078e0017 */
[----:B------:R-:W-:Y:S01]  /*5150*/  MOV R34, 0x5180 ;  /* 0x0000518000227802 */ /* 0x000fe20000000f00 */
[----:B------:R-:W-:-:S07]  /*5160*/  IMAD.MOV.U32 R14, RZ, RZ, 0x54442d18 ;  /* 0x54442d18ff0e7424 */ /* 0x000fce00078e00ff */
[----:B------:R-:W-:Y:S05]  /*5170*/  CALL.REL.NOINC `($__internal_3_$__cuda_sm20_div_rn_f64_full) ;  /* 0x0000000800587944 */ /* 0x000fea0003c00000 */
.L_x_301:
[----:B------:R-:W-:Y:S05]  /*5180*/  BSYNC.RECONVERGENT B1 ;  /* 0x0000000000017941 */ /* 0x000fea0003800200 */
.L_x_300:
[----:B------:R-:W-:Y:S01]  /*5190*/  DMUL R30, R28, R30 ;  /* 0x0000001e1c1e7228 */ /* 0x000fe20000000000 */
[----:B------:R-:W-:Y:S07]  /*51a0*/  BSSY.RECONVERGENT B0, `(.L_x_302) ;  /* 0x000001b000007945 */ /* 0x000fee0003800200 */
[----:B------:R-:W-:-:S08]  /*51b0*/  DFMA R20, R26, R20, R30 ;  /* 0x000000141a14722b */ /* 0x000fd0000000001e */
[----:B------:R-:W-:-:S08]  /*51c0*/  DFMA R20, R6, R32, R20 ;  /* 0x000000200614722b */ /* 0x000fd00000000014 */
        /* <DEDUP_REMOVED lines=10> */
[----:B------:R-:W-:-:S08]  /*5270*/  UMOV UR5, 0x3ff921fb ;  /* 0x3ff921fb00057882 */ /* 0x000fd00000000000 */
        /* <DEDUP_REMOVED lines=10> */
[----:B------:R-:W-:-:S07]  /*5320*/  MOV R16, 0x5340 ;  /* 0x0000534000107802 */ /* 0x000fce0000000f00 */
[----:B------:R-:W-:Y:S05]  /*5330*/  CALL.REL.NOINC `($_Z9ff_calcElP7double2S0_PKdS2_S2_S2_S2_S2_S2_S2_S2_S2_S2_$__internal_trig_reduction_slowpathd) ;  /* 0x00000018009c7944 */ /* 0x000fea0003c00000 */
[----:B------:R-:W-:-:S07]  /*5340*/  IMAD.MOV.U32 R10, RZ, RZ, R7 ;  /* 0x000000ffff0a7224 */ /* 0x000fce00078e0007 */
.L_x_303:
[----:B------:R-:W-:Y:S05]  /*5350*/  BSYNC.RECONVERGENT B0 ;  /* 0x0000000000007941 */ /* 0x000fea0003800200 */
.L_x_302:
[----:B------:R-:W-:Y:S01]  /*5360*/  IMAD.MOV.U32 R6, RZ, RZ, 0x652b82fe ;  /* 0x652b82feff067424 */ /* 0x000fe200078e00ff */
[----:B------:R-:W-:Y:S01]  /*5370*/  MOV R7, 0x3ff71547 ;  /* 0x3ff7154700077802 */ /* 0x000fe20000000f00 */
[----:B------:R-:W-:Y:S01]  /*5380*/  UMOV UR4, 0xfefa39ef ;  /* 0xfefa39ef00047882 */ /* 0x000fe20000000000 */
[----:B------:R-:W-:Y:S01]  /*5390*/  UMOV UR5, 0x3fe62e42 ;  /* 0x3fe62e4200057882 */ /* 0x000fe20000000000 */
[----:B------:R-:W-:Y:S02]  /*53a0*/  HFMA2 R19, -RZ, RZ, 1.587890625, -1521 ;  /* 0x3e5ae5f1ff137431 */ /* 0x000fe400000001ff */
[----:B------:R-:W-:Y:S01]  /*53b0*/  IMAD.MOV.U32 R18, RZ, RZ, 0x2cb0d246 ;  /* 0x2cb0d246ff127424 */ /* 0x000fe200078e00ff */
[----:B------:R-:W-:Y:S01]  /*53c0*/  UMOV UR6, 0xf9785eba ;  /* 0xf9785eba00067882 */ /* 0x000fe20000000000 */
[----:B------:R-:W-:Y:S01]  /*53d0*/  DFMA R6, R2, R6, 6.75539944105574400000e+15 ;  /* 0x433800000206742b */ /* 0x000fe20000000006 */
[----:B------:R-:W-:Y:S01]  /*53e0*/  IMAD.MOV.U32 R22, RZ, RZ, -0x3e107ad8 ;  /* 0xc1ef8528ff167424 */ /* 0x000fe200078e00ff */
[----:B------:R-:W-:Y:S01]  /*53f0*/  UMOV UR7, 0x3de5db65 ;  /* 0x3de5db6500077882 */ /* 0x000fe20000000000 */
[----:B------:R-:W-:Y:S01]  /*5400*/  IMAD.MOV.U32 R23, RZ, RZ, 0x3e21eea7 ;  /* 0x3e21eea7ff177424 */ /* 0x000fe200078e00ff */
[C---:B------:R-:W-:Y:S01]  /*5410*/  LOP3.LUT R11, R10.reuse, 0x1, RZ, 0xc0, !PT ;  /* 0x000000010a0b7812 */ /* 0x040fe200078ec0ff */
[----:B------:R-:W-:Y:S01]  /*5420*/  BSSY.RECONVERGENT B0, `(.L_x_304) ;  /* 0x0000061000007945 */ /* 0x000fe20003800200 */
[----:B------:R-:W-:-:S02]  /*5430*/  LOP3.LUT P0, RZ, R10, 0x2, RZ, 0xc0, !PT ;  /* 0x000000020aff7812 */ /* 0x000fc4000780c0ff */
[----:B------:R-:W-:Y:S01]  /*5440*/  DADD R8, R6, -6.75539944105574400000e+15 ;  /* 0xc338000006087429 */ /* 0x000fe20000000000 */
[----:B------:R-:W-:Y:S02]  /*5450*/  ISETP.NE.U32.AND P1, PT, R11, 0x1, PT ;  /* 0x000000010b00780c */ /* 0x000fe40003f25070 */
[----:B------:R-:W0:Y:S01]  /*5460*/  LDC.64 R10, c[0x0][0x388] ;  /* 0x0000e200ff0a7b82 */ /* 0x000e220000000a00 */
[----:B------:R-:W-:-:S04]  /*5470*/  FSETP.GEU.AND P2, PT, |R3|, 4.1917929649353027344, PT ;  /* 0x4086232b0300780b */ /* 0x000fc80003f4e200 */
        /* <DEDUP_REMOVED lines=17> */
[----:B------:R-:W-:Y:S01]  /*5590*/  UMOV UR5, 0x3da8ff83 ;  /* 0x3da8ff8300057882 */ /* 0x000fe20000000000 */
[C---:B------:R-:W-:Y:S01]  /*55a0*/  DFMA R18, R14.reuse, UR6, -R18 ;  /* 0x000000060e127c2b */ /* 0x040fe20008000812 */
[----:B------:R-:W-:Y:S01]  /*55b0*/  UMOV UR6, 0x14761f65 ;  /* 0x14761f6500067882 */ /* 0x000fe20000000000 */
[----:B------:R-:W-:Y:S01]  /*55c0*/  DFMA R16, R14, -UR4, R22 ;  /* 0x800000040e107c2b */ /* 0x000fe20008000016 */
[----:B------:R-:W-:Y:S01]  /*55d0*/  UMOV UR7, 0x3f2a01a0 ;  /* 0x3f2a01a000077882 */ /* 0x000fe20000000000 */
[----:B------:R-:W-:Y:S01]  /*55e0*/  UMOV UR4, 0x8e06e6d9 ;  /* 0x8e06e6d900047882 */ /* 0x000fe20000000000 */
[----:B------:R-:W-:Y:S01]  /*55f0*/  DFMA R20, R8, R20, UR6 ;  /* 0x0000000608147e2b */ /* 0x000fe20008000014 */
[----:B------:R-:W-:Y:S01]  /*5600*/  UMOV UR6, 0x69ace392 ;  /* 0x69ace39200067882 */ /* 0x000fe20000000000 */
[----:B------:R-:W-:Y:S01]  /*5610*/  UMOV UR7, 0x3ec71de3 ;  /* 0x3ec71de300077882 */ /* 0x000fe20000000000 */
[----:B------:R-:W-:Y:S01]  /*5620*/  UMOV UR5, 0x3e927e4f ;  /* 0x3e927e4f00057882 */ /* 0x000fe20000000000 */
[C---:B------:R-:W-:Y:S01]  /*5630*/  DFMA R18, R14.reuse, R18, UR6 ;  /* 0x000000060e127e2b */ /* 0x040fe20008000012 */
[----:B------:R-:W-:Y:S01]  /*5640*/  UMOV UR6, 0x1852b7af ;  /* 0x1852b7af00067882 */ /* 0x000fe20000000000 */
[----:B------:R-:W-:Y:S01]  /*5650*/  DFMA R16, R14, R16, -UR4 ;  /* 0x800000040e107e2b */ /* 0x000fe20008000010 */
[----:B------:R-:W-:Y:S01]  /*5660*/  UMOV UR7, 0x3f56c16c ;  /* 0x3f56c16c00077882 */ /* 0x000fe20000000000 */
[----:B------:R-:W-:Y:S01]  /*5670*/  UMOV UR4, 0x19ddbce9 ;  /* 0x19ddbce900047882 */ /* 0x000fe20000000000 */
[----:B------:R-:W-:Y:S01]  /*5680*/  DFMA R20, R8, R20, UR6 ;  /* 0x0000000608147e2b */ /* 0x000fe20008000014 */
[----:B------:R-:W-:Y:S01]  /*5690*/  UMOV UR6, 0x19db62a1 ;  /* 0x19db62a100067882 */ /* 0x000fe20000000000 */
[----:B------:R-:W-:Y:S01]  /*56a0*/  UMOV UR7, 0x3f2a01a0 ;  /* 0x3f2a01a000077882 */ /* 0x000fe20000000000 */
[----:B------:R-:W-:Y:S01]  /*56b0*/  UMOV UR5, 0x3efa01a0 ;  /* 0x3efa01a000057882 */ /* 0x000fe20000000000 */
[C---:B------:R-:W-:Y:S01]  /*56c0*/  DFMA R18, R14.reuse, R18, -UR6 ;  /* 0x800000060e127e2b */ /* 0x040fe20008000012 */
[----:B------:R-:W-:Y:S01]  /*56d0*/  UMOV UR6, 0x11122322 ;  /* 0x1112232200067882 */ /* 0x000fe20000000000 */
[----:B------:R-:W-:Y:S01]  /*56e0*/  DFMA R16, R14, R16, UR4 ;  /* 0x000000040e107e2b */ /* 0x000fe20008000010 */
        /* <DEDUP_REMOVED lines=18> */
[----:B------:R-:W-:Y:S01]  /*5810*/  DFMA R20, R8, R20, UR6 ;  /* 0x0000000608147e2b */ /* 0x000fe20008000014 */
[----:B------:R-:W-:-:S03]  /*5820*/  UMOV UR5, 0x3fe00000 ;  /* 0x3fe0000000057882 */ /* 0x000fc60000000000 */
[C---:B------:R-:W-:Y:S02]  /*5830*/  DFMA R18, R14.reuse, R18, RZ ;  /* 0x000000120e12722b */ /* 0x040fe400000000ff */
[----:B------:R-:W-:Y:S02]  /*5840*/  DFMA R16, R14, R16, -0.5 ;  /* 0xbfe000000e10742b */ /* 0x000fe40000000010 */
[----:B------:R-:W-:-:S04]  /*5850*/  DFMA R20, R8, R20, UR4 ;  /* 0x0000000408147e2b */ /* 0x000fc80008000014 */
[----:B------:R-:W-:Y:S02]  /*5860*/  DFMA R18, R18, R12, R12 ;  /* 0x0000000c1212722b */ /* 0x000fe4000000000c */
[----:B------:R-:W-:Y:S02]  /*5870*/  DFMA R14, R14, R16, 1 ;  /* 0x3ff000000e0e742b */ /* 0x000fe40000000010 */
[----:B------:R-:W1:Y:S01]  /*5880*/  LDC.64 R16, c[0x0][0x380] ;  /* 0x0000e000ff107b82 */ /* 0x000e620000000a00 */
[----:B------:R-:W-:-:S05]  /*5890*/  DFMA R20, R8, R20, 1 ;  /* 0x3ff000000814742b */ /* 0x000fca0000000014 */
[----:B------:R-:W-:Y:S02]  /*58a0*/  LOP3.LUT R13, R19, 0x80000000, RZ, 0x3c, !PT ;  /* 0x80000000130d7812 */ /* 0x000fe400078e3cff */
[----:B------:R-:W-:Y:S01]  /*58b0*/  FSEL R12, R18, R14, !P1 ;  /* 0x0000000e120c7208 */ /* 0x000fe20004800000 */
[----:B------:R-:W-:Y:S01]  /*58c0*/  DFMA R20, R8, R20, 1 ;  /* 0x3ff000000814742b */ /* 0x000fe20000000014 */
[----:B------:R-:W-:Y:S02]  /*58d0*/  FSEL R13, R13, R15, !P1 ;  /* 0x0000000f0d0d7208 */ /* 0x000fe40004800000 */
[----:B------:R-:W-:Y:S02]  /*58e0*/  FSEL R15, R15, R19, !P1 ;  /* 0x000000130f0f7208 */ /* 0x000fe40004800000 */
[----:B------:R-:W-:Y:S02]  /*58f0*/  @P0 LOP3.LUT R23, R13, 0x80000000, RZ, 0x3c, !PT ;  /* 0x800000000d170812 */ /* 0x000fe400078e3cff */
[----:B------:R-:W-:-:S02]  /*5900*/  FSEL R14, R14, R18, !P1 ;  /* 0x000000120e0e7208 */ /* 0x000fc40004800000 */
[----:B------:R-:W-:Y:S01]  /*5910*/  @P0 MOV R13, R23 ;  /* 0x00000017000d0202 */ /* 0x000fe20000000f00 */
[----:B------:R-:W-:Y:S01]  /*5920*/  IMAD R9, R6, 0x100000, R21 ;  /* 0x0010000006097824 */ /* 0x000fe200078e0215 */
[----:B------:R-:W-:Y:S01]  /*5930*/  @P0 LOP3.LUT R19, R15, 0x80000000, RZ, 0x3c, !PT ;  /* 0x800000000f130812 */ /* 0x000fe200078e3cff */
[----:B------:R-:W-:Y:S01]  /*5940*/  IMAD.MOV.U32 R8, RZ, RZ, R20 ;  /* 0x000000ffff087224 */ /* 0x000fe200078e0014 */
[----:B0-----:R-:W-:Y:S06]  /*5950*/  @!P2 BRA `(.L_x_305) ;  /* 0x000000000034a947 */ /* 0x001fec0003800000 */
[----:B------:R-:W-:Y:S01]  /*5960*/  FSETP.GEU.AND P2, PT, |R3|, 4.2275390625, PT ;  /* 0x408748000300780b */ /* 0x000fe20003f4e200 */
[C---:B------:R-:W-:Y:S02]  /*5970*/  DADD R8, R2.reuse, +INF ;  /* 0x7ff0000002087429 */ /* 0x040fe40000000000 */
[----:B------:R-:W-:-:S08]  /*5980*/  DSETP.GEU.AND P1, PT, R2, RZ, PT ;  /* 0x000000ff0200722a */ /* 0x000fd00003f2e000 */
[----:B------:R-:W-:Y:S02]  /*5990*/  FSEL R8, R8, RZ, P1 ;  /* 0x000000ff08087208 */ /* 0x000fe40000800000 */
[----:B------:R-:W-:Y:S02]  /*59a0*/  @!P2 LEA.HI R7, R6, R6, RZ, 0x1 ;  /* 0x000000060607a211 */ /* 0x000fe400078f08ff */
[----:B------:R-:W-:Y:S02]  /*59b0*/  @!P2 MOV R2, R20 ;  /* 0x000000140002a202 */ /* 0x000fe40000000f00 */
[----:B------:R-:W-:Y:S02]  /*59c0*/  @!P2 SHF.R.S32.HI R7, RZ, 0x1, R7 ;  /* 0x00000001ff07a819 */ /* 0x000fe40000011407 */
[----:B------:R-:W-:-:S03]  /*59d0*/  FSEL R9, R9, RZ, P1 ;  /* 0x000000ff09097208 */ /* 0x000fc60000800000 */
[----:B------:R-:W-:Y:S02]  /*59e0*/  @!P2 IMAD.IADD R6, R6, 0x1, -R7 ;  /* 0x000000010606a824 */ /* 0x000fe400078e0a07 */
[----:B------:R-:W-:-:S03]  /*59f0*/  @!P2 IMAD R3, R7, 0x100000, R21 ;  /* 0x001000000703a824 */ /* 0x000fc600078e0215 */
[----:B------:R-:W-:Y:S01]  /*5a00*/  @!P2 LEA R7, R6, 0x3ff00000, 0x14 ;  /* 0x3ff000000607a811 */ /* 0x000fe200078ea0ff */
[----:B------:R-:W-:-:S06]  /*5a10*/  @!P2 IMAD.MOV.U32 R6, RZ, RZ, RZ ;  /* 0x000000ffff06a224 */ /* 0x000fcc00078e00ff */
[----:B------:R-:W-:-:S11]  /*5a20*/  @!P2 DMUL R8, R2, R6 ;  /* 0x000000060208a228 */ /* 0x000fd60000000000 */
.L_x_305:
[----:B------:R-:W-:Y:S05]  /*5a30*/  BSYNC.RECONVERGENT B0 ;  /* 0x0000000000007941 */ /* 0x000fea0003800200 */
.L_x_304:
[----:B------:R-:W-:Y:S01]  /*5a40*/  @P0 IMAD.MOV.U32 R15, RZ, RZ, R19 ;  /* 0x000000ffff0f0224 */ /* 0x000fe200078e0013 */
[----:B------:R-:W-:Y:S01]  /*5a50*/  DMUL R12, R8, R12 ;  /* 0x0000000c080c7228 */ /* 0x000fe20000000000 */
[----:B-1----:R-:W-:-:S04]  /*5a60*/  IMAD.WIDE R16, R0, 0x10, R16 ;  /* 0x0000001000107825 */ /* 0x002fc800078e0210 */
[----:B------:R-:W-:Y:S01]  /*5a70*/  DMUL R14, R8, R14 ;  /* 0x0000000e080e7228 */ /* 0x000fe20000000000 */
[----:B------:R-:W-:Y:S02]  /*5a80*/  IMAD.WIDE R10, R0, 0x10, R10 ;  /* 0x00000010000a7825 */ /* 0x000fe400078e020a */
[----:B------:R-:W-:-:S04]  /*5a90*/  DMUL R20, R12, R4 ;  /* 0x000000040c147228 */ /* 0x000fc80000000000 */
[----:B------:R-:W-:Y:S01]  /*5aa0*/  STG.E.128 desc[UR8][R16.64], R12 ;  /* 0x0000000c10007986 */ /* 0x000fe2000c101d08 */
[----:B------:R-:W-:-:S07]  /*5ab0*/  DMUL R22, R14, R4 ;  /* 0x000000040e167228 */ /* 0x000fce0000000000 */
[----:B------:R-:W-:Y:S01]  /*5ac0*/  STG.E.128 desc[UR8][R10.64], R20 ;  /* 0x000000140a007986 */ /* 0x000fe2000c101d08 */
[----:B------:R-:W-:Y:S05]  /*5ad0*/  EXIT ;  /* 0x000000000000794d */ /* 0x000fea0003800000 */
        .weak           $__internal_3_$__cuda_sm20_div_rn_f64_full
        .type           $__internal_3_$__cuda_sm20_div_rn_f64_full,@function
        .size           $__internal_3_$__cuda_sm20_div_rn_f64_full,($__internal_4_$__cuda_sm20_dsqrt_rn_f64_mediumpath_v1 - $__internal_3_$__cuda_sm20_div_rn_f64_full)
$__internal_3_$__cuda_sm20_div_rn_f64_full:
[C---:B------:R-:W-:Y:S01]  /*5ae0*/  FSETP.GEU.AND P0, PT, |R17|.reuse, 1.469367938527859385e-39, PT ;  /* 0x001000001100780b */ /* 0x040fe20003f0e200 */
[----:B------:R-:W-:Y:S01]  /*5af0*/  IMAD.MOV.U32 R36, RZ, RZ, 0x1ca00000 ;  /* 0x1ca00000ff247424 */ /* 0x000fe200078e00ff */
[----:B------:R-:W-:Y:S01]  /*5b00*/  LOP3.LUT R18, R17, 0x800fffff, RZ, 0xc0, !PT ;  /* 0x800fffff11127812 */ /* 0x000fe200078ec0ff */
[----:B------:R-:W-:Y:S01]  /*5b10*/  BSSY.RECONVERGENT B0, `(.L_x_306) ;  /* 0x0000055000007945 */ /* 0x000fe20003800200 */
[----:B------:R-:W-:Y:S02]  /*5b20*/  MOV R40, 0x1 ;  /* 0x0000000100287802 */ /* 0x000fe40000000f00 */
[----:B------:R-:W-:Y:S01]  /*5b30*/  LOP3.LUT R19, R18, 0x3ff00000, RZ, 0xfc, !PT ;  /* 0x3ff0000012137812 */ /* 0x000fe200078efcff */
[----:B------:R-:W-:Y:S01]  /*5b40*/  IMAD.MOV.U32 R18, RZ, RZ, R16 ;  /* 0x000000ffff127224 */ /* 0x000fe200078e0010 */
[C---:B------:R-:W-:Y:S02]  /*5b50*/  FSETP.GEU.AND P2, PT, |R15|.reuse, 1.469367938527859385e-39, PT ;  /* 0x001000000f00780b */ /* 0x040fe40003f4e200 */
[----:B------:R-:W-:-:S02]  /*5b60*/  LOP3.LUT R35, R15, 0x7ff00000, RZ, 0xc0, !PT ;  /* 0x7ff000000f237812 */ /* 0x000fc400078ec0ff */
[----:B------:R-:W-:Y:S01]  /*5b70*/  LOP3.LUT R38, R17, 0x7ff00000, RZ, 0xc0, !PT ;  /* 0x7ff0000011267812 */ /* 0x000fe200078ec0ff */
[----:B------:R-:W-:Y:S01]  /*5b80*/  @!P0 DMUL R18, R16, 8.98846567431157953865e+307 ;  /* 0x7fe0000010128828 */ /* 0x000fe20000000000 */
[----:B------:R-:W-:Y:S02]  /*5b90*/  MOV R37, R35 ;  /* 0x0000002300257202 */ /* 0x000fe40000000f00 */
[----:B------:R-:W-:-:S03]  /*5ba0*/  ISETP.GE.U32.AND P1, PT, R35, R38, PT ;  /* 0x000000262300720c */ /* 0x000fc60003f26070 */
[----:B------:R-:W0:Y:S02]  /*5bb0*/  MUFU.RCP64H R41, R19 ;  /* 0x0000001300297308 */ /* 0x000e240000001800 */
[----:B------:R-:W-:Y:S02]  /*5bc0*/  @!P2 LOP3.LUT R10, R17, 0x7ff00000, RZ, 0xc0, !PT ;  /* 0x7ff00000110aa812 */ /* 0x000fe400078ec0ff */
[----:B------:R-:W-:Y:S02]  /*5bd0*/  @!P0 LOP3.LUT R38, R19, 0x7ff00000, RZ, 0xc0, !PT ;  /* 0x7ff0000013268812 */ /* 0x000fe400078ec0ff */
[----:B------:R-:W-:-:S04]  /*5be0*/  @!P2 ISETP.GE.U32.AND P3, PT, R35, R10, PT ;  /* 0x0000000a2300a20c */ /* 0x000fc80003f66070 */
[----:B------:R-:W-:-:S04]  /*5bf0*/  @!P2 SEL R11, R36, 0x63400000, !P3 ;  /* 0x63400000240ba807 */ /* 0x000fc80005800000 */
[----:B------:R-:W-:Y:S01]  /*5c00*/  @!P2 LOP3.LUT R10, R11, 0x80000000, R15, 0xf8, !PT ;  /* 0x800000000b0aa812 */ /* 0x000fe200078ef80f */
[----:B0-----:R-:W-:-:S03]  /*5c10*/  DFMA R12, R40, -R18, 1 ;  /* 0x3ff00000280c742b */ /* 0x001fc60000000812 */
[----:B------:R-:W-:Y:S01]  /*5c20*/  @!P2 LOP3.LUT R11, R10, 0x100000, RZ, 0xfc, !PT ;  /* 0x001000000a0ba812 */ /* 0x000fe200078efcff */
[----:B------:R-:W-:-:S04]  /*5c30*/  @!P2 IMAD.MOV.U32 R10, RZ, RZ, RZ ;  /* 0x000000ffff0aa224 */ /* 0x000fc800078e00ff */
[----:B------:R-:W-:-:S08]  /*5c40*/  DFMA R12, R12, R12, R12 ;  /* 0x0000000c0c0c722b */ /* 0x000fd0000000000c */
[----:B------:R-:W-:Y:S01]  /*5c50*/  DFMA R40, R40, R12, R40 ;  /* 0x0000000c2828722b */ /* 0x000fe20000000028 */
[----:B------:R-:W-:Y:S01]  /*5c60*/  SEL R13, R36, 0x63400000, !P1 ;  /* 0x63400000240d7807 */ /* 0x000fe20004800000 */
[----:B------:R-:W-:-:S03]  /*5c70*/  IMAD.MOV.U32 R12, RZ, RZ, R14 ;  /* 0x000000ffff0c7224 */ /* 0x000fc600078e000e */
[----:B------:R-:W-:-:S03]  /*5c80*/  LOP3.LUT R13, R13, 0x800fffff, R15, 0xf8, !PT ;  /* 0x800fffff0d0d7812 */ /* 0x000fc600078ef80f */
[----:B------:R-:W-:-:S03]  /*5c90*/  DFMA R42, R40, -R18, 1 ;  /* 0x3ff00000282a742b */ /* 0x000fc60000000812 */
[----:B------:R-:W-:-:S05]  /*5ca0*/  @!P2 DFMA R12, R12, 2, -R10 ;  /* 0x400000000c0ca82b */ /* 0x000fca000000080a */
[----:B------:R-:W-:-:S05]  /*5cb0*/  DFMA R42, R40, R42, R40 ;  /* 0x0000002a282a722b */ /* 0x000fca0000000028 */
[----:B------:R-:W-:-:S03]  /*5cc0*/  @!P2 LOP3.LUT R37, R13, 0x7ff00000, RZ, 0xc0, !PT ;  /* 0x7ff000000d25a812 */ /* 0x000fc600078ec0ff */
[----:B------:R-:W-:Y:S02]  /*5cd0*/  DMUL R40, R42, R12 ;  /* 0x0000000c2a287228 */ /* 0x000fe40000000000 */
[----:B------:R-:W-:-:S06]  /*5ce0*/  VIADD R39, R37, 0xffffffff ;  /* 0xffffffff25277836 */ /* 0x000fcc0000000000 */
[----:B------:R-:W-:Y:S01]  /*5cf0*/  DFMA R10, R40, -R18, R12 ;  /* 0x80000012280a722b */ /* 0x000fe2000000000c */
[----:B------:R-:W-:-:S07]  /*5d00*/  ISETP.GT.U32.AND P0, PT, R39, 0x7feffffe, PT ;  /* 0x7feffffe2700780c */ /* 0x000fce0003f04070 */
[----:B------:R-:W-:Y:S01]  /*5d10*/  DFMA R10, R42, R10, R40 ;  /* 0x0000000a2a0a722b */ /* 0x000fe20000000028 */
[----:B------:R-:W-:-:S05]  /*5d20*/  VIADD R40, R38, 0xffffffff ;  /* 0xffffffff26287836 */ /* 0x000fca0000000000 */
[----:B------:R-:W-:-:S13]  /*5d30*/  ISETP.GT.U32.OR P0, PT, R40, 0x7feffffe, P0 ;  /* 0x7feffffe2800780c */ /* 0x000fda0000704470 */
[----:B------:R-:W-:Y:S05]  /*5d40*/  @P0 BRA `(.L_x_307) ;  /* 0x0000000000700947 */ /* 0x000fea0003800000 */
[----:B------:R-:W-:-:S04]  /*5d50*/  LOP3.LUT R14, R17, 0x7ff00000, RZ, 0xc0, !PT ;  /* 0x7ff00000110e7812 */ /* 0x000fc800078ec0ff */
[CC--:B------:R-:W-:Y:S02]  /*5d60*/  VIADDMNMX R15, R35.reuse, -R14.reuse, 0xb9600000, !PT ;  /* 0xb9600000230f7446 */ /* 0x0c0fe4000780090e */
[----:B------:R-:W-:Y:S02]  /*5d70*/  ISETP.GE.U32.AND P0, PT, R35, R14, PT ;  /* 0x0000000e2300720c */ /* 0x000fe40003f06070 */
[----:B------:R-:W-:Y:S02]  /*5d80*/  VIMNMX R15, PT, PT, R15, 0x46a00000, PT ;  /* 0x46a000000f0f7848 */ /* 0x000fe40003fe0100 */
[----:B------:R-:W-:-:S05]  /*5d90*/  SEL R36, R36, 0x63400000, !P0 ;  /* 0x6340000024247807 */ /* 0x000fca0004000000 */
[----:B------:R-:W-:Y:S02]  /*5da0*/  IMAD.IADD R15, R15, 0x1, -R36 ;  /* 0x000000010f0f7824 */ /* 0x000fe400078e0a24 */
[----:B------:R-:W-:-:S03]  /*5db0*/  IMAD.MOV.U32 R36, RZ, RZ, RZ ;  /* 0x000000ffff247224 */ /* 0x000fc600078e00ff */
        /* <DEDUP_REMOVED lines=10> */
[----:B------:R-:W-:Y:S01]  /*5e60*/  IMAD.MOV R13, RZ, RZ, -R15 ;  /* 0x000000ffff0d7224 */ /* 0x000fe200078e0a0f */
[----:B------:R-:W-:Y:S02]  /*5e70*/  MOV R12, RZ ;  /* 0x000000ff000c7202 */ /* 0x000fe40000000f00 */
[----:B------:R-:W-:-:S04]  /*5e80*/  IADD3 R15, PT, PT, -R15, -0x43300000, RZ ;  /* 0xbcd000000f0f7810 */ /* 0x000fc80007ffe1ff */
[----:B------:R-:W-:Y:S02]  /*5e90*/  DFMA R12, R40, -R12, R10 ;  /* 0x8000000c280c722b */ /* 0x000fe4000000000a */
[----:B------:R-:W-:-:S08]  /*5ea0*/  DMUL.RP R10, R10, R36 ;  /* 0x000000240a0a7228 */ /* 0x000fd00000008000 */
[----:B------:R-:W-:Y:S02]  /*5eb0*/  FSETP.NEU.AND P0, PT, |R13|, R15, PT ;  /* 0x0000000f0d00720b */ /* 0x000fe40003f0d200 */
[----:B------:R-:W-:Y:S02]  /*5ec0*/  LOP3.LUT R16, R11, R16, RZ, 0x3c, !PT ;  /* 0x000000100b107212 */ /* 0x000fe400078e3cff */
[----:B------:R-:W-:Y:S02]  /*5ed0*/  FSEL R10, R10, R40, !P0 ;  /* 0x000000280a0a7208 */ /* 0x000fe40004000000 */
[----:B------:R-:W-:-:S03]  /*5ee0*/  FSEL R41, R16, R41, !P0 ;  /* 0x0000002910297208 */ /* 0x000fc60004000000 */
[----:B------:R-:W-:Y:S01]  /*5ef0*/  IMAD.MOV.U32 R40, RZ, RZ, R10 ;  /* 0x000000ffff287224 */ /* 0x000fe200078e000a */
[----:B------:R-:W-:Y:S06]  /*5f00*/  BRA `(.L_x_308) ;  /* 0x0000000000547947 */ /* 0x000fec0003800000 */
.L_x_307:
        /* <DEDUP_REMOVED lines=11> */
[----:B------:R-:W-:Y:S02]  /*5fc0*/  @P0 LOP3.LUT R10, R41, 0x7ff00000, RZ, 0xfc, !PT ;  /* 0x7ff00000290a0812 */ /* 0x000fe400078efcff */
[----:B------:R-:W-:Y:S01]  /*5fd0*/  @!P0 MOV R40, RZ ;  /* 0x000000ff00288202 */ /* 0x000fe20000000f00 */
[----:B------:R-:W-:Y:S02]  /*5fe0*/  @P0 IMAD.MOV.U32 R40, RZ, RZ, RZ ;  /* 0x000000ffff280224 */ /* 0x000fe400078e00ff */
[----:B------:R-:W-:Y:S01]  /*5ff0*/  @P0 IMAD.MOV.U32 R41, RZ, RZ, R10 ;  /* 0x000000ffff290224 */ /* 0x000fe200078e000a */
[----:B------:R-:W-:Y:S06]  /*6000*/  BRA `(.L_x_308) ;  /* 0x0000000000147947 */ /* 0x000fec0003800000 */
.L_x_310:
[----:B------:R-:W-:Y:S01]  /*6010*/  LOP3.LUT R41, R17, 0x80000, RZ, 0xfc, !PT ;  /* 0x0008000011297812 */ /* 0x000fe200078efcff */
[----:B------:R-:W-:Y:S01]  /*6020*/  IMAD.MOV.U32 R40, RZ, RZ, R16 ;  /* 0x000000ffff287224 */ /* 0x000fe200078e0010 */
[----:B------:R-:W-:Y:S06]  /*6030*/  BRA `(.L_x_308) ;  /* 0x0000000000087947 */ /* 0x000fec0003800000 */
.L_x_309:
[----:B------:R-:W-:Y:S02]  /*6040*/  LOP3.LUT R41, R15, 0x80000, RZ, 0xfc, !PT ;  /* 0x000800000f297812 */ /* 0x000fe400078efcff */
[----:B------:R-:W-:-:S07]  /*6050*/  MOV R40, R14 ;  /* 0x0000000e00287202 */ /* 0x000fce0000000f00 */
.L_x_308:
[----:B------:R-:W-:Y:S05]  /*6060*/  BSYNC.RECONVERGENT B0 ;  /* 0x0000000000007941 */ /* 0x000fea0003800200 */
.L_x_306:
[----:B------:R-:W-:-:S04]  /*6070*/  IMAD.MOV.U32 R35, RZ, RZ, 0x0 ;  /* 0x00000000ff237424 */ /* 0x000fc800078e00ff */
[----:B------:R-:W-:Y:S05]  /*6080*/  RET.REL.NODEC R34 `(_Z9ff_calcElP7double2S0_PKdS2_S2_S2_S2_S2_S2_S2_S2_S2_S2_) ;  /* 0xffffff9c22dc7950 */ /* 0x000fea0003c3ffff */
        .weak           $__internal_4_$__cuda_sm20_dsqrt_rn_f64_mediumpath_v1
        .type           $__internal_4_$__cuda_sm20_dsqrt_rn_f64_mediumpath_v1,@function
        .size           $__internal_4_$__cuda_sm20_dsqrt_rn_f64_mediumpath_v1,($_Z9ff_calcElP7double2S0_PKdS2_S2_S2_S2_S2_S2_S2_S2_S2_S2_$__internal_accurate_pow - $__internal_4_$__cuda_sm20_dsqrt_rn_f64_mediumpath_v1)
$__internal_4_$__cuda_sm20_dsqrt_rn_f64_mediumpath_v1:
[----:B------:R-:W-:Y:S01]  /*6090*/  ISETP.GE.U32.AND P0, PT, R16, -0x3400000, PT ;  /* 0xfcc000001000780c */ /* 0x000fe20003f06070 */
[----:B------:R-:W-:-:S12]  /*60a0*/  BSSY.RECONVERGENT B1, `(.L_x_311) ;  /* 0x0000023000017945 */ /* 0x000fd80003800200 */
[----:B------:R-:W-:Y:S05]  /*60b0*/  @!P0 BRA `(.L_x_312) ;  /* 0x0000000000208947 */ /* 0x000fea0003800000 */
[----:B------:R-:W-:-:S10]  /*60c0*/  DFMA.RM R4, R12, R4, R14 ;  /* 0x000000040c04722b */ /* 0x000fd4000000400e */
[----:B------:R-:W-:-:S05]  /*60d0*/  IADD3 R12, P0, PT, R4, 0x1, RZ ;  /* 0x00000001040c7810 */ /* 0x000fca0007f1e0ff */
[----:B------:R-:W-:-:S06]  /*60e0*/  IMAD.X R13, RZ, RZ, R5, P0 ;  /* 0x000000ffff0d7224 */ /* 0x000fcc00000e0605 */
[----:B------:R-:W-:-:S08]  /*60f0*/  DFMA.RP R40, -R4, R12, R40 ;  /* 0x0000000c0428722b */ /* 0x000fd00000008128 */
[----:B------:R-:W-:-:S06]  /*6100*/  DSETP.GT.AND P0, PT, R40, RZ, PT ;  /* 0x000000ff2800722a */ /* 0x000fcc0003f04000 */
[----:B------:R-:W-:Y:S02]  /*6110*/  FSEL R4, R12, R4, P0 ;  /* 0x000000040c047208 */ /* 0x000fe40000000000 */
[----:B------:R-:W-:Y:S01]  /*6120*/  FSEL R5, R13, R5, P0 ;  /* 0x000000050d057208 */ /* 0x000fe20000000000 */
[----:B------:R-:W-:Y:S06]  /*6130*/  BRA `(.L_x_313) ;  /* 0x0000000000647947 */ /* 0x000fec0003800000 */
.L_x_312:
[----:B------:R-:W-:-:S14]  /*6140*/  DSETP.NE.AND P0, PT, R40, RZ, PT ;  /* 0x000000ff2800722a */ /* 0x000fdc0003f05000 */
[----:B------:R-:W-:Y:S05]  /*6150*/  @!P0 BRA `(.L_x_314) ;  /* 0x0000000000588947 */ /* 0x000fea0003800000 */
[----:B------:R-:W-:-:S13]  /*6160*/  ISETP.GE.AND P0, PT, R41, RZ, PT ;  /* 0x000000ff2900720c */ /* 0x000fda0003f06270 */
[----:B------:R-:W-:Y:S01]  /*6170*/  @!P0 IMAD.MOV.U32 R4, RZ, RZ, 0x0 ;  /* 0x00000000ff048424 */ /* 0x000fe200078e00ff */
[----:B------:R-:W-:Y:S01]  /*6180*/  @!P0 MOV R5, 0xfff80000 ;  /* 0xfff8000000058802 */ /* 0x000fe20000000f00 */
[----:B------:R-:W-:Y:S06]  /*6190*/  @!P0 BRA `(.L_x_313) ;  /* 0x00000000004c8947 */ /* 0x000fec0003800000 */
[----:B------:R-:W-:-:S13]  /*61a0*/  ISETP.GT.AND P0, PT, R41, 0x7fefffff, PT ;  /* 0x7fefffff2900780c */ /* 0x000fda0003f04270 */
[----:B------:R-:W-:Y:S05]  /*61b0*/  @P0 BRA `(.L_x_314) ;  /* 0x0000000000400947 */ /* 0x000fea0003800000 */
[----:B------:R-:W-:Y:S01]  /*61c0*/  DMUL R40, R40, 8.11296384146066816958e+31 ;  /* 0x4690000028287828 */ /* 0x000fe20000000000 */
[----:B------:R-:W-:Y:S02]  /*61d0*/  IMAD.MOV.U32 R4, RZ, RZ, RZ ;  /* 0x000000ffff047224 */ /* 0x000fe400078e00ff */
[----:B------:R-:W-:Y:S02]  /*61e0*/  IMAD.MOV.U32 R14, RZ, RZ, 0x0 ;  /* 0x00000000ff0e7424 */ /* 0x000fe400078e00ff */
[----:B------:R-:W-:Y:S01]  /*61f0*/  IMAD.MOV.U32 R15, RZ, RZ, 0x3fd80000 ;  /* 0x3fd80000ff0f7424 */ /* 0x000fe200078e00ff */
        /* <DEDUP_REMOVED lines=12> */
.L_x_314:
[----:B------:R-:W-:-:S11]  /*62c0*/  DADD R4, R40, R40 ;  /* 0x0000000028047229 */ /* 0x000fd60000000028 */
.L_x_313:
[----:B------:R-:W-:Y:S05]  /*62d0*/  BSYNC.RECONVERGENT B1 ;  /* 0x0000000000017941 */ /* 0x000fea0003800200 */
.L_x_311:
[----:B------:R-:W-:Y:S01]  /*62e0*/  MOV R11, 0x0 ;  /* 0x00000000000b7802 */ /* 0x000fe20000000f00 */
[----:B------:R-:W-:Y:S02]  /*62f0*/  IMAD.MOV.U32 R14, RZ, RZ, R4 ;  /* 0x000000ffff0e7224 */ /* 0x000fe400078e0004 */
[----:B------:R-:W-:Y:S01]  /*6300*/  IMAD.MOV.U32 R15, RZ, RZ, R5 ;  /* 0x000000ffff0f7224 */ /* 0x000fe200078e0005 */
[----:B------:R-:W-:Y:S06]  /*6310*/  RET.REL.NODEC R10 `(_Z9ff_calcElP7double2S0_PKdS2_S2_S2_S2_S2_S2_S2_S2_S2_S2_) ;  /* 0xffffff9c0a387950 */ /* 0x000fec0003c3ffff */
        .type           $_Z9ff_calcElP7double2S0_PKdS2_S2_S2_S2_S2_S2_S2_S2_S2_S2_$__internal_accurate_pow,@function
        .size           $_Z9ff_calcElP7double2S0_PKdS2_S2_S2_S2_S2_S2_S2_S2_S2_S2_$__internal_accurate_pow,($_Z9ff_calcElP7double2S0_PKdS2_S2_S2_S2_S2_S2_S2_S2_S2_S2_$__internal_trig_reduction_slowpathd - $_Z9ff_calcElP7double2S0_PKdS2_S2_S2_S2_S2_S2_S2_S2_S2_S2_$__internal_accurate_pow)
$_Z9ff_calcElP7double2S0_PKdS2_S2_S2_S2_S2_S2_S2_S2_S2_S2_$__internal_accurate_pow:
[----:B------:R-:W-:Y:S01]  /*6320*/  ISETP.GT.U32.AND P0, PT, R11, 0xfffff, PT ;  /* 0x000fffff0b00780c */ /* 0x000fe20003f04070 */
[----:B------:R-:W-:Y:S01]  /*6330*/  IMAD.MOV.U32 R12, RZ, RZ, R32 ;  /* 0x000000ffff0c7224 */ /* 0x000fe200078e0020 */
[----:B------:R-:W-:Y:S01]  /*6340*/  MOV R36, RZ ;  /* 0x000000ff00247202 */ /* 0x000fe20000000f00 */
[--C-:B------:R-:W-:Y:S01]  /*6350*/  IMAD.MOV.U32 R13, RZ, RZ, R11.reuse ;  /* 0x000000ffff0d7224 */ /* 0x100fe200078e000b */
[----:B------:R-:W-:Y:S01]  /*6360*/  UMOV UR4, 0x7d2cafe2 ;  /* 0x7d2cafe200047882 */ /* 0x000fe20000000000 */
[--C-:B------:R-:W-:Y:S01]  /*6370*/  IMAD.MOV.U32 R14, RZ, RZ, R11.reuse ;  /* 0x000000ffff0e7224 */ /* 0x100fe200078e000b */
[----:B------:R-:W-:Y:S01]  /*6380*/  UMOV UR5, 0x3eb0f5ff ;  /* 0x3eb0f5ff00057882 */ /* 0x000fe20000000000 */
[----:B------:R-:W-:Y:S01]  /*6390*/  IMAD.MOV.U32 R18, RZ, RZ, 0x41ad3b5a ;  /* 0x41ad3b5aff127424 */ /* 0x000fe200078e00ff */
[----:B------:R-:W-:Y:S01]  /*63a0*/  SHF.R.U32.HI R11, RZ, 0x14, R11 ;  /* 0x00000014ff0b7819 */ /* 0x000fe2000001160b */
[----:B------:R-:W-:Y:S01]  /*63b0*/  IMAD.MOV.U32 R19, RZ, RZ, 0x3ed0f5d2 ;  /* 0x3ed0f5d2ff137424 */ /* 0x000fe200078e00ff */
[----:B------:R-:W-:Y:S01]  /*63c0*/  UMOV UR6, 0x3b39803f ;  /* 0x3b39803f00067882 */ /* 0x000fe20000000000 */
[----:B------:R-:W-:-:S02]  /*63d0*/  UMOV UR7, 0x3c7abc9e ;  /* 0x3c7abc9e00077882 */ /* 0x000fc40000000000 */
[----:B------:R-:W-:-:S10]  /*63e0*/  @!P0 DMUL R12, R12, 1.80143985094819840000e+16 ;  /* 0x435000000c0c8828 */ /* 0x000fd40000000000 */
[----:B------:R-:W-:Y:S01]  /*63f0*/  @!P0 MOV R14, R13 ;  /* 0x0000000d000e8202 */ /* 0x000fe20000000f00 */
[----:B------:R-:W-:Y:S01]  /*6400*/  @!P0 IMAD.MOV.U32 R32, RZ, RZ, R12 ;  /* 0x000000ffff208224 */ /* 0x000fe200078e000c */
[----:B------:R-:W-:Y:S02]  /*6410*/  @!P0 LEA.HI R11, R13, 0xffffffca, RZ, 0xc ;  /* 0xffffffca0d0b8811 */ /* 0x000fe400078f60ff */
[----:B------:R-:W-:-:S03]  /*6420*/  LOP3.LUT R14, R14, 0x800fffff, RZ, 0xc0, !PT ;  /* 0x800fffff0e0e7812 */ /* 0x000fc600078ec0ff */
[----:B------:R-:W-:Y:S01]  /*6430*/  VIADD R12, R11, 0xfffffc01 ;  /* 0xfffffc010b0c7836 */ /* 0x000fe20000000000 */
[----:B------:R-:W-:-:S04]  /*6440*/  LOP3.LUT R33, R14, 0x3ff00000, RZ, 0xfc, !PT ;  /* 0x3ff000000e217812 */ /* 0x000fc800078efcff */
[----:B------:R-:W-:-:S13]  /*6450*/  ISETP.GE.U32.AND P1, PT, R33, 0x3ff6a09f, PT ;  /* 0x3ff6a09f2100780c */ /* 0x000fda0003f26070 */
[----:B------:R-:W-:Y:S02]  /*6460*/  @P1 VIADD R15, R33, 0xfff00000 ;  /* 0xfff00000210f1836 */ /* 0x000fe40000000000 */
[----:B------:R-:W-:Y:S02]  /*6470*/  @P1 VIADD R12, R11, 0xfffffc02 ;  /* 0xfffffc020b0c1836 */ /* 0x000fe40000000000 */
[----:B------:R-:W-:-:S06]  /*6480*/  @P1 IMAD.MOV.U32 R33, RZ, RZ, R15 ;  /* 0x000000ffff211224 */ /* 0x000fcc00078e000f */
[C---:B------:R-:W-:Y:S02]  /*6490*/  DADD R16, R32.reuse, 1 ;  /* 0x3ff0000020107429 */ /* 0x040fe40000000000 */
[----:B------:R-:W-:-:S04]  /*64a0*/  DADD R32, R32, -1 ;  /* 0xbff0000020207429 */ /* 0x000fc80000000000 */
[----:B------:R-:W0:Y:S02]  /*64b0*/  MUFU.RCP64H R37, R17 ;  /* 0x0000001100257308 */ /* 0x000e240000001800 */
[----:B0-----:R-:W-:-:S08]  /*64c0*/  DFMA R14, -R16, R36, 1 ;  /* 0x3ff00000100e742b */ /* 0x001fd00000000124 */
[----:B------:R-:W-:-:S08]  /*64d0*/  DFMA R14, R14, R14, R14 ;  /* 0x0000000e0e0e722b */ /* 0x000fd0000000000e */
[----:B------:R-:W-:-:S08]  /*64e0*/  DFMA R36, R36, R14, R36 ;  /* 0x0000000e2424722b */ /* 0x000fd00000000024 */
[----:B------:R-:W-:-:S08]  /*64f0*/  DMUL R14, R32, R36 ;  /* 0x00000024200e7228 */ /* 0x000fd00000000000 */
[----:B------:R-:W-:-:S08]  /*6500*/  DFMA R14, R32, R36, R14 ;  /* 0x00000024200e722b */ /* 0x000fd0000000000e */
[CC--:B------:R-:W-:Y:S02]  /*6510*/  DMUL R34, R14.reuse, R14.reuse ;  /* 0x0000000e0e227228 */ /* 0x0c0fe40000000000 */
[----:B------:R-:W-:-:S06]  /*6520*/  DMUL R40, R14, R14 ;  /* 0x0000000e0e287228 */ /* 0x000fcc0000000000 */
[----:B------:R-:W-:Y:S01]  /*6530*/  DFMA R16, R34, UR4, R18 ;  /* 0x0000000422107c2b */ /* 0x000fe20008000012 */
        /* <DEDUP_REMOVED lines=10> */
[----:B------:R-:W-:-:S05]  /*65e0*/  DFMA R18, R32, -R14, R18 ;  /* 0x8000000e2012722b */ /* 0x000fca0000000012 */
[----:B------:R-:W-:Y:S01]  /*65f0*/  DFMA R16, R34, R16, UR4 ;  /* 0x0000000422107e2b */ /* 0x000fe20008000010 */
[----:B------:R-:W-:Y:S01]  /*6600*/  UMOV UR4, 0x9242b910 ;  /* 0x9242b91000047882 */ /* 0x000fe20000000000 */
[----:B------:R-:W-:Y:S01]  /*6610*/  UMOV UR5, 0x3f624924 ;  /* 0x3f62492400057882 */ /* 0x000fe20000000000 */
[----:B------:R-:W-:Y:S02]  /*6620*/  DMUL R18, R36, R18 ;  /* 0x0000001224127228 */ /* 0x000fe40000000000 */
[----:B------:R-:W-:-:S03]  /*6630*/  DFMA R36, R14, R14, -R40 ;  /* 0x0000000e0e24722b */ /* 0x000fc60000000828 */
[----:B------:R-:W-:Y:S01]  /*6640*/  DFMA R30, R34, R16, UR4 ;  /* 0x00000004221e7e2b */ /* 0x000fe20008000010 */
[----:B------:R-:W-:Y:S01]  /*6650*/  UMOV UR4, 0x99999dfb ;  /* 0x99999dfb00047882 */ /* 0x000fe20000000000 */
[----:B------:R-:W-:-:S06]  /*6660*/  UMOV UR5, 0x3f899999 ;  /* 0x3f89999900057882 */ /* 0x000fcc0000000000 */
[----:B------:R-:W-:Y:S01]  /*6670*/  DFMA R30, R34, R30, UR4 ;  /* 0x00000004221e7e2b */ /* 0x000fe2000800001e */
[----:B------:R-:W-:Y:S01]  /*6680*/  UMOV UR4, 0x55555555 ;  /* 0x5555555500047882 */ /* 0x000fe20000000000 */
[----:B------:R-:W-:-:S06]  /*6690*/  UMOV UR5, 0x3fb55555 ;  /* 0x3fb5555500057882 */ /* 0x000fcc0000000000 */
[----:B------:R-:W-:-:S08]  /*66a0*/  DFMA R16, R34, R30, UR4 ;  /* 0x0000000422107e2b */ /* 0x000fd0000800001e */
[----:B------:R-:W-:Y:S01]  /*66b0*/  DADD R32, -R16, UR4 ;  /* 0x0000000410207e29 */ /* 0x000fe20008000100 */
[----:B------:R-:W-:Y:S01]  /*66c0*/  UMOV UR4, 0xb9e7b0 ;  /* 0x00b9e7b000047882 */ /* 0x000fe20000000000 */
[----:B------:R-:W-:-:S06]  /*66d0*/  UMOV UR5, 0x3c46a4cb ;  /* 0x3c46a4cb00057882 */ /* 0x000fcc0000000000 */
[----:B------:R-:W-:Y:S02]  /*66e0*/  DFMA R32, R34, R30, R32 ;  /* 0x0000001e2220722b */ /* 0x000fe40000000020 */
[----:B------:R-:W-:Y:S01]  /*66f0*/  DMUL R30, R14, R40 ;  /* 0x000000280e1e7228 */ /* 0x000fe20000000000 */
[----:B------:R-:W-:Y:S01]  /*6700*/  VIADD R35, R19, 0x100000 ;  /* 0x0010000013237836 */ /* 0x000fe20000000000 */
[----:B------:R-:W-:-:S04]  /*6710*/  MOV R34, R18 ;  /* 0x0000001200227202 */ /* 0x000fc80000000f00 */
[----:B------:R-:W-:Y:S01]  /*6720*/  DADD R32, R32, -UR4 ;  /* 0x8000000420207e29 */ /* 0x000fe20008000000 */
[----:B------:R-:W-:Y:S01]  /*6730*/  UMOV UR4, 0x80000000 ;  /* 0x8000000000047882 */ /* 0x000fe20000000000 */
[C---:B------:R-:W-:Y:S01]  /*6740*/  DFMA R38, R14.reuse, R40, -R30 ;  /* 0x000000280e26722b */ /* 0x040fe2000000081e */
[----:B------:R-:W-:Y:S01]  /*6750*/  UMOV UR5, 0x43300000 ;  /* 0x4330000000057882 */ /* 0x000fe20000000000 */
[----:B------:R-:W-:-:S04]  /*6760*/  DFMA R34, R14, R34, R36 ;  /* 0x000000220e22722b */ /* 0x000fc80000000024 */
[----:B------:R-:W-:Y:S02]  /*6770*/  DADD R36, R16, R32 ;  /* 0x0000000010247229 */ /* 0x000fe40000000020 */
[----:B------:R-:W-:-:S06]  /*6780*/  DFMA R38, R18, R40, R38 ;  /* 0x000000281226722b */ /* 0x000fcc0000000026 */
[----:B------:R-:W-:Y:S02]  /*6790*/  DMUL R40, R36, R30 ;  /* 0x0000001e24287228 */ /* 0x000fe40000000000 */
[----:B------:R-:W-:Y:S02]  /*67a0*/  DFMA R34, R14, R34, R38 ;  /* 0x000000220e22722b */ /* 0x000fe40000000026 */
[----:B------:R-:W-:-:S04]  /*67b0*/  DADD R38, R16, -R36 ;  /* 0x0000000010267229 */ /* 0x000fc80000000824 */
[----:B------:R-:W-:-:S04]  /*67c0*/  DFMA R16, R36, R30, -R40 ;  /* 0x0000001e2410722b */ /* 0x000fc80000000828 */
[----:B------:R-:W-:-:S04]  /*67d0*/  DADD R38, R32, R38 ;  /* 0x0000000020267229 */ /* 0x000fc80000000026 */
        /* <DEDUP_REMOVED lines=9> */
[----:B------:R-:W-:Y:S01]  /*6870*/  DADD R18, R18, R14 ;  /* 0x0000000012127229 */ /* 0x000fe2000000000e */
[----:B------:R-:W-:Y:S01]  /*6880*/  LOP3.LUT R14, R12, 0x80000000, RZ, 0x3c, !PT ;  /* 0x800000000c0e7812 */ /* 0x000fe200078e3cff */
[----:B------:R-:W-:-:S06]  /*6890*/  IMAD.MOV.U32 R15, RZ, RZ, 0x43300000 ;  /* 0x43300000ff0f7424 */ /* 0x000fcc00078e00ff */
[----:B------:R-:W-:Y:S02]  /*68a0*/  DADD R16, R30, R18 ;  /* 0x000000001e107229 */ /* 0x000fe40000000012 */
[----:B------:R-:W-:Y:S01]  /*68b0*/  DADD R14, R14, -UR4 ;  /* 0x800000040e0e7e29 */ /* 0x000fe20008000000 */
[----:B------:R-:W-:Y:S01]  /*68c0*/  UMOV UR4, 0xfefa39ef ;  /* 0xfefa39ef00047882 */ /* 0x000fe20000000000 */
[----:B------:R-:W-:-:S04]  /*68d0*/  UMOV UR5, 0x3fe62e42 ;  /* 0x3fe62e4200057882 */ /* 0x000fc80000000000 */
[--C-:B------:R-:W-:Y:S02]  /*68e0*/  DADD R30, R30, -R16.reuse ;  /* 0x000000001e1e7229 */ /* 0x100fe40000000810 */
[----:B------:R-:W-:-:S06]  /*68f0*/  DFMA R12, R14, UR4, R16 ;  /* 0x000000040e0c7c2b */ /* 0x000fcc0008000010 */
[----:B------:R-:W-:Y:S02]  /*6900*/  DADD R30, R18, R30 ;  /* 0x00000000121e7229 */ /* 0x000fe4000000001e */
[----:B------:R-:W-:-:S08]  /*6910*/  DFMA R32, R14, -UR4, R12 ;  /* 0x800000040e207c2b */ /* 0x000fd0000800000c */
[----:B------:R-:W-:-:S08]  /*6920*/  DADD R32, -R16, R32 ;  /* 0x0000000010207229 */ /* 0x000fd00000000120 */
[----:B------:R-:W-:-:S08]  /*6930*/  DADD R30, R30, -R32 ;  /* 0x000000001e1e7229 */ /* 0x000fd00000000820 */
[----:B------:R-:W-:-:S08]  /*6940*/  DFMA R30, R14, UR6, R30 ;  /* 0x000000060e1e7c2b */ /* 0x000fd0000800001e */
[----:B------:R-:W-:-:S08]  /*6950*/  DADD R14, R12, R30 ;  /* 0x000000000c0e7229 */ /* 0x000fd0000000001e */
[----:B------:R-:W-:Y:S02]  /*6960*/  DADD R12, R12, -R14 ;  /* 0x000000000c0c7229 */ /* 0x000fe4000000080e */
[----:B------:R-:W-:-:S06]  /*6970*/  DMUL R16, R14, 1.5 ;  /* 0x3ff800000e107828 */ /* 0x000fcc0000000000 */
[----:B------:R-:W-:Y:S02]  /*6980*/  DADD R30, R30, R12 ;  /* 0x000000001e1e7229 */ /* 0x000fe4000000000c */
[----:B------:R-:W-:Y:S01]  /*6990*/  DFMA R14, R14, 1.5, -R16 ;  /* 0x3ff800000e0e782b */ /* 0x000fe20000000810 */
[----:B------:R-:W-:Y:S01]  /*69a0*/  MOV R12, 0x652b82fe ;  /* 0x652b82fe000c7802 */ /* 0x000fe20000000f00 */
[----:B------:R-:W-:-:S06]  /*69b0*/  IMAD.MOV.U32 R13, RZ, RZ, 0x3ff71547 ;  /* 0x3ff71547ff0d7424 */ /* 0x000fcc00078e00ff */
        /* <DEDUP_REMOVED lines=13> */
[----:B------:R-:W-:Y:S01]  /*6a90*/  MOV R33, 0x3e928af3 ;  /* 0x3e928af300217802 */ /* 0x000fe20000000f00 */
[----:B------:R-:W-:-:S05]  /*6aa0*/  UMOV UR5, 0x3e5ade15 ;  /* 0x3e5ade1500057882 */ /* 0x000fca0000000000 */
        /* <DEDUP_REMOVED lines=27> */
[----:B------:R-:W-:Y:S02]  /*6c60*/  IMAD R17, R12, 0x100000, R19 ;  /* 0x001000000c117824 */ /* 0x000fe400078e0213 */
        /* <DEDUP_REMOVED lines=14> */
.L_x_315:
[----:B------:R-:W-:Y:S01]  /*6d50*/  DFMA R30, R30, R16, R16 ;  /* 0x000000101e1e722b */ /* 0x000fe20000000010 */
[----:B------:R-:W-:Y:S01]  /*6d60*/  MOV R11, 0x0 ;  /* 0x00000000000b7802 */ /* 0x000fe20000000f00 */
[----:B------:R-:W-:-:S08]  /*6d70*/  DSETP.NEU.AND P0, PT, |R16|, +INF , PT ;  /* 0x7ff000001000742a */ /* 0x000fd00003f0d200 */
[----:B------:R-:W-:Y:S02]  /*6d80*/  FSEL R12, R16, R30, !P0 ;  /* 0x0000001e100c7208 */ /* 0x000fe40004000000 */
[----:B------:R-:W-:Y:S01]  /*6d90*/  FSEL R16, R17, R31, !P0 ;  /* 0x0000001f11107208 */ /* 0x000fe20004000000 */
[----:B------:R-:W-:Y:S06]  /*6da0*/  RET.REL.NODEC R10 `(_Z9ff_calcElP7double2S0_PKdS2_S2_S2_S2_S2_S2_S2_S2_S2_S2_) ;  /* 0xffffff900a947950 */ /* 0x000fec0003c3ffff */
        .type           $_Z9ff_calcElP7double2S0_PKdS2_S2_S2_S2_S2_S2_S2_S2_S2_S2_$__internal_trig_reduction_slowpathd,@function
        .size           $_Z9ff_calcElP7double2S0_PKdS2_S2_S2_S2_S2_S2_S2_S2_S2_S2_$__internal_trig_reduction_slowpathd,(.L_x_410 - $_Z9ff_calcElP7double2S0_PKdS2_S2_S2_S2_S2_S2_S2_S2_S2_S2_$__internal_trig_reduction_slowpathd)
$_Z9ff_calcElP7double2S0_PKdS2_S2_S2_S2_S2_S2_S2_S2_S2_S2_$__internal_trig_reduction_slowpathd:
[--C-:B------:R-:W-:Y:S01]  /*6db0*/  SHF.R.U32.HI R6, RZ, 0x14, R21.reuse ;  /* 0x00000014ff067819 */ /* 0x100fe20000011615 */
[----:B------:R-:W-:Y:S01]  /*6dc0*/  IMAD.MOV.U32 R12, RZ, RZ, R20 ;  /* 0x000000ffff0c7224 */ /* 0x000fe200078e0014 */
[----:B------:R-:W-:Y:S01]  /*6dd0*/  MOV R7, RZ ;  /* 0x000000ff00077202 */ /* 0x000fe20000000f00 */
[----:B------:R-:W-:Y:S01]  /*6de0*/  IMAD.MOV.U32 R13, RZ, RZ, R21 ;  /* 0x000000ffff0d7224 */ /* 0x000fe200078e0015 */
        /* <DEDUP_REMOVED lines=22> */
.L_x_320:
        /* <DEDUP_REMOVED lines=8> */
[----:B------:R-:W-:Y:S02]  /*6fd0*/  IMAD R17, R8, R27, RZ ;  /* 0x0000001b08117224 */ /* 0x000fe400078e02ff */
[CC--:B------:R-:W-:Y:S02]  /*6fe0*/  IMAD R20, R9.reuse, R13.reuse, RZ ;  /* 0x0000000d09147224 */ /* 0x0c0fe400078e02ff */
[----:B------:R-:W-:Y:S01]  /*6ff0*/  IMAD.HI.U32 R23, R9, R13, RZ ;  /* 0x0000000d09177227 */ /* 0x000fe200078e00ff */
[----:B------:R-:W-:-:S03]  /*7000*/  IADD3 R19, P0, PT, R17, R19, RZ ;  /* 0x0000001311137210 */ /* 0x000fc60007f1e0ff */
[----:B------:R-:W-:Y:S01]  /*7010*/  IMAD R17, R14, 0x8, R11 ;  /* 0x000000080e117824 */ /* 0x000fe200078e020b */
[----:B------:R-:W-:Y:S01]  /*7020*/  IADD3 R19, P1, PT, R20, R19, RZ ;  /* 0x0000001314137210 */ /* 0x000fe20007f3e0ff */
[----:B------:R-:W-:-:S04]  /*7030*/  IMAD.HI.U32 R20, R8, R27, RZ ;  /* 0x0000001b08147227 */ /* 0x000fc800078e00ff */
[----:B------:R1:W-:Y:S01]  /*7040*/  STL.64 [R17], R18 ;  /* 0x0000001211007387 */ /* 0x0003e20000100a00 */
[----:B------:R-:W-:Y:S01]  /*7050*/  IADD3.X R8, PT, PT, R20, RZ, RZ, P2, !PT ;  /* 0x000000ff14087210 */ /* 0x000fe200017fe4ff */
[----:B------:R-:W-:-:S03]  /*7060*/  IMAD.HI.U32 R20, R9, R27, RZ ;  /* 0x0000001b09147227 */ /* 0x000fc600078e00ff */
[----:B------:R-:W-:Y:S01]  /*7070*/  IADD3.X R8, P0, PT, R23, R8, RZ, P0, !PT ;  /* 0x0000000817087210 */ /* 0x000fe2000071e4ff */
[----:B------:R-:W-:Y:S02]  /*7080*/  IMAD R9, R9, R27, RZ ;  /* 0x0000001b09097224 */ /* 0x000fe400078e02ff */
[----:B------:R-:W-:-:S03]  /*7090*/  VIADD R14, R14, 0x1 ;  /* 0x000000010e0e7836 */ /* 0x000fc60000000000 */
[----:B------:R-:W-:Y:S01]  /*70a0*/  IADD3.X R22, P1, PT, R9, R8, RZ, P1, !PT ;  /* 0x0000000809167210 */ /* 0x000fe20000f3e4ff */
[----:B------:R-:W-:Y:S01]  /*70b0*/  IMAD.X R8, RZ, RZ, R20, P0 ;  /* 0x000000ffff087224 */ /* 0x000fe200000e0614 */
[----:B------:R-:W-:-:S04]  /*70c0*/  ISETP.NE.AND P0, PT, R12, -0xf, PT ;  /* 0xfffffff10c00780c */ /* 0x000fc80003f05270 */
[----:B------:R-:W-:-:S09]  /*70d0*/  IADD3.X R23, PT, PT, RZ, R8, RZ, P1, !PT ;  /* 0x00000008ff177210 */ /* 0x000fd20000ffe4ff */
[----:B-1----:R-:W-:Y:S05]  /*70e0*/  @P0 BRA `(.L_x_320) ;  /* 0xfffffffc00980947 */ /* 0x002fea000383ffff */
[----:B------:R-:W-:Y:S05]  /*70f0*/  BSYNC.RECONVERGENT B2 ;  /* 0x0000000000027941 */ /* 0x000fea0003800200 */
.L_x_319:
[----:B------:R-:W-:-:S07]  /*7100*/  MOV R15, R10 ;  /* 0x0000000a000f7202 */ /* 0x000fce0000000f00 */
.L_x_318:
[----:B------:R-:W-:Y:S05]  /*7110*/  BSYNC.RECONVERGENT B1 ;  /* 0x0000000000017941 */ /* 0x000fea0003800200 */
.L_x_317:
[----:B------:R-:W-:Y:S01]  /*7120*/  LOP3.LUT P0, R27, R6, 0x3f, RZ, 0xc0, !PT ;  /* 0x0000003f061b7812 */ /* 0x000fe2000780c0ff */
[----:B------:R-:W-:-:S04]  /*7130*/  IMAD.IADD R6, R7, 0x1, R15 ;  /* 0x0000000107067824 */ /* 0x000fc800078e020f */
[----:B------:R-:W-:-:S05]  /*7140*/  IMAD.U32 R25, R6, 0x8, R11 ;  /* 0x0000000806197824 */ /* 0x000fca00078e000b */
[----:B------:R0:W-:Y:S04]  /*7150*/  STL.64 [R25+-0x78], R22 ;  /* 0xffff881619007387 */ /* 0x0001e80000100a00 */
[----:B------:R-:W2:Y:S04]  /*7160*/  @P0 LDL.64 R12, [R1+0x88] ;  /* 0x00008800010c0983 */ /* 0x000ea80000100a00 */
[----:B------:R-:W3:Y:S04]  /*7170*/  LDL.64 R8, [R1+0x90] ;  /* 0x0000900001087983 */ /* 0x000ee80000100a00 */
[----:B------:R-:W4:Y:S01]  /*7180*/  LDL.64 R6, [R1+0x98] ;  /* 0x0000980001067983 */ /* 0x000f220000100a00 */
[----:B------:R-:W-:Y:S01]  /*7190*/  @P0 LOP3.LUT R10, R27, 0x3f, RZ, 0x3c, !PT ;  /* 0x0000003f1b0a0812 */ /* 0x000fe200078e3cff */
[----:B------:R-:W-:Y:S01]  /*71a0*/  BSSY.RECONVERGENT B1, `(.L_x_321) ;  /* 0x0000034000017945 */ /* 0x000fe20003800200 */
[----:B--2---:R-:W-:-:S02]  /*71b0*/  @P0 SHF.R.U64 R11, R12, 0x1, R13 ;  /* 0x000000010c0b0819 */ /* 0x004fc4000000120d */
[----:B------:R-:W-:Y:S02]  /*71c0*/  @P0 SHF.R.U32.HI R13, RZ, 0x1, R13 ;  /* 0x00000001ff0d0819 */ /* 0x000fe4000001160d */
[--C-:B---3--:R-:W-:Y:S02]  /*71d0*/  @P0 SHF.R.U32.HI R19, RZ, 0x1, R9.reuse ;  /* 0x00000001ff130819 */ /* 0x108fe40000011609 */
[C-C-:B------:R-:W-:Y:S02]  /*71e0*/  @P0 SHF.R.U64 R17, R8.reuse, 0x1, R9.reuse ;  /* 0x0000000108110819 */ /* 0x140fe40000001209 */
[CC--:B------:R-:W-:Y:S02]  /*71f0*/  @P0 SHF.L.U64.HI R15, R8.reuse, R27.reuse, R9 ;  /* 0x0000001b080f0219 */ /* 0x0c0fe40000010209 */
[----:B------:R-:W-:Y:S02]  /*7200*/  @P0 SHF.L.U32 R14, R8, R27, RZ ;  /* 0x0000001b080e0219 */ /* 0x000fe400000006ff */
[----:B------:R-:W-:-:S02]  /*7210*/  @P0 SHF.R.U64 R11, R11, R10, R13 ;  /* 0x0000000a0b0b0219 */ /* 0x000fc4000000120d */
[-C--:B------:R-:W-:Y:S02]  /*7220*/  @P0 SHF.R.U32.HI R12, RZ, R10.reuse, R13 ;  /* 0x0000000aff0c0219 */ /* 0x080fe4000001160d */
[----:B----4-:R-:W-:Y:S02]  /*7230*/  @P0 SHF.L.U32 R13, R6, R27, RZ ;  /* 0x0000001b060d0219 */ /* 0x010fe400000006ff */
[----:B------:R-:W-:Y:S02]  /*7240*/  @P0 SHF.R.U64 R18, R17, R10, R19 ;  /* 0x0000000a11120219 */ /* 0x000fe40000001213 */
[----:B------:R-:W-:Y:S02]  /*7250*/  @P0 LOP3.LUT R8, R14, R11, RZ, 0xfc, !PT ;  /* 0x0000000b0e080212 */ /* 0x000fe400078efcff */
[----:B------:R-:W-:Y:S02]  /*7260*/  @P0 LOP3.LUT R9, R15, R12, RZ, 0xfc, !PT ;  /* 0x0000000c0f090212 */ /* 0x000fe400078efcff */
[----:B------:R-:W-:-:S02]  /*7270*/  @P0 SHF.L.U64.HI R11, R6, R27, R7 ;  /* 0x0000001b060b0219 */ /* 0x000fc40000010207 */
[----:B------:R-:W-:Y:S02]  /*7280*/  @P0 LOP3.LUT R6, R13, R18, RZ, 0xfc, !PT ;  /* 0x000000120d060212 */ /* 0x000fe400078efcff */
[----:B------:R-:W-:Y:S02]  /*7290*/  @P0 SHF.R.U32.HI R10, RZ, R10, R19 ;  /* 0x0000000aff0a0219 */ /* 0x000fe40000011613 */
[C---:B------:R-:W-:Y:S02]  /*72a0*/  SHF.L.U32 R13, R8.reuse, 0x2, RZ ;  /* 0x00000002080d7819 */ /* 0x040fe400000006ff */
[----:B------:R-:W-:Y:S02]  /*72b0*/  SHF.L.U64.HI R17, R8, 0x2, R9 ;  /* 0x0000000208117819 */ /* 0x000fe40000010209 */
[----:B------:R-:W-:Y:S02]  /*72c0*/  @P0 LOP3.LUT R7, R11, R10, RZ, 0xfc, !PT ;  /* 0x0000000a0b070212 */ /* 0x000fe400078efcff */
[----:B------:R-:W-:-:S02]  /*72d0*/  SHF.L.W.U32.HI R9, R9, 0x2, R6 ;  /* 0x0000000209097819 */ /* 0x000fc40000010e06 */
        /* <DEDUP_REMOVED lines=12> */
[----:B------:R-:W-:Y:S02]  /*73a0*/  ISETP.NE.U32.AND P1, PT, R15, RZ, PT ;  /* 0x000000ff0f00720c */ /* 0x000fe40003f25070 */
[----:B------:R-:W-:Y:S02]  /*73b0*/  SEL R10, R17, R10, P0 ;  /* 0x0000000a110a7207 */ /* 0x000fe40000000000 */
[----:B------:R-:W-:Y:S02]  /*73c0*/  SEL R9, R12, R15, !P1 ;  /* 0x0000000f0c097207 */ /* 0x000fe40004800000 */
[----:B------:R-:W-:-:S04]  /*73d0*/  @!P0 IADD3 R13, PT, PT, -R13, RZ, RZ ;  /* 0x000000ff0d0d8210 */ /* 0x000fc80007ffe1ff */
[----:B------:R-:W1:Y:S02]  /*73e0*/  FLO.U32 R9, R9 ;  /* 0x0000000900097300 */ /* 0x000e6400000e0000 */
[C---:B-1----:R-:W-:Y:S02]  /*73f0*/  IADD3 R11, PT, PT, -R9.reuse, 0x1f, RZ ;  /* 0x0000001f090b7810 */ /* 0x042fe40007ffe1ff */
[----:B------:R-:W-:-:S03]  /*7400*/  IADD3 R8, PT, PT, -R9, 0x3f, RZ ;  /* 0x0000003f09087810 */ /* 0x000fc60007ffe1ff */
[----:B------:R-:W-:-:S05]  /*7410*/  @P1 IMAD.MOV R8, RZ, RZ, R11 ;  /* 0x000000ffff081224 */ /* 0x000fca00078e020b */
[----:B------:R-:W-:-:S13]  /*7420*/  ISETP.NE.AND P1, PT, R8, RZ, PT ;  /* 0x000000ff0800720c */ /* 0x000fda0003f25270 */
[----:B0-----:R-:W-:Y:S05]  /*7430*/  @!P1 BRA `(.L_x_322) ;  /* 0x0000000000289947 */ /* 0x001fea0003800000 */
[--C-:B------:R-:W-:Y:S02]  /*7440*/  SHF.R.U64 R11, R13, 0x1, R10.reuse ;  /* 0x000000010d0b7819 */ /* 0x100fe4000000120a */
[C---:B------:R-:W-:Y:S02]  /*7450*/  LOP3.LUT R9, R8.reuse, 0x3f, RZ, 0xc0, !PT ;  /* 0x0000003f08097812 */ /* 0x040fe400078ec0ff */
        /* <DEDUP_REMOVED lines=8> */
.L_x_322:
[----:B------:R-:W-:Y:S05]  /*74e0*/  BSYNC.RECONVERGENT B1 ;  /* 0x0000000000017941 */ /* 0x000fea0003800200 */
.L_x_321:
        /* <DEDUP_REMOVED lines=8> */
[----:B------:R-:W-:-:S04]  /*7570*/  IMAD.WIDE.U32 R10, P2, R15, 0x2168c235, R10 ;  /* 0x2168c2350f0a7825 */ /* 0x000fc8000784000a */
[----:B------:R-:W-:Y:S01]  /*7580*/  IMAD R15, R15, -0x36f0255e, RZ ;  /* 0xc90fdaa20f0f7824 */ /* 0x000fe200078e02ff */
[----:B------:R-:W-:Y:S02]  /*7590*/  IADD3.X R9, PT, PT, R9, RZ, RZ, P2, !PT ;  /* 0x000000ff09097210 */ /* 0x000fe400017fe4ff */
[----:B------:R-:W-:Y:S02]  /*75a0*/  IADD3.X RZ, P1, PT, R10, R10, RZ, P1, !PT ;  /* 0x0000000a0aff7210 */ /* 0x000fe40000f3e4ff */
[----:B------:R-:W-:-:S04]  /*75b0*/  IADD3 R11, P2, PT, R15, R11, RZ ;  /* 0x0000000b0f0b7210 */ /* 0x000fc80007f5e0ff */
        /* <DEDUP_REMOVED lines=23> */
.L_x_316:
[----:B------:R-:W-:-:S04]  /*7730*/  IMAD.MOV.U32 R17, RZ, RZ, 0x0 ;  /* 0x00000000ff117424 */ /* 0x000fc800078e00ff */
[----:B------:R-:W-:Y:S05]  /*7740*/  RET.REL.NODEC R16 `(_Z9ff_calcElP7double2S0_PKdS2_S2_S2_S2_S2_S2_S2_S2_S2_S2_) ;  /* 0xffffff88102c7950 */ /* 0x000fea0003c3ffff */
.L_x_323:
        /* <DEDUP_REMOVED lines=11> */
.L_x_410:


//--------------------- .text._Z9af_ang_vlPdPKdS1_S1_S1_S1_S1_S1_ --------------------------
	.section	.text._Z9af_ang_vlPdPKdS1_S1_S1_S1_S1_S1_,"ax",@progbits
	.align	128
        .global         _Z9af_ang_vlPdPKdS1_S1_S1_S1_S1_S1_
        .type           _Z9af_ang_vlPdPKdS1_S1_S1_S1_S1_S1_,@function
        .size           _Z9af_ang_vlPdPKdS1_S1_S1_S1_S1_S1_,(.L_x_413 - _Z9af_ang_vlPdPKdS1_S1_S1_S1_S1_S1_)
        .other          _Z9af_ang_vlPdPKdS1_S1_S1_S1_S1_S1_,@"STO_CUDA_ENTRY STV_DEFAULT"
_Z9af_ang_vlPdPKdS1_S1_S1_S1_S1_S1_:
.text._Z9af_ang_vlPdPKdS1_S1_S1_S1_S1_S1_:
        /* <DEDUP_REMOVED lines=17> */
[----:B------:R-:W-:Y:S01]  /*0110*/  MOV R6, UR4 ;  /* 0x0000000400067c02 */ /* 0x000fe20008000f00 */
[----:B------:R-:W-:Y:S01]  /*0120*/  IMAD.MOV.U32 R2, RZ, RZ, R0 ;  /* 0x000000ffff027224 */ /* 0x000fe200078e0000 */
[----:B------:R-:W-:-:S04]  /*0130*/  UIADD3 UR7, UPT, UPT, UR6, -0x2, URZ ;  /* 0xfffffffe06077890 */ /* 0x000fc8000fffe0ff */
[----:B------:R-:W-:Y:S01]  /*0140*/  UISETP.GE.U32.AND UP0, UPT, UR7, 0x3, UPT ;  /* 0x000000030700788c */ /* 0x000fe2000bf06070 */
[----:B0-----:R-:W-:-:S08]  /*0150*/  IMAD.U32 R4, RZ, RZ, UR5 ;  /* 0x00000005ff047e24 */ /* 0x001fd0000f8e00ff */
[----:B------:R-:W-:Y:S05]  /*0160*/  BRA.U !UP0, `(.L_x_325) ;  /* 0x0000000508b87547 */ /* 0x000fea000b800000 */
[----:B------:R-:W-:Y:S01]  /*0170*/  ULOP3.LUT UR5, UR4, 0xfffffffc, URZ, 0xc0, !UPT ;  /* 0xfffffffc04057892 */ /* 0x000fe2000f8ec0ff */
[----:B------:R-:W-:Y:S01]  /*0180*/  MOV R4, UR7 ;  /* 0x0000000700047c02 */ /* 0x000fe20008000f00 */
[----:B------:R-:W-:Y:S02]  /*0190*/  IMAD.MOV.U32 R2, RZ, RZ, R0 ;  /* 0x000000ffff027224 */ /* 0x000fe400078e0000 */
[----:B------:R-:W-:-:S12]  /*01a0*/  UIADD3 UR5, UPT, UPT, -UR5, URZ, URZ ;  /* 0x000000ff05057290 */ /* 0x000fd8000fffe1ff */
.L_x_326:
[C---:B0-----:R-:W-:Y:S01]  /*01b0*/  IMAD.SHL.U32 R9, R4.reuse, 0x4, RZ ;  /* 0x0000000404097824 */ /* 0x041fe200078e00ff */
[C---:B------:R-:W-:Y:S01]  /*01c0*/  IADD3 R6, PT, PT, R4.reuse, -0x1, RZ ;  /* 0xffffffff04067810 */ /* 0x040fe20007ffe0ff */
[----:B------:R-:W-:Y:S01]  /*01d0*/  VIADD R8, R4, 0xfffffffe ;  /* 0xfffffffe04087836 */ /* 0x000fe20000000000 */
[----:B------:R-:W-:-:S03]  /*01e0*/  UIADD3 UR5, UPT, UPT, UR5, 0x4, URZ ;  /* 0x0000000405057890 */ /* 0x000fc6000fffe0ff */
[----:B------:R-:W0:Y:S01]  /*01f0*/  LDC R9, c[0x3][R9+0x68] ;  /* 0x00c01a0009097b82 */ /* 0x000e220000000800 */
[C---:B------:R-:W-:Y:S01]  /*0200*/  IMAD.SHL.U32 R5, R6.reuse, 0x4, RZ ;  /* 0x0000000406057824 */ /* 0x040fe200078e00ff */
[----:B------:R-:W-:Y:S01]  /*0210*/  LEA R6, R6, R1, 0x2 ;  /* 0x0000000106067211 */ /* 0x000fe200078e10ff */
[----:B------:R-:W-:-:S05]  /*0220*/  UISETP.NE.AND UP0, UPT, UR5, URZ, UPT ;  /* 0x000000ff0500728c */ /* 0x000fca000bf05270 */
        /* <DEDUP_REMOVED lines=16> */
[----:B------:R1:W2:Y:S02]  /*0330*/  F2I.FTZ.U32.TRUNC.NTZ R11, R10 ;  /* 0x0000000a000b7305 */ /* 0x0002a4000021f000 */
[----:B------:R-:W-:Y:S02]  /*0340*/  IMAD.MOV R12, RZ, RZ, -R3 ;  /* 0x000000ffff0c7224 */ /* 0x000fe400078e0a03 */
[----:B------:R-:W-:Y:S02]  /*0350*/  IMAD.MOV R13, RZ, RZ, -R5 ;  /* 0x000000ffff0d7224 */ /* 0x000fe400078e0a05 */
[----:B------:R-:W-:-:S02]  /*0360*/  IMAD R12, R9, R12, R2 ;  /* 0x0000000c090c7224 */ /* 0x000fc400078e0202 */
[----:B-1----:R-:W-:-:S03]  /*0370*/  IMAD.MOV.U32 R10, RZ, RZ, RZ ;  /* 0x000000ffff0a7224 */ /* 0x002fc600078e00ff */
[----:B------:R-:W-:Y:S01]  /*0380*/  ISETP.GE.U32.AND P0, PT, R12, R9, PT ;  /* 0x000000090c00720c */ /* 0x000fe20003f06070 */
[----:B--2---:R-:W-:-:S04]  /*0390*/  IMAD R13, R13, R11, RZ ;  /* 0x0000000b0d0d7224 */ /* 0x004fc800078e02ff */
[----:B------:R-:W-:Y:S02]  /*03a0*/  IMAD.HI.U32 R11, R11, R13, R10 ;  /* 0x0000000d0b0b7227 */ /* 0x000fe400078e000a */
[----:B0-----:R-:W0:Y:S06]  /*03b0*/  I2F.U32.RP R13, R7 ;  /* 0x00000007000d7306 */ /* 0x001e2c0000209000 */
[----:B------:R-:W-:Y:S01]  /*03c0*/  @P0 IADD3 R12, PT, PT, -R9, R12, RZ ;  /* 0x0000000c090c0210 */ /* 0x000fe20007ffe1ff */
[----:B------:R-:W-:Y:S02]  /*03d0*/  @P0 VIADD R3, R3, 0x1 ;  /* 0x0000000103030836 */ /* 0x000fe40000000000 */
[----:B------:R-:W-:Y:S01]  /*03e0*/  IMAD.MOV R15, RZ, RZ, -R7 ;  /* 0x000000ffff0f7224 */ /* 0x000fe200078e0a07 */
[----:B------:R-:W-:Y:S01]  /*03f0*/  ISETP.GE.U32.AND P1, PT, R12, R9, PT ;  /* 0x000000090c00720c */ /* 0x000fe20003f26070 */
[----:B0-----:R-:W0:-:S12]  /*0400*/  MUFU.RCP R13, R13 ;  /* 0x0000000d000d7308 */ /* 0x001e180000001000 */
[----:B------:R-:W-:Y:S02]  /*0410*/  @P1 IADD3 R3, PT, PT, R3, 0x1, RZ ;  /* 0x0000000103031810 */ /* 0x000fe40007ffe0ff */
[----:B------:R-:W-:Y:S02]  /*0420*/  @!P2 LOP3.LUT R3, RZ, R9, RZ, 0x33, !PT ;  /* 0x00000009ff03a212 */ /* 0x000fe400078e33ff */
[----:B------:R-:W-:-:S03]  /*0430*/  ISETP.NE.U32.AND P2, PT, R5, RZ, PT ;  /* 0x000000ff0500720c */ /* 0x000fc60003f45070 */
[----:B------:R-:W-:-:S04]  /*0440*/  IMAD.MOV R12, RZ, RZ, -R3 ;  /* 0x000000ffff0c7224 */ /* 0x000fc800078e0a03 */
[----:B------:R-:W-:Y:S02]  /*0450*/  IMAD R12, R9, R12, R2 ;  /* 0x0000000c090c7224 */ /* 0x000fe400078e0202 */
[----:B------:R-:W-:Y:S02]  /*0460*/  VIADD R2, R4, 0xfffffffd ;  /* 0xfffffffd04027836 */ /* 0x000fe40000000000 */
[----:B------:R-:W-:-:S03]  /*0470*/  IMAD.HI.U32 R9, R11, R12, RZ ;  /* 0x0000000c0b097227 */ /* 0x000fc600078e00ff */
[----:B------:R-:W-:Y:S02]  /*0480*/  LEA R2, R2, UR8, 0x2 ;  /* 0x0000000802027c11 */ /* 0x000fe4000f8e10ff */
[----:B------:R-:W-:-:S04]  /*0490*/  IADD3 R10, PT, PT, -R9, RZ, RZ ;  /* 0x000000ff090a7210 */ /* 0x000fc80007ffe1ff */
[----:B------:R-:W1:Y:S01]  /*04a0*/  LDC R2, c[0x3][R2] ;  /* 0x00c0000002027b82 */ /* 0x000e620000000800 */
[----:B------:R-:W-:-:S05]  /*04b0*/  IMAD R10, R5, R10, R12 ;  /* 0x0000000a050a7224 */ /* 0x000fca00078e020c */
[----:B------:R-:W-:-:S13]  /*04c0*/  ISETP.GE.U32.AND P0, PT, R10, R5, PT ;  /* 0x000000050a00720c */ /* 0x000fda0003f06070 */
[----:B------:R-:W-:Y:S02]  /*04d0*/  @P0 IMAD.IADD R10, R10, 0x1, -R5 ;  /* 0x000000010a0a0824 */ /* 0x000fe400078e0a05 */
[----:B------:R-:W-:-:S03]  /*04e0*/  @P0 VIADD R9, R9, 0x1 ;  /* 0x0000000109090836 */ /* 0x000fc60000000000 */
[----:B------:R-:W-:Y:S02]  /*04f0*/  ISETP.GE.U32.AND P1, PT, R10, R5, PT ;  /* 0x000000050a00720c */ /* 0x000fe40003f26070 */
[----:B0-----:R-:W-:-:S04]  /*0500*/  IADD3 R10, PT, PT, R13, 0xffffffe, RZ ;  /* 0x0ffffffe0d0a7810 */ /* 0x001fc80007ffe0ff */
[----:B------:R0:W2:Y:S07]  /*0510*/  F2I.FTZ.U32.TRUNC.NTZ R11, R10 ;  /* 0x0000000a000b7305 */ /* 0x0000ae000021f000 */
[----:B------:R-:W-:Y:S02]  /*0520*/  @P1 IADD3 R9, PT, PT, R9, 0x1, RZ ;  /* 0x0000000109091810 */ /* 0x000fe40007ffe0ff */
[----:B------:R-:W-:Y:S01]  /*0530*/  @!P2 LOP3.LUT R9, RZ, R5, RZ, 0x33, !PT ;  /* 0x00000005ff09a212 */ /* 0x000fe200078e33ff */
[----:B0-----:R-:W-:Y:S01]  /*0540*/  IMAD.MOV.U32 R10, RZ, RZ, RZ ;  /* 0x000000ffff0a7224 */ /* 0x001fe200078e00ff */
[----:B------:R-:W-:-:S03]  /*0550*/  ISETP.NE.U32.AND P2, PT, R7, RZ, PT ;  /* 0x000000ff0700720c */ /* 0x000fc60003f45070 */
[----:B------:R-:W-:Y:S02]  /*0560*/  IMAD.MOV R13, RZ, RZ, -R9 ;  /* 0x000000ffff0d7224 */ /* 0x000fe400078e0a09 */
[----:B--2---:R-:W-:Y:S02]  /*0570*/  IMAD R15, R15, R11, RZ ;  /* 0x0000000b0f0f7224 */ /* 0x004fe400078e02ff */
[----:B------:R-:W-:Y:S02]  /*0580*/  IMAD R12, R5, R13, R12 ;  /* 0x0000000d050c7224 */ /* 0x000fe400078e020c */
[----:B------:R-:W-:Y:S01]  /*0590*/  IMAD.HI.U32 R11, R11, R15, R10 ;  /* 0x0000000f0b0b7227 */ /* 0x000fe200078e000a */
[----:B-1----:R-:W0:Y:S03]  /*05a0*/  I2F.U32.RP R13, R2 ;  /* 0x00000002000d7306 */ /* 0x002e260000209000 */
[----:B------:R-:W-:-:S02]  /*05b0*/  IMAD.MOV R15, RZ, RZ, -R2 ;  /* 0x000000ffff0f7224 */ /* 0x000fc400078e0a02 */
[----:B------:R-:W-:-:S05]  /*05c0*/  IMAD.HI.U32 R5, R11, R12, RZ ;  /* 0x0000000c0b057227 */ /* 0x000fca00078e00ff */
[----:B------:R-:W-:-:S05]  /*05d0*/  IADD3 R10, PT, PT, -R5, RZ, RZ ;  /* 0x000000ff050a7210 */ /* 0x000fca0007ffe1ff */
[----:B------:R-:W-:Y:S01]  /*05e0*/  IMAD R10, R7, R10, R12 ;  /* 0x0000000a070a7224 */ /* 0x000fe200078e020c */
[----:B0-----:R-:W0:Y:S04]  /*05f0*/  MUFU.RCP R13, R13 ;  /* 0x0000000d000d7308 */ /* 0x001e280000001000 */
[----:B------:R-:W-:-:S13]  /*0600*/  ISETP.GE.U32.AND P0, PT, R10, R7, PT ;  /* 0x000000070a00720c */ /* 0x000fda0003f06070 */
[----:B------:R-:W-:Y:S01]  /*0610*/  @P0 IMAD.IADD R10, R10, 0x1, -R7 ;  /* 0x000000010a0a0824 */ /* 0x000fe200078e0a07 */
[----:B------:R-:W-:-:S04]  /*0620*/  @P0 IADD3 R5, PT, PT, R5, 0x1, RZ ;  /* 0x0000000105050810 */ /* 0x000fc80007ffe0ff */
[----:B------:R-:W-:Y:S01]  /*0630*/  ISETP.GE.U32.AND P1, PT, R10, R7, PT ;  /* 0x000000070a00720c */ /* 0x000fe20003f26070 */
[----:B0-----:R-:W-:-:S04]  /*0640*/  VIADD R10, R13, 0xffffffe ;  /* 0x0ffffffe0d0a7836 */ /* 0x001fc80000000000 */
[----:B------:R0:W1:Y:S08]  /*0650*/  F2I.FTZ.U32.TRUNC.NTZ R11, R10 ;  /* 0x0000000a000b7305 */ /* 0x000070000021f000 */
[----:B------:R-:W-:Y:S01]  /*0660*/  @P1 VIADD R5, R5, 0x1 ;  /* 0x0000000105051836 */ /* 0x000fe20000000000 */
[----:B------:R-:W-:Y:S01]  /*0670*/  @!P2 LOP3.LUT R5, RZ, R7, RZ, 0x33, !PT ;  /* 0x00000007ff05a212 */ /* 0x000fe200078e33ff */
[----:B0-----:R-:W-:Y:S01]  /*0680*/  IMAD.MOV.U32 R10, RZ, RZ, RZ ;  /* 0x000000ffff0a7224 */ /* 0x001fe200078e00ff */
[----:B------:R-:W-:-:S02]  /*0690*/  ISETP.NE.U32.AND P2, PT, R2, RZ, PT ;  /* 0x000000ff0200720c */ /* 0x000fc40003f45070 */
[----:B------:R-:W-:Y:S01]  /*06a0*/  IADD3 R13, PT, PT, -R5, RZ, RZ ;  /* 0x000000ff050d7210 */ /* 0x000fe20007ffe1ff */
[----:B-1----:R-:W-:-:S04]  /*06b0*/  IMAD R15, R15, R11, RZ ;  /* 0x0000000b0f0f7224 */ /* 0x002fc800078e02ff */
[----:B------:R-:W-:Y:S01]  /*06c0*/  IMAD R7, R7, R13, R12 ;  /* 0x0000000d07077224 */ /* 0x000fe200078e020c */
[----:B------:R-:W-:Y:S01]  /*06d0*/  LEA R12, R4, R1, 0x2 ;  /* 0x00000001040c7211 */ /* 0x000fe200078e10ff */
[----:B------:R-:W-:-:S04]  /*06e0*/  IMAD.HI.U32 R14, R11, R15, R10 ;  /* 0x0000000f0b0e7227 */ /* 0x000fc800078e000a */
[C---:B------:R-:W-:Y:S01]  /*06f0*/  VIADD R10, R4.reuse, 0x1 ;  /* 0x00000001040a7836 */ /* 0x040fe20000000000 */
[----:B------:R-:W-:Y:S01]  /*0700*/  IADD3 R4, PT, PT, R4, -0x4, RZ ;  /* 0xfffffffc04047810 */ /* 0x000fe20007ffe0ff */
[----:B------:R-:W-:-:S04]  /*0710*/  IMAD.HI.U32 R14, R14, R7, RZ ;  /* 0x000000070e0e7227 */ /* 0x000fc800078e00ff */
[----:B------:R-:W-:Y:S02]  /*0720*/  IMAD.MOV R11, RZ, RZ, -R14 ;  /* 0x000000ffff0b7224 */ /* 0x000fe400078e0a0e */
[----:B------:R-:W-:Y:S02]  /*0730*/  IMAD R10, R10, 0x4, R1 ;  /* 0x000000040a0a7824 */ /* 0x000fe400078e0201 */
[----:B------:R-:W-:-:S03]  /*0740*/  IMAD R11, R2, R11, R7 ;  /* 0x0000000b020b7224 */ /* 0x000fc600078e0207 */
[----:B------:R0:W-:Y:S02]  /*0750*/  STL [R10], R3 ;  /* 0x000000030a007387 */ /* 0x0001e40000100800 */
[----:B------:R-:W-:Y:S02]  /*0760*/  ISETP.GE.U32.AND P0, PT, R11, R2, PT ;  /* 0x000000020b00720c */ /* 0x000fe40003f06070 */
[----:B------:R0:W-:Y:S04]  /*0770*/  STL [R12], R9 ;  /* 0x000000090c007387 */ /* 0x0001e80000100800 */
[----:B------:R0:W-:Y:S07]  /*0780*/  STL [R6], R5 ;  /* 0x0000000506007387 */ /* 0x0001ee0000100800 */
[----:B------:R-:W-:Y:S01]  /*0790*/  @P0 IADD3 R11, PT, PT, -R2, R11, RZ ;  /* 0x0000000b020b0210 */ /* 0x000fe20007ffe1ff */
[----:B------:R-:W-:-:S03]  /*07a0*/  @P0 VIADD R14, R14, 0x1 ;  /* 0x000000010e0e0836 */ /* 0x000fc60000000000 */
[----:B------:R-:W-:Y:S01]  /*07b0*/  ISETP.GE.U32.AND P1, PT, R11, R2, PT ;  /* 0x000000020b00720c */ /* 0x000fe20003f26070 */
[----:B------:R-:W-:-:S12]  /*07c0*/  IMAD R11, R8, 0x4, R1 ;  /* 0x00000004080b7824 */ /* 0x000fd800078e0201 */
[----:B------:R-:W-:Y:S01]  /*07d0*/  @P1 VIADD R14, R14, 0x1 ;  /* 0x000000010e0e1836 */ /* 0x000fe20000000000 */
[----:B------:R-:W-:-:S05]  /*07e0*/  @!P2 LOP3.LUT R14, RZ, R2, RZ, 0x33, !PT ;  /* 0x00000002ff0ea212 */ /* 0x000fca00078e33ff */
[----:B------:R0:W-:Y:S01]  /*07f0*/  STL [R11], R14 ;  /* 0x0000000e0b007387 */ /* 0x0001e20000100800 */
[----:B------:R-:W-:-:S04]  /*0800*/  IMAD.MOV R8, RZ, RZ, -R14 ;  /* 0x000000ffff087224 */ /* 0x000fc800078e0a0e */
[----:B------:R-:W-:Y:S01]  /*0810*/  IMAD R2, R2, R8, R7 ;  /* 0x0000000802027224 */ /* 0x000fe200078e0207 */
[----:B------:R-:W-:Y:S06]  /*0820*/  BRA.U UP0, `(.L_x_326) ;  /* 0xfffffff900607547 */ /* 0x000fec000b83ffff */
[C---:B0-----:R-:W-:Y:S02]  /*0830*/  VIADD R6, R4.reuse, 0x1 ;  /* 0x0000000104067836 */ /* 0x041fe40000000000 */
[----:B------:R-:W-:-:S07]  /*0840*/  VIADD R4, R4, 0x2 ;  /* 0x0000000204047836 */ /* 0x000fce0000000000 */
.L_x_325:
[----:B------:R-:W-:-:S09]  /*0850*/  ULOP3.LUT UP0, UR5, UR4, 0x3, URZ, 0xc0, !UPT ;  /* 0x0000000304057892 */ /* 0x000fd2000f80c0ff */
[----:B------:R-:W-:Y:S05]  /*0860*/  BRA.U !UP0, `(.L_x_324) ;  /* 0x0000000508447547 */ /* 0x000fea000b800000 */
[----:B------:R-:W-:Y:S02]  /*0870*/  UISETP.NE.AND UP0, UPT, UR5, 0x1, UPT ;  /* 0x000000010500788c */ /* 0x000fe4000bf05270 */
[----:B------:R-:W-:-:S04]  /*0880*/  ULOP3.LUT UR4, UR4, 0x1, URZ, 0xc0, !UPT ;  /* 0x0000000104047892 */ /* 0x000fc8000f8ec0ff */
[----:B------:R-:W-:-:S03]  /*0890*/  UISETP.NE.U32.AND UP1, UPT, UR4, 0x1, UPT ;  /* 0x000000010400788c */ /* 0x000fc6000bf25070 */
[----:B------:R-:W-:Y:S08]  /*08a0*/  BRA.U !UP0, `(.L_x_327) ;  /* 0x0000000108cc7547 */ /* 0x000ff0000b800000 */
[----:B------:R-:W-:Y:S01]  /*08b0*/  IADD3 R4, PT, PT, R4, -0x2, RZ ;  /* 0xfffffffe04047810 */ /* 0x000fe20007ffe0ff */
[----:B------:R-:W-:-:S03]  /*08c0*/  IMAD R3, R6, 0x4, R1 ;  /* 0x0000000406037824 */ /* 0x000fc600078e0201 */
[----:B------:R-:W-:Y:S01]  /*08d0*/  LEA R7, R4, UR8, 0x2 ;  /* 0x0000000804077c11 */ /* 0x000fe2000f8e10ff */
[C---:B------:R-:W-:Y:S01]  /*08e0*/  VIADD R4, R6.reuse, 0xffffffff ;  /* 0xffffffff06047836 */ /* 0x040fe20000000000 */
[----:B------:R-:W-:-:S04]  /*08f0*/  IADD3 R6, PT, PT, R6, -0x2, RZ ;  /* 0xfffffffe06067810 */ /* 0x000fc80007ffe0ff */
[----:B------:R-:W0:Y:S01]  /*0900*/  LDC R7, c[0x3][R7] ;  /* 0x00c0000007077b82 */ /* 0x000e220000000800 */
[----:B------:R-:W-:-:S07]  /*0910*/  LEA R5, R6, UR8, 0x2 ;  /* 0x0000000806057c11 */ /* 0x000fce000f8e10ff */
        /* <DEDUP_REMOVED lines=18> */
[----:B0-----:R-:W-:Y:S01]  /*0a40*/  IADD3 R8, PT, PT, R11, 0xffffffe, RZ ;  /* 0x0ffffffe0b087810 */ /* 0x001fe20007ffe0ff */
[----:B------:R-:W-:-:S03]  /*0a50*/  @P0 VIADD R10, R10, 0x1 ;  /* 0x000000010a0a0836 */ /* 0x000fc60000000000 */
[----:B------:R-:W-:Y:S01]  /*0a60*/  ISETP.GE.U32.AND P1, PT, R12, R7, PT ;  /* 0x000000070c00720c */ /* 0x000fe20003f26070 */
[----:B------:R0:W1:Y:S02]  /*0a70*/  F2I.FTZ.U32.TRUNC.NTZ R9, R8 ;  /* 0x0000000800097305 */ /* 0x000064000021f000 */
[----:B0-----:R-:W-:-:S10]  /*0a80*/  IMAD.MOV.U32 R8, RZ, RZ, RZ ;  /* 0x000000ffff087224 */ /* 0x001fd400078e00ff */
        /* <DEDUP_REMOVED lines=21> */
.L_x_327:
[----:B------:R-:W-:Y:S05]  /*0be0*/  BRA.U UP1, `(.L_x_324) ;  /* 0x0000000101647547 */ /* 0x000fea000b800000 */
[----:B------:R-:W-:Y:S01]  /*0bf0*/  IADD3 R4, PT, PT, R4, -0x2, RZ ;  /* 0xfffffffe04047810 */ /* 0x000fe20007ffe0ff */
[----:B------:R-:W-:-:S03]  /*0c00*/  IMAD R6, R6, 0x4, R1 ;  /* 0x0000000406067824 */ /* 0x000fc600078e0201 */
[----:B0-----:R-:W-:-:S06]  /*0c10*/  LEA R3, R4, UR8, 0x2 ;  /* 0x0000000804037c11 */ /* 0x001fcc000f8e10ff */
[----:B------:R-:W0:Y:S02]  /*0c20*/  LDC R3, c[0x3][R3] ;  /* 0x00c0000003037b82 */ /* 0x000e240000000800 */
[----:B0-----:R-:W0:Y:S01]  /*0c30*/  I2F.U32.RP R7, R3 ;  /* 0x0000000300077306 */ /* 0x001e220000209000 */
[----:B------:R-:W-:Y:S01]  /*0c40*/  IMAD.MOV R9, RZ, RZ, -R3 ;  /* 0x000000ffff097224 */ /* 0x000fe200078e0a03 */
[----:B------:R-:W-:-:S06]  /*0c50*/  ISETP.NE.U32.AND P2, PT, R3, RZ, PT ;  /* 0x000000ff0300720c */ /* 0x000fcc0003f45070 */
[----:B0-----:R-:W0:Y:S02]  /*0c60*/  MUFU.RCP R7, R7 ;  /* 0x0000000700077308 */ /* 0x001e240000001000 */
[----:B0-----:R-:W-:-:S06]  /*0c70*/  VIADD R4, R7, 0xffffffe ;  /* 0x0ffffffe07047836 */ /* 0x001fcc0000000000 */
[----:B------:R0:W1:Y:S02]  /*0c80*/  F2I.FTZ.U32.TRUNC.NTZ R5, R4 ;  /* 0x0000000400057305 */ /* 0x000064000021f000 */
[----:B0-----:R-:W-:Y:S02]  /*0c90*/  HFMA2 R4, -RZ, RZ, 0, 0 ;  /* 0x00000000ff047431 */ /* 0x001fe400000001ff */
        /* <DEDUP_REMOVED lines=8> */
[----:B------:R-:W-:-:S13]  /*0d20*/  ISETP.GE.U32.AND P1, PT, R8, R3, PT ;  /* 0x000000030800720c */ /* 0x000fda0003f26070 */
[----:B------:R-:W-:Y:S01]  /*0d30*/  @P1 VIADD R5, R5, 0x1 ;  /* 0x0000000105051836 */ /* 0x000fe20000000000 */
[----:B------:R-:W-:-:S04]  /*0d40*/  @!P2 LOP3.LUT R5, RZ, R3, RZ, 0x33, !PT ;  /* 0x00000003ff05a212 */ /* 0x000fc800078e33ff */
[----:B------:R-:W-:Y:S01]  /*0d50*/  IADD3 R4, PT, PT, -R5, RZ, RZ ;  /* 0x000000ff05047210 */ /* 0x000fe20007ffe1ff */
[----:B------:R1:W-:Y:S04]  /*0d60*/  STL [R6], R5 ;  /* 0x0000000506007387 */ /* 0x0003e80000100800 */
[----:B------:R-:W-:-:S07]  /*0d70*/  IMAD R2, R3, R4, R2 ;  /* 0x0000000403027224 */ /* 0x000fce00078e0202 */
.L_x_324:
[----:B------:R-:W2:Y:S01]  /*0d80*/  LDCU UR4, c[0x3][0x68] ;  /* 0x00c00d00ff0477ac */ /* 0x000ea20008000800 */
[----:B------:R-:W-:Y:S01]  /*0d90*/  IMAD.MOV.U32 R11, RZ, RZ, RZ ;  /* 0x000000ffff0b7224 */ /* 0x000fe200078e00ff */
[----:B0-----:R-:W-:Y:S01]  /*0da0*/  MOV R9, RZ ;  /* 0x000000ff00097202 */ /* 0x001fe20000000f00 */
[----:B------:R-:W-:Y:S01]  /*0db0*/  IMAD.MOV.U32 R17, RZ, RZ, RZ ;  /* 0x000000ffff117224 */ /* 0x000fe200078e00ff */
[----:B------:R-:W-:Y:S01]  /*0dc0*/  UISETP.NE.AND UP0, UPT, UR6, URZ, UPT ;  /* 0x000000ff0600728c */ /* 0x000fe2000bf05270 */
[----:B--2---:R-:W0:Y:S01]  /*0dd0*/  I2F.U32.RP R3, UR4 ;  /* 0x0000000400037d06 */ /* 0x004e220008209000 */
[----:B------:R-:W-:-:S07]  /*0de0*/  ISETP.NE.U32.AND P1, PT, RZ, UR4, PT ;  /* 0x00000004ff007c0c */ /* 0x000fce000bf25070 */
[----:B0-----:R-:W0:Y:S02]  /*0df0*/  MUFU.RCP R3, R3 ;  /* 0x0000000300037308 */ /* 0x001e240000001000 */
[----:B0-----:R-:W-:Y:S02]  /*0e00*/  VIADD R4, R3, 0xffffffe ;  /* 0x0ffffffe03047836 */ /* 0x001fe40000000000 */
[----:B------:R-:W-:-:S04]  /*0e10*/  IMAD.MOV.U32 R3, RZ, RZ, RZ ;  /* 0x000000ffff037224 */ /* 0x000fc800078e00ff */
[----:B-1----:R0:W1:Y:S02]  /*0e20*/  F2I.FTZ.U32.TRUNC.NTZ R5, R4 ;  /* 0x0000000400057305 */ /* 0x002064000021f000 */
[----:B0-----:R-:W-:Y:S01]  /*0e30*/  MOV R4, RZ ;  /* 0x000000ff00047202 */ /* 0x001fe20000000f00 */
[----:B-1----:R-:W-:-:S04]  /*0e40*/  IMAD.MOV R7, RZ, RZ, -R5 ;  /* 0x000000ffff077224 */ /* 0x002fc800078e0a05 */
[----:B------:R-:W-:-:S04]  /*0e50*/  IMAD R7, R7, UR4, RZ ;  /* 0x0000000407077c24 */ /* 0x000fc8000f8e02ff */
[----:B------:R-:W-:-:S04]  /*0e60*/  IMAD.HI.U32 R5, R5, R7, R4 ;  /* 0x0000000705057227 */ /* 0x000fc800078e0004 */
[----:B------:R-:W-:Y:S02]  /*0e70*/  IMAD.MOV.U32 R7, RZ, RZ, RZ ;  /* 0x000000ffff077224 */ /* 0x000fe400078e00ff */
[----:B------:R-:W-:-:S04]  /*0e80*/  IMAD.HI.U32 R5, R5, R2, RZ ;  /* 0x0000000205057227 */ /* 0x000fc800078e00ff */
[----:B------:R-:W-:-:S04]  /*0e90*/  IMAD.MOV R5, RZ, RZ, -R5 ;  /* 0x000000ffff057224 */ /* 0x000fc800078e0a05 */
[----:B------:R-:W-:Y:S01]  /*0ea0*/  IMAD R2, R5, UR4, R2 ;  /* 0x0000000405027c24 */ /* 0x000fe2000f8e0202 */
[----:B------:R-:W-:-:S04]  /*0eb0*/  MOV R5, RZ ;  /* 0x000000ff00057202 */ /* 0x000fc80000000f00 */
[----:B------:R-:W-:-:S13]  /*0ec0*/  ISETP.GE.U32.AND P0, PT, R2, UR4, PT ;  /* 0x0000000402007c0c */ /* 0x000fda000bf06070 */
[----:B------:R-:W-:-:S05]  /*0ed0*/  @P0 VIADD R2, R2, -UR4 ;  /* 0x8000000402020c36 */ /* 0x000fca0008000000 */
[----:B------:R-:W-:-:S13]  /*0ee0*/  ISETP.GE.U32.AND P0, PT, R2, UR4, PT ;  /* 0x0000000402007c0c */ /* 0x000fda000bf06070 */
[----:B------:R-:W-:Y:S02]  /*0ef0*/  @P0 IADD3 R2, PT, PT, R2, -UR4, RZ ;  /* 0x8000000402020c10 */ /* 0x000fe4000fffe0ff */
[----:B------:R-:W-:-:S05]  /*0f00*/  @!P1 LOP3.LUT R2, RZ, UR4, RZ, 0x33, !PT ;  /* 0x00000004ff029c12 */ /* 0x000fca000f8e33ff */
[----:B------:R0:W-:Y:S01]  /*0f10*/  STL [R1], R2 ;  /* 0x0000000201007387 */ /* 0x0001e20000100800 */
[----:B------:R-:W-:Y:S05]  /*0f20*/  BRA.U !UP0, `(.L_x_328) ;  /* 0x0000000508947547 */ /* 0x000fea000b800000 */
[----:B------:R-:W-:Y:S01]  /*0f30*/  UISETP.GE.U32.AND UP1, UPT, UR6, 0x4, UPT ;  /* 0x000000040600788c */ /* 0x000fe2000bf26070 */
[----:B------:R-:W-:Y:S01]  /*0f40*/  IMAD.MOV.U32 R11, RZ, RZ, RZ ;  /* 0x000000ffff0b7224 */ /* 0x000fe200078e00ff */
[----:B------:R-:W-:Y:S01]  /*0f50*/  ULOP3.LUT UP0, UR7, UR6, 0x3, URZ, 0xc0, !UPT ;  /* 0x0000000306077892 */ /* 0x000fe2000f80c0ff */
[----:B------:R-:W-:-:S06]  /*0f60*/  IMAD.MOV.U32 R4, RZ, RZ, RZ ;  /* 0x000000ffff047224 */ /* 0x000fcc00078e00ff */
[----:B------:R-:W-:Y:S05]  /*0f70*/  BRA.U !UP1, `(.L_x_329) ;  /* 0x0000000109d47547 */ /* 0x000fea000b800000 */
[----:B------:R-:W-:Y:S01]  /*0f80*/  ULOP3.LUT UR4, UR6, 0xfffffffc, URZ, 0xc0, !UPT ;  /* 0xfffffffc06047892 */ /* 0x000fe2000f8ec0ff */
[----:B------:R-:W-:Y:S01]  /*0f90*/  HFMA2 R5, -RZ, RZ, 0, 0 ;  /* 0x00000000ff057431 */ /* 0x000fe200000001ff */
[----:B------:R-:W-:Y:S01]  /*0fa0*/  MOV R11, RZ ;  /* 0x000000ff000b7202 */ /* 0x000fe20000000f00 */
[----:B0-----:R-:W-:Y:S01]  /*0fb0*/  IMAD.MOV.U32 R2, RZ, RZ, R1 ;  /* 0x000000ffff027224 */ /* 0x001fe200078e0001 */
[----:B------:R-:W-:Y:S01]  /*0fc0*/  MOV R9, RZ ;  /* 0x000000ff00097202 */ /* 0x000fe20000000f00 */
[----:B------:R-:W-:Y:S01]  /*0fd0*/  IMAD.MOV.U32 R7, RZ, RZ, RZ ;  /* 0x000000ffff077224 */ /* 0x000fe200078e00ff */
[----:B------:R-:W-:Y:S01]  /*0fe0*/  UIADD3 UR5, UPT, UPT, -UR4, URZ, URZ ;  /* 0x000000ff04057290 */ /* 0x000fe2000fffe1ff */
[----:B------:R-:W-:Y:S02]  /*0ff0*/  IMAD.MOV.U32 R17, RZ, RZ, RZ ;  /* 0x000000ffff117224 */ /* 0x000fe400078e00ff */
[----:B------:R-:W-:Y:S02]  /*1000*/  IMAD.MOV.U32 R3, RZ, RZ, RZ ;  /* 0x000000ffff037224 */ /* 0x000fe400078e00ff */
[----:B------:R-:W-:Y:S01]  /*1010*/  IMAD.U32 R4, RZ, RZ, UR4 ;  /* 0x00000004ff047e24 */ /* 0x000fe2000f8e00ff */
[----:B------:R-:W-:-:S06]  /*1020*/  UMOV UR4, 0x268 ;  /* 0x0000026800047882 */ /* 0x000fcc0000000000 */
.L_x_330:
[----:B------:R0:W2:Y:S01]  /*1030*/  LDL.128 R12, [R2] ;  /* 0x00000000020c7983 */ /* 0x0000a20000100c00 */
[----:B------:R-:W2:Y:S01]  /*1040*/  LDCU.64 UR8, c[0x3][UR4+-0x180] ;  /* 0x00ffd000040877ac */ /* 0x000ea20008000a00 */
[----:B------:R-:W1:Y:S01]  /*1050*/  LDCU.64 UR10, c[0x3][UR4+-0x100] ;  /* 0x00ffe000040a77ac */ /* 0x000e620008000a00 */
[----:B0-----:R-:W-:Y:S01]  /*1060*/  VIADD R2, R2, 0x10 ;  /* 0x0000001002027836 */ /* 0x001fe20000000000 */
[----:B------:R-:W0:Y:S01]  /*1070*/  LDCU.64 UR12, c[0x3][UR4+-0x80] ;  /* 0x00fff000040c77ac */ /* 0x000e220008000a00 */
[----:B------:R-:W3:Y:S01]  /*1080*/  LDCU.64 UR14, c[0x3][UR4] ;  /* 0x00c00000040e77ac */ /* 0x000ee20008000a00 */
[----:B------:R-:W4:Y:S01]  /*1090*/  LDCU.64 UR16, c[0x3][UR4+0x80] ;  /* 0x00c01000041077ac */ /* 0x000f220008000a00 */
[----:B------:R-:W5:Y:S01]  /*10a0*/  LDCU.64 UR18, c[0x3][UR4+0x100] ;  /* 0x00c02000041277ac */ /* 0x000f620008000a00 */
[----:B------:R-:W5:Y:S01]  /*10b0*/  LDCU.64 UR20, c[0x3][UR4+-0x178] ;  /* 0x00ffd100041477ac */ /* 0x000f620008000a00 */
[----:B------:R-:W5:Y:S01]  /*10c0*/  LDCU.64 UR22, c[0x3][UR4+-0xf8] ;  /* 0x00ffe100041677ac */ /* 0x000f620008000a00 */
[----:B------:R-:W5:Y:S01]  /*10d0*/  LDCU.64 UR24, c[0x3][UR4+-0x78] ;  /* 0x00fff100041877ac */ /* 0x000f620008000a00 */
[----:B------:R-:W5:Y:S01]  /*10e0*/  LDCU.64 UR26, c[0x3][UR4+0x8] ;  /* 0x00c00100041a77ac */ /* 0x000f620008000a00 */
[----:B------:R-:W5:Y:S01]  /*10f0*/  LDCU.64 UR28, c[0x3][UR4+0x88] ;  /* 0x00c01100041c77ac */ /* 0x000f620008000a00 */
[----:B------:R-:W5:Y:S01]  /*1100*/  LDCU.64 UR30, c[0x3][UR4+0x108] ;  /* 0x00c02100041e77ac */ /* 0x000f620008000a00 */
        /* <DEDUP_REMOVED lines=8> */
[----:B-----5:R-:W-:Y:S02]  /*1190*/  IMAD R12, R12, UR18, R11 ;  /* 0x000000120c0c7c24 */ /* 0x020fe4000f8e020b */
        /* <DEDUP_REMOVED lines=17> */
[----:B------:R-:W-:Y:S01]  /*12b0*/  IMAD R11, R15, UR31, R14 ;  /* 0x0000001f0f0b7c24 */ /* 0x000fe2000f8e020e */
[----:B------:R-:W-:Y:S06]  /*12c0*/  BRA.U UP1, `(.L_x_330) ;  /* 0xfffffffd01587547 */ /* 0x000fec000b83ffff */
.L_x_329:
[----:B------:R-:W-:Y:S05]  /*12d0*/  BRA.U !UP0, `(.L_x_328) ;  /* 0x0000000108a87547 */ /* 0x000fea000b800000 */
[----:B------:R-:W-:Y:S02]  /*12e0*/  UISETP.NE.AND UP0, UPT, UR7, 0x1, UPT ;  /* 0x000000010700788c */ /* 0x000fe4000bf05270 */
[----:B------:R-:W-:-:S04]  /*12f0*/  ULOP3.LUT UR4, UR6, 0x1, URZ, 0xc0, !UPT ;  /* 0x0000000106047892 */ /* 0x000fc8000f8ec0ff */
[----:B------:R-:W-:-:S03]  /*1300*/  UISETP.NE.U32.AND UP1, UPT, UR4, 0x1, UPT ;  /* 0x000000010400788c */ /* 0x000fc6000bf25070 */
[----:B------:R-:W-:Y:S08]  /*1310*/  BRA.U !UP0, `(.L_x_331) ;  /* 0x0000000108587547 */ /* 0x000ff0000b800000 */
[----:B------:R-:W-:-:S06]  /*1320*/  LEA R12, R4, R1, 0x2 ;  /* 0x00000001040c7211 */ /* 0x000fcc00078e10ff */
[----:B------:R-:W2:Y:S01]  /*1330*/  LDL.64 R12, [R12] ;  /* 0x000000000c0c7983 */ /* 0x000ea20000100a00 */
[C---:B0-----:R-:W-:Y:S02]  /*1340*/  IMAD.SHL.U32 R2, R4.reuse, 0x4, RZ ;  /* 0x0000000404027824 */ /* 0x041fe400078e00ff */
[----:B------:R-:W-:Y:S02]  /*1350*/  VIADD R4, R4, 0x2 ;  /* 0x0000000204047836 */ /* 0x000fe40000000000 */
[----:B------:R-:W2:Y:S08]  /*1360*/  LDC.64 R14, c[0x3][R2+0xe8] ;  /* 0x00c03a00020e7b82 */ /* 0x000eb00000000a00 */
[----:B------:R-:W0:Y:S08]  /*1370*/  LDC.64 R18, c[0x3][R2+0x168] ;  /* 0x00c05a0002127b82 */ /* 0x000e300000000a00 */
[----:B------:R-:W1:Y:S08]  /*1380*/  LDC.64 R20, c[0x3][R2+0x1e8] ;  /* 0x00c07a0002147b82 */ /* 0x000e700000000a00 */
[----:B------:R-:W3:Y:S08]  /*1390*/  LDC.64 R22, c[0x3][R2+0x268] ;  /* 0x00c09a0002167b82 */ /* 0x000ef00000000a00 */
[----:B------:R-:W4:Y:S08]  /*13a0*/  LDC.64 R24, c[0x3][R2+0x2e8] ;  /* 0x00c0ba0002187b82 */ /* 0x000f300000000a00 */
[----:B------:R-:W5:Y:S01]  /*13b0*/  LDC.64 R26, c[0x3][R2+0x368] ;  /* 0x00c0da00021a7b82 */ /* 0x000f620000000a00 */
[----:B--2---:R-:W-:-:S02]  /*13c0*/  IMAD R14, R12, R14, R9 ;  /* 0x0000000e0c0e7224 */ /* 0x004fc400078e0209 */
[C---:B0-----:R-:W-:Y:S02]  /*13d0*/  IMAD R18, R12.reuse, R18, R3 ;  /* 0x000000120c127224 */ /* 0x041fe400078e0203 */
[C---:B-1----:R-:W-:Y:S02]  /*13e0*/  IMAD R20, R12.reuse, R20, R17 ;  /* 0x000000140c147224 */ /* 0x042fe400078e0211 */
[C---:B---3--:R-:W-:Y:S02]  /*13f0*/  IMAD R22, R12.reuse, R22, R5 ;  /* 0x000000160c167224 */ /* 0x048fe400078e0205 */
[C---:B----4-:R-:W-:Y:S02]  /*1400*/  IMAD R24, R12.reuse, R24, R7 ;  /* 0x000000180c187224 */ /* 0x050fe400078e0207 */
[----:B-----5:R-:W-:Y:S02]  /*1410*/  IMAD R26, R12, R26, R11 ;  /* 0x0000001a0c1a7224 */ /* 0x020fe400078e020b */
[----:B------:R-:W-:-:S02]  /*1420*/  IMAD R9, R15, R13, R14 ;  /* 0x0000000d0f097224 */ /* 0x000fc400078e020e */
[-C--:B------:R-:W-:Y:S02]  /*1430*/  IMAD R3, R19, R13.reuse, R18 ;  /* 0x0000000d13037224 */ /* 0x080fe400078e0212 */
[-C--:B------:R-:W-:Y:S02]  /*1440*/  IMAD R17, R21, R13.reuse, R20 ;  /* 0x0000000d15117224 */ /* 0x080fe400078e0214 */
[-C--:B------:R-:W-:Y:S02]  /*1450*/  IMAD R5, R23, R13.reuse, R22 ;  /* 0x0000000d17057224 */ /* 0x080fe400078e0216 */
[-C--:B------:R-:W-:Y:S02]  /*1460*/  IMAD R7, R25, R13.reuse, R24 ;  /* 0x0000000d19077224 */ /* 0x080fe400078e0218 */
[----:B------:R-:W-:-:S07]  /*1470*/  IMAD R11, R27, R13, R26 ;  /* 0x0000000d1b0b7224 */ /* 0x000fce00078e021a */
.L_x_331:
[----:B------:R-:W-:Y:S05]  /*1480*/  BRA.U UP1, `(.L_x_328) ;  /* 0x00000001013c7547 */ /* 0x000fea000b800000 */
[----:B0-----:R-:W-:-:S06]  /*1490*/  LEA R2, R4, R1, 0x2 ;  /* 0x0000000104027211 */ /* 0x001fcc00078e10ff */
[----:B------:R-:W2:Y:S01]  /*14a0*/  LDL R2, [R2] ;  /* 0x0000000002027983 */ /* 0x000ea20000100800 */
[----:B------:R-:W-:-:S04]  /*14b0*/  IMAD.SHL.U32 R4, R4, 0x4, RZ ;  /* 0x0000000404047824 */ /* 0x000fc800078e00ff */
[----:B------:R-:W2:Y:S08]  /*14c0*/  LDC R6, c[0x3][R4+0xe8] ;  /* 0x00c03a0004067b82 */ /* 0x000eb00000000800 */
[----:B------:R-:W0:Y:S08]  /*14d0*/  LDC R8, c[0x3][R4+0x168] ;  /* 0x00c05a0004087b82 */ /* 0x000e300000000800 */
[----:B------:R-:W1:Y:S08]  /*14e0*/  LDC R10, c[0x3][R4+0x1e8] ;  /* 0x00c07a00040a7b82 */ /* 0x000e700000000800 */
[----:B------:R-:W3:Y:S08]  /*14f0*/  LDC R12, c[0x3][R4+0x268] ;  /* 0x00c09a00040c7b82 */ /* 0x000ef00000000800 */
[----:B------:R-:W4:Y:S08]  /*1500*/  LDC R13, c[0x3][R4+0x2e8] ;  /* 0x00c0ba00040d7b82 */ /* 0x000f300000000800 */
[----:B------:R-:W5:Y:S01]  /*1510*/  LDC R14, c[0x3][R4+0x368] ;  /* 0x00c0da00040e7b82 */ /* 0x000f620000000800 */
[----:B--2---:R-:W-:-:S02]  /*1520*/  IMAD R9, R2, R6, R9 ;  /* 0x0000000602097224 */ /* 0x004fc400078e0209 */
[C---:B0-----:R-:W-:Y:S02]  /*1530*/  IMAD R3, R2.reuse, R8, R3 ;  /* 0x0000000802037224 */ /* 0x041fe400078e0203 */
[C---:B-1----:R-:W-:Y:S02]  /*1540*/  IMAD R17, R2.reuse, R10, R17 ;  /* 0x0000000a02117224 */ /* 0x042fe400078e0211 */
[C---:B---3--:R-:W-:Y:S02]  /*1550*/  IMAD R5, R2.reuse, R12, R5 ;  /* 0x0000000c02057224 */ /* 0x048fe400078e0205 */
[C---:B----4-:R-:W-:Y:S02]  /*1560*/  IMAD R7, R2.reuse, R13, R7 ;  /* 0x0000000d02077224 */ /* 0x050fe400078e0207 */
[----:B-----5:R-:W-:-:S07]  /*1570*/  IMAD R11, R2, R14, R11 ;  /* 0x0000000e020b7224 */ /* 0x020fce00078e020b */
.L_x_328:
[----:B0-----:R-:W0:Y:S01]  /*1580*/  LDC R2, c[0x3][0x38] ;  /* 0x00c00e00ff027b82 */ /* 0x001e220000000800 */
[----:B------:R-:W1:Y:S07]  /*1590*/  LDCU.64 UR8, c[0x0][0x358] ;  /* 0x00006b00ff0877ac */ /* 0x000e6e0008000a00 */
[----:B------:R-:W2:Y:S08]  /*15a0*/  LDC.64 R26, c[0x0][0x3a0] ;  /* 0x0000e800ff1a7b82 */ /* 0x000eb00000000a00 */
[----:B------:R-:W3:Y:S01]  /*15b0*/  LDC.64 R24, c[0x0][0x3b8] ;  /* 0x0000ee00ff187b82 */ /* 0x000ee20000000a00 */
[----:B0-----:R-:W-:-:S07]  /*15c0*/  ISETP.NE.AND P0, PT, R2, 0x3, PT ;  /* 0x000000030200780c */ /* 0x001fce0003f05270 */
[----:B------:R-:W0:Y:S08]  /*15d0*/  LDC.64 R18, c[0x0][0x398] ;  /* 0x0000e600ff127b82 */ /* 0x000e300000000a00 */
[----:B------:R-:W4:Y:S01]  /*15e0*/  LDC.64 R20, c[0x0][0x3b0] ;  /* 0x0000ec00ff147b82 */ /* 0x000f220000000a00 */
[----:B--2---:R-:W-:-:S07]  /*15f0*/  @!P0 IMAD.WIDE.U32 R26, R17, 0x8, R26 ;  /* 0x00000008111a8825 */ /* 0x004fce00078e001a */
[----:B------:R-:W2:Y:S01]  /*1600*/  @P0 LDC.64 R12, c[0x0][0x3b0] ;  /* 0x0000ec00ff0c0b82 */ /* 0x000ea20000000a00 */
[----:B---3--:R-:W-:Y:S02]  /*1610*/  @!P0 IMAD.WIDE.U32 R10, R11, 0x8, R24 ;  /* 0x000000080b0a8825 */ /* 0x008fe400078e0018 */
[----:B-1----:R-:W3:Y:S04]  /*1620*/  @!P0 LDG.E.64 R24, desc[UR8][R26.64] ;  /* 0x000000081a188981 */ /* 0x002ee8000c1e1b00 */
[----:B------:R-:W3:Y:S01]  /*1630*/  @!P0 LDG.E.64 R10, desc[UR8][R10.64] ;  /* 0x000000080a0a8981 */ /* 0x000ee2000c1e1b00 */
[----:B------:R-:W1:Y:S08]  /*1640*/  LDC.64 R22, c[0x0][0x390] ;  /* 0x0000e400ff167b82 */ /* 0x000e700000000a00 */
[----:B------:R-:W5:Y:S08]  /*1650*/  LDC.64 R14, c[0x0][0x3a8] ;  /* 0x0000ea00ff0e7b82 */ /* 0x000f700000000a00 */
[----:B------:R-:W5:Y:S01]  /*1660*/  @P0 LDC.64 R16, c[0x0][0x3a8] ;  /* 0x0000ea00ff100b82 */ /* 0x000f620000000a00 */
[----:B0-----:R-:W-:-:S04]  /*1670*/  IMAD.WIDE.U32 R2, R3, 0x8, R18 ;  /* 0x0000000803027825 */ /* 0x001fc800078e0012 */
[C---:B----4-:R-:W-:Y:S02]  /*1680*/  @!P0 IMAD.WIDE.U32 R18, R7.reuse, 0x8, R20 ;  /* 0x0000000807128825 */ /* 0x050fe400078e0014 */
[----:B------:R-:W4:Y:S02]  /*1690*/  LDG.E.64 R2, desc[UR8][R2.64] ;  /* 0x0000000802027981 */ /* 0x000f24000c1e1b00 */
[----:B--2---:R-:W-:Y:S02]  /*16a0*/  @P0 IMAD.WIDE.U32 R20, R7, 0x8, R12 ;  /* 0x0000000807140825 */ /* 0x004fe400078e000c */
[----:B------:R-:W4:Y:S02]  /*16b0*/  @!P0 LDG.E.64 R18, desc[UR8][R18.64] ;  /* 0x0000000812128981 */ /* 0x000f24000c1e1b00 */
[----:B-1----:R-:W-:Y:S02]  /*16c0*/  IMAD.WIDE.U32 R22, R9, 0x8, R22 ;  /* 0x0000000809167825 */ /* 0x002fe400078e0016 */
[----:B------:R-:W2:Y:S02]  /*16d0*/  @P0 LDG.E.64 R8, desc[UR8][R20.64] ;  /* 0x0000000814080981 */ /* 0x000ea4000c1e1b00 */
[----:B-----5:R-:W-:-:S02]  /*16e0*/  @!P0 IMAD.WIDE.U32 R12, R5, 0x8, R14 ;  /* 0x00000008050c8825 */ /* 0x020fc400078e000e */
[----:B------:R-:W5:Y:S04]  /*16f0*/  LDG.E.64 R6, desc[UR8][R22.64] ;  /* 0x0000000816067981 */ /* 0x000f68000c1e1b00 */
[----:B------:R-:W5:Y:S01]  /*1700*/  @!P0 LDG.E.64 R12, desc[UR8][R12.64] ;  /* 0x000000080c0c8981 */ /* 0x000f62000c1e1b00 */
[----:B------:R-:W-:-:S06]  /*1710*/  @P0 IMAD.WIDE.U32 R16, R5, 0x8, R16 ;  /* 0x0000000805100825 */ /* 0x000fcc00078e0010 */
[----:B------:R-:W5:Y:S01]  /*1720*/  @P0 LDG.E.64 R16, desc[UR8][R16.64] ;  /* 0x0000000810100981 */ /* 0x000f62000c1e1b00 */
[----:B------:R-:W-:Y:S01]  /*1730*/  UMOV UR4, 0xfffea028 ;  /* 0xfffea02800047882 */ /* 0x000fe20000000000 */
[----:B------:R-:W-:Y:S02]  /*1740*/  UMOV UR5, 0x3fefffff ;  /* 0x3fefffff00057882 */ /* 0x000fe40000000000 */
[----:B------:R-:W-:Y:S02]  /*1750*/  UMOV UR6, UR5 ;  /* 0x0000000500067c82 */ /* 0x000fe40008000000 */
[----:B------:R-:W-:Y:S02]  /*1760*/  IMAD.U32 R4, RZ, RZ, UR6 ;  /* 0x00000006ff047e24 */ /* 0x000fe4000f8e00ff */
[----:B------:R-:W-:Y:S01]  /*1770*/  IMAD.U32 R5, RZ, RZ, UR6 ;  /* 0x00000006ff057e24 */ /* 0x000fe2000f8e00ff */
[----:B---3--:R-:W-:-:S08]  /*1780*/  @!P0 DMUL R10, R24, R10 ;  /* 0x0000000a180a8228 */ /* 0x008fd00000000000 */
[C---:B----4-:R-:W-:Y:S02]  /*1790*/  @!P0 DFMA R10, R2.reuse, R18, R10 ;  /* 0x00000012020a822b */ /* 0x050fe4000000000a */
[----:B--2---:R-:W-:-:S06]  /*17a0*/  @P0 DMUL R8, R2, R8 ;  /* 0x0000000802080228 */ /* 0x004fcc0000000000 */
[C---:B-----5:R-:W-:Y:S02]  /*17b0*/  @!P0 DFMA R10, R6.reuse, R12, R10 ;  /* 0x0000000c060a822b */ /* 0x060fe4000000000a */
[----:B------:R-:W-:-:S08]  /*17c0*/  @P0 DFMA R10, R6, R16, R8 ;  /* 0x00000010060a022b */ /* 0x000fd00000000008 */
[----:B------:R-:W-:Y:S02]  /*17d0*/  DSETP.MIN.AND P1, P2, R10, UR4, PT ;  /* 0x000000040a007e2a */ /* 0x000fe4000ba20000 */
[----:B------:R-:W-:-:S04]  /*17e0*/  MOV R2, R11 ;  /* 0x0000000b00027202 */ /* 0x000fc80000000f00 */
[----:B------:R-:W-:Y:S02]  /*17f0*/  FSEL R3, R2, UR6, P1 ;  /* 0x0000000602037c08 */ /* 0x000fe40008800000 */
[----:B------:R-:W-:-:S06]  /*1800*/  SEL R2, R10, UR4, P1 ;  /* 0x000000040a027c07 */ /* 0x000fcc0008800000 */
[----:B------:R-:W-:-:S06]  /*1810*/  @P2 LOP3.LUT R3, R4, 0x80000, RZ, 0xfc, !PT ;  /* 0x0008000004032812 */ /* 0x000fcc00078efcff */
[----:B------:R-:W-:Y:S01]  /*1820*/  DSETP.MAX.AND P1, P2, R2, -UR4, PT ;  /* 0x8000000402007e2a */ /* 0x000fe2000ba2f000 */
[----:B------:R-:W-:-:S05]  /*1830*/  IMAD.MOV.U32 R4, RZ, RZ, R3 ;  /* 0x000000ffff047224 */ /* 0x000fca00078e0003 */
[----:B------:R-:W-:Y:S02]  /*1840*/  FSEL R7, R4, -UR6, P1 ;  /* 0x8000000604077c08 */ /* 0x000fe40008800000 */
[----:B------:R-:W-:Y:S02]  /*1850*/  SEL R6, R2, UR4, P1 ;  /* 0x0000000402067c07 */ /* 0x000fe40008800000 */
[----:B------:R-:W-:-:S04]  /*1860*/  MOV R4, 0x0 ;  /* 0x0000000000047802 */ /* 0x000fc80000000f00 */
[----:B------:R-:W-:Y:S01]  /*1870*/  @P2 LOP3.LUT R7, R5, 0x80000, RZ, 0xfc, !PT ;  /* 0x0008000005072812 */ /* 0x000fe200078efcff */
[----:B------:R-:W-:Y:S01]  /*1880*/  IMAD.MOV.U32 R5, RZ, RZ, 0x3ff00000 ;  /* 0x3ff00000ff057424 */ /* 0x000fe200078e00ff */
        /* <DEDUP_REMOVED lines=53> */
[----:B------:R-:W-:Y:S02]  /*1be0*/  @!P0 IMAD.MOV.U32 R2, RZ, RZ, 0x33145c07 ;  /* 0x33145c07ff028424 */ /* 0x000fe400078e00ff */
[----:B------:R-:W-:-:S05]  /*1bf0*/  @!P0 IMAD.MOV.U32 R3, RZ, RZ, 0x3c91a626 ;  /* 0x3c91a626ff038424 */ /* 0x000fca00078e00ff */
[----:B------:R-:W-:Y:S01]  /*1c00*/  DFMA R6, |R6|, R4, |R6| ;  /* 0x000000040606722b */ /* 0x000fe20000000606 */
[----:B------:R-:W-:Y:S01]  /*1c10*/  @P0 MOV R4, 0x33145c07 ;  /* 0x33145c0700040802 */ /* 0x000fe20000000f00 */
[----:B------:R-:W-:-:S06]  /*1c20*/  @P0 IMAD.MOV.U32 R5, RZ, RZ, 0x3c91a626 ;  /* 0x3c91a626ff050424 */ /* 0x000fcc00078e00ff */
[C---:B------:R-:W-:Y:S02]  /*1c30*/  @!P0 DADD R2, R6.reuse, R2 ;  /* 0x0000000006028229 */ /* 0x040fe40000000002 */
[----:B------:R-:W-:-:S06]  /*1c40*/  @P0 DADD R4, R6, -R4 ;  /* 0x0000000006040229 */ /* 0x000fcc0000000804 */
[----:B------:R-:W-:Y:S02]  /*1c50*/  @!P0 DADD R2, R2, UR4 ;  /* 0x0000000402028e29 */ /* 0x000fe40008000000 */
[----:B------:R-:W-:Y:S01]  /*1c60*/  @P0 DADD R2, -R4, UR4 ;  /* 0x0000000404020e29 */ /* 0x000fe20008000100 */
[----:B------:R-:W-:Y:S10]  /*1c70*/  BRA `(.L_x_337) ;  /* 0x0000000400207947 */ /* 0x000ff40003800000 */
.L_x_336:
        /* <DEDUP_REMOVED lines=56> */
[----:B------:R-:W-:Y:S02]  /*2000*/  IADD3 R5, PT, PT, R5, 0x100000, RZ ;  /* 0x0010000005057810 */ /* 0x000fe40007ffe0ff */
        /* <DEDUP_REMOVED lines=15> */
.L_x_337:
[----:B------:R-:W-:Y:S05]  /*2100*/  BSYNC.RECONVERGENT B0 ;  /* 0x0000000000007941 */ /* 0x000fea0003800200 */
.L_x_335:
        /* <DEDUP_REMOVED lines=26> */
[----:B------:R-:W-:Y:S05]  /*22b0*/  CALL.REL.NOINC `($__internal_5_$__cuda_sm20_div_rn_f64_full) ;  /* 0x0000002000b47944 */ /* 0x000fea0003c00000 */
[----:B------:R-:W-:Y:S01]  /*22c0*/  IMAD.MOV.U32 R2, RZ, RZ, R4 ;  /* 0x000000ffff027224 */ /* 0x000fe200078e0004 */
[----:B------:R-:W-:-:S07]  /*22d0*/  MOV R3, R5 ;  /* 0x0000000500037202 */ /* 0x000fce0000000f00 */
.L_x_339:
[----:B------:R-:W-:Y:S05]  /*22e0*/  BSYNC.RECONVERGENT B0 ;  /* 0x0000000000007941 */ /* 0x000fea0003800200 */
.L_x_338:
[----:B------:R-:W0:Y:S01]  /*22f0*/  LDC.64 R4, c[0x0][0x388] ;  /* 0x0000e200ff047b82 */ /* 0x000e220000000a00 */
[----:B------:R-:W0:Y:S02]  /*2300*/  F2I.F64 R3, R2 ;  /* 0x0000000200037311 */ /* 0x000e240000301100 */
[----:B0-----:R-:W-:-:S06]  /*2310*/  IMAD.WIDE R4, R3, 0x8, R4 ;  /* 0x0000000803047825 */ /* 0x001fcc00078e0204 */
[----:B------:R-:W5:Y:S01]  /*2320*/  LDG.E.64 R4, desc[UR8][R4.64] ;  /* 0x0000000804047981 */ /* 0x000f62000c1e1b00 */
[----:B------:R-:W-:Y:S05]  /*2330*/  BRA `(.L_x_334) ;  /* 0x0000002000847947 */ /* 0x000fea0003800000 */
.L_x_333:
        /* <DEDUP_REMOVED lines=13> */
[----:B------:R-:W-:Y:S05]  /*2410*/  CALL.REL.NOINC `($_Z9af_ang_vlPdPKdS1_S1_S1_S1_S1_S1_$__internal_accurate_pow) ;  /* 0x0000002800707944 */ /* 0x000fea0003c00000 */
[----:B------:R-:W-:-:S04]  /*2420*/  ISETP.GE.AND P0, PT, R7, RZ, PT ;  /* 0x000000ff0700720c */ /* 0x000fc80003f06270 */
[----:B------:R-:W-:Y:S02]  /*2430*/  FSEL R2, R8, RZ, P0 ;  /* 0x000000ff08027208 */ /* 0x000fe40000000000 */
[----:B------:R-:W-:-:S07]  /*2440*/  FSEL R3, R12, -QNAN , P0 ;  /* 0xfff800000c037808 */ /* 0x000fce0000000000 */
.L_x_342:
[----:B------:R-:W-:Y:S05]  /*2450*/  BSYNC.RECONVERGENT B0 ;  /* 0x0000000000007941 */ /* 0x000fea0003800200 */
.L_x_341:
        /* <DEDUP_REMOVED lines=10> */
[----:B------:R-:W-:Y:S01]  /*2500*/  @!P0 IMAD.MOV.U32 R2, RZ, RZ, 0x0 ;  /* 0x00000000ff028424 */ /* 0x000fe200078e00ff */
[----:B------:R-:W-:-:S07]  /*2510*/  @!P0 MOV R3, 0x7ff00000 ;  /* 0x7ff0000000038802 */ /* 0x000fce0000000f00 */
.L_x_344:
[----:B------:R-:W-:Y:S05]  /*2520*/  BSYNC.RECONVERGENT B0 ;  /* 0x0000000000007941 */ /* 0x000fea0003800200 */
.L_x_343:
[----:B------:R-:W-:Y:S01]  /*2530*/  FSEL R5, R3, 1.875, P1 ;  /* 0x3ff0000003057808 */ /* 0x000fe20000800000 */
[----:B------:R-:W0:Y:S01]  /*2540*/  LDCU.64 UR4, c[0x3][0x40] ;  /* 0x00c00800ff0477ac */ /* 0x000e220008000a00 */
[----:B------:R-:W-:Y:S01]  /*2550*/  FSEL R4, R2, RZ, P1 ;  /* 0x000000ff02047208 */ /* 0x000fe20000800000 */
[----:B------:R-:W-:Y:S01]  /*2560*/  IMAD.MOV.U32 R2, RZ, RZ, 0x1 ;  /* 0x00000001ff027424 */ /* 0x000fe200078e00ff */
[----:B------:R-:W1:Y:S01]  /*2570*/  MUFU.RCP64H R3, R5 ;  /* 0x0000000500037308 */ /* 0x000e620000001800 */
[----:B------:R-:W2:Y:S01]  /*2580*/  LDC R10, c[0x3][0x44] ;  /* 0x00c01100ff0a7b82 */ /* 0x000ea20000000800 */
[----:B------:R-:W-:Y:S03]  /*2590*/  BSSY.RECONVERGENT B0, `(.L_x_345) ;  /* 0x0000016000007945 */ /* 0x000fe60003800200 */
        /* <DEDUP_REMOVED lines=18> */
[----:B------:R-:W-:Y:S05]  /*26c0*/  CALL.REL.NOINC `($__internal_5_$__cuda_sm20_div_rn_f64_full) ;  /* 0x0000001c00b07944 */ /* 0x000fea0003c00000 */
[----:B------:R-:W-:Y:S01]  /*26d0*/  MOV R2, R4 ;  /* 0x0000000400027202 */ /* 0x000fe20000000f00 */
[----:B------:R-:W-:-:S07]  /*26e0*/  IMAD.MOV.U32 R3, RZ, RZ, R5 ;  /* 0x000000ffff037224 */ /* 0x000fce00078e0005 */
.L_x_346:
[----:B------:R-:W-:Y:S05]  /*26f0*/  BSYNC.RECONVERGENT B0 ;  /* 0x0000000000007941 */ /* 0x000fea0003800200 */
.L_x_345:
        /* <DEDUP_REMOVED lines=24> */
[----:B------:R-:W-:Y:S05]  /*2880*/  CALL.REL.NOINC `($__internal_6_$__cuda_sm20_dsqrt_rn_f64_mediumpath_v1) ;  /* 0x0000002000b07944 */ /* 0x000fea0003c00000 */
.L_x_348:
[----:B------:R-:W-:Y:S05]  /*2890*/  BSYNC.RECONVERGENT B0 ;  /* 0x0000000000007941 */ /* 0x000fea0003800200 */
.L_x_347:
[----:B------:R-:W-:Y:S02]  /*28a0*/  IMAD.MOV.U32 R4, RZ, RZ, R8 ;  /* 0x000000ffff047224 */ /* 0x000fe400078e0008 */
[----:B------:R-:W-:Y:S01]  /*28b0*/  IMAD.MOV.U32 R5, RZ, RZ, R9 ;  /* 0x000000ffff057224 */ /* 0x000fe200078e0009 */
[----:B------:R-:W-:Y:S06]  /*28c0*/  BRA `(.L_x_334) ;  /* 0x0000001c00207947 */ /* 0x000fec0003800000 */
.L_x_340:
        /* <DEDUP_REMOVED lines=10> */
[----:B------:R-:W-:Y:S05]  /*2970*/  CALL.REL.NOINC `($_Z9af_ang_vlPdPKdS1_S1_S1_S1_S1_S1_$__internal_accurate_pow) ;  /* 0x0000002400187944 */ /* 0x000fea0003c00000 */
[----:B------:R-:W-:-:S04]  /*2980*/  ISETP.GE.AND P0, PT, R3, RZ, PT ;  /* 0x000000ff0300720c */ /* 0x000fc80003f06270 */
[----:B------:R-:W-:Y:S02]  /*2990*/  FSEL R4, R8, RZ, P0 ;  /* 0x000000ff08047208 */ /* 0x000fe40000000000 */
[----:B------:R-:W-:-:S07]  /*29a0*/  FSEL R5, R12, -QNAN , P0 ;  /* 0xfff800000c057808 */ /* 0x000fce0000000000 */
.L_x_350:
[----:B------:R-:W-:Y:S05]  /*29b0*/  BSYNC.RECONVERGENT B0 ;  /* 0x0000000000007941 */ /* 0x000fea0003800200 */
.L_x_349:
        /* <DEDUP_REMOVED lines=12> */
.L_x_352:
[----:B------:R-:W-:Y:S05]  /*2a80*/  BSYNC.RECONVERGENT B0 ;  /* 0x0000000000007941 */ /* 0x000fea0003800200 */
.L_x_351:
[----:B------:R-:W-:Y:S01]  /*2a90*/  FSEL R5, R5, 1.875, P1 ;  /* 0x3ff0000005057808 */ /* 0x000fe20000800000 */
[----:B------:R-:W0:Y:S01]  /*2aa0*/  LDC.64 R10, c[0x3][0x40] ;  /* 0x00c01000ff0a7b82 */ /* 0x000e220000000a00 */
[----:B------:R-:W-:Y:S01]  /*2ab0*/  FSEL R4, R4, RZ, P1 ;  /* 0x000000ff04047208 */ /* 0x000fe20000800000 */
[----:B------:R-:W0:Y:S01]  /*2ac0*/  LDCU.64 UR4, c[0x3][0x58] ;  /* 0x00c00b00ff0477ac */ /* 0x000e220008000a00 */
[----:B------:R-:W1:Y:S01]  /*2ad0*/  MUFU.RCP64H R3, R5 ;  /* 0x0000000500037308 */ /* 0x000e620000001800 */
[----:B------:R-:W-:Y:S01]  /*2ae0*/  MOV R2, 0x1 ;  /* 0x0000000100027802 */ /* 0x000fe20000000f00 */
[----:B------:R-:W-:Y:S05]  /*2af0*/  BSSY.RECONVERGENT B0, `(.L_x_353) ;  /* 0x0000014000007945 */ /* 0x000fea0003800200 */
[----:B-1----:R-:W-:-:S02]  /*2b00*/  DFMA R8, -R4, R2, 1 ;  /* 0x3ff000000408742b */ /* 0x002fc40000000102 */
        /* <DEDUP_REMOVED lines=14> */
[----:B------:R-:W-:-:S07]  /*2bf0*/  IMAD.MOV.U32 R9, RZ, RZ, R5 ;  /* 0x000000ffff097224 */ /* 0x000fce00078e0005 */
[----:B------:R-:W-:Y:S05]  /*2c00*/  CALL.REL.NOINC `($__internal_5_$__cuda_sm20_div_rn_f64_full) ;  /* 0x0000001800607944 */ /* 0x000fea0003c00000 */
[----:B------:R-:W-:Y:S01]  /*2c10*/  MOV R2, R4 ;  /* 0x0000000400027202 */ /* 0x000fe20000000f00 */
[----:B------:R-:W-:-:S07]  /*2c20*/  IMAD.MOV.U32 R3, RZ, RZ, R5 ;  /* 0x000000ffff037224 */ /* 0x000fce00078e0005 */
.L_x_354:
[----:B------:R-:W-:Y:S05]  /*2c30*/  BSYNC.RECONVERGENT B0 ;  /* 0x0000000000007941 */ /* 0x000fea0003800200 */
.L_x_353:
        /* <DEDUP_REMOVED lines=14> */
.L_x_356:
[----:B------:R-:W-:Y:S05]  /*2d20*/  BSYNC.RECONVERGENT B0 ;  /* 0x0000000000007941 */ /* 0x000fea0003800200 */
.L_x_355:
        /* <DEDUP_REMOVED lines=14> */
[----:B------:R-:W-:Y:S01]  /*2e10*/  @!P0 MOV R4, 0x0 ;  /* 0x0000000000048802 */ /* 0x000fe20000000f00 */
[----:B------:R-:W-:-:S07]  /*2e20*/  @!P0 IMAD.MOV.U32 R5, RZ, RZ, 0x7ff00000 ;  /* 0x7ff00000ff058424 */ /* 0x000fce00078e00ff */
.L_x_358:
[----:B------:R-:W-:Y:S05]  /*2e30*/  BSYNC.RECONVERGENT B0 ;  /* 0x0000000000007941 */ /* 0x000fea0003800200 */
.L_x_357:
[----:B------:R-:W-:Y:S01]  /*2e40*/  FSEL R7, R5, 1.875, P1 ;  /* 0x3ff0000005077808 */ /* 0x000fe20000800000 */
[----:B------:R-:W-:Y:S01]  /*2e50*/  BSSY.RECONVERGENT B0, `(.L_x_359) ;  /* 0x0000016000007945 */ /* 0x000fe20003800200 */
[----:B------:R-:W-:Y:S01]  /*2e60*/  FSEL R6, R4, RZ, P1 ;  /* 0x000000ff04067208 */ /* 0x000fe20000800000 */
[----:B------:R-:W-:Y:S01]  /*2e70*/  IMAD.MOV.U32 R4, RZ, RZ, 0x1 ;  /* 0x00000001ff047424 */ /* 0x000fe200078e00ff */
[----:B------:R-:W0:Y:S01]  /*2e80*/  MUFU.RCP64H R5, R7 ;  /* 0x0000000700057308 */ /* 0x000e220000001800 */
[----:B------:R-:W-:-:S04]  /*2e90*/  FSETP.GEU.AND P1, PT, |R9|, 6.5827683646048100446e-37, PT ;  /* 0x036000000900780b */ /* 0x000fc80003f2e200 */
        /* <DEDUP_REMOVED lines=16> */
[----:B------:R-:W-:Y:S05]  /*2fa0*/  CALL.REL.NOINC `($__internal_5_$__cuda_sm20_div_rn_f64_full) ;  /* 0x0000001400787944 */ /* 0x000fea0003c00000 */
.L_x_360:
[----:B------:R-:W-:Y:S05]  /*2fb0*/  BSYNC.RECONVERGENT B0 ;  /* 0x0000000000007941 */ /* 0x000fea0003800200 */
.L_x_359:
        /* <DEDUP_REMOVED lines=24> */
[----:B------:R-:W-:-:S07]  /*3140*/  IMAD.MOV.U32 R11, RZ, RZ, R13 ;  /* 0x000000ffff0b7224 */ /* 0x000fce00078e000d */
[----:B------:R-:W-:Y:S05]  /*3150*/  CALL.REL.NOINC `($__internal_6_$__cuda_sm20_dsqrt_rn_f64_mediumpath_v1) ;  /* 0x00000018007c7944 */ /* 0x000fea0003c00000 */
.L_x_362:
[----:B------:R-:W-:Y:S05]  /*3160*/  BSYNC.RECONVERGENT B0 ;  /* 0x0000000000007941 */ /* 0x000fea0003800200 */
.L_x_361:
[----:B------:R-:W-:Y:S01]  /*3170*/  MOV R4, R8 ;  /* 0x0000000800047202 */ /* 0x000fe20000000f00 */
[----:B------:R-:W-:Y:S01]  /*3180*/  IMAD.MOV.U32 R5, RZ, RZ, R9 ;  /* 0x000000ffff057224 */ /* 0x000fe200078e0009 */
[----:B------:R-:W-:Y:S06]  /*3190*/  BRA `(.L_x_334) ;  /* 0x0000001000ec7947 */ /* 0x000fec0003800000 */
.L_x_332:
        /* <DEDUP_REMOVED lines=62> */
.L_x_365:
        /* <DEDUP_REMOVED lines=72> */
.L_x_366:
[----:B------:R-:W-:Y:S05]  /*3a00*/  BSYNC.RECONVERGENT B0 ;  /* 0x0000000000007941 */ /* 0x000fea0003800200 */
.L_x_364:
        /* <DEDUP_REMOVED lines=21> */
[----:B------:R-:W-:Y:S01]  /*3b60*/  IMAD.MOV.U32 R8, RZ, RZ, 0x54442d18 ;  /* 0x54442d18ff087424 */ /* 0x000fe200078e00ff */
[----:B------:R-:W-:Y:S01]  /*3b70*/  MOV R14, 0x3ba0 ;  /* 0x00003ba0000e7802 */ /* 0x000fe20000000f00 */
[----:B------:R-:W-:-:S07]  /*3b80*/  IMAD.MOV.U32 R9, RZ, RZ, 0x401921fb ;  /* 0x401921fbff097424 */ /* 0x000fce00078e00ff */
[----:B------:R-:W-:Y:S05]  /*3b90*/  CALL.REL.NOINC `($__internal_5_$__cuda_sm20_div_rn_f64_full) ;  /* 0x00000008007c7944 */ /* 0x000fea0003c00000 */
[----:B------:R-:W-:Y:S01]  /*3ba0*/  MOV R2, R4 ;  /* 0x0000000400027202 */ /* 0x000fe20000000f00 */
[----:B------:R-:W-:-:S07]  /*3bb0*/  IMAD.MOV.U32 R3, RZ, RZ, R5 ;  /* 0x000000ffff037224 */ /* 0x000fce00078e0005 */
.L_x_368:
[----:B------:R-:W-:Y:S05]  /*3bc0*/  BSYNC.RECONVERGENT B0 ;  /* 0x0000000000007941 */ /* 0x000fea0003800200 */
.L_x_367:
[----:B------:R-:W0:Y:S01]  /*3bd0*/  LDC.64 R4, c[0x0][0x388] ;  /* 0x0000e200ff047b82 */ /* 0x000e220000000a00 */
[----:B------:R-:W0:Y:S02]  /*3be0*/  F2I.F64 R3, R2 ;  /* 0x0000000200037311 */ /* 0x000e240000301100 */
[----:B0-----:R-:W-:-:S06]  /*3bf0*/  IMAD.WIDE R4, R3, 0x8, R4 ;  /* 0x0000000803047825 */ /* 0x001fcc00078e0204 */
[----:B------:R-:W5:Y:S01]  /*3c00*/  LDG.E.64 R4, desc[UR8][R4.64] ;  /* 0x0000000804047981 */ /* 0x000f62000c1e1b00 */
[----:B------:R-:W-:Y:S05]  /*3c10*/  BRA `(.L_x_334) ;  /* 0x00000008004c7947 */ /* 0x000fea0003800000 */
.L_x_363:
        /* <DEDUP_REMOVED lines=29> */
[----:B------:R-:W-:Y:S05]  /*3df0*/  CALL.REL.NOINC `($__internal_5_$__cuda_sm20_div_rn_f64_full) ;  /* 0x0000000400e47944 */ /* 0x000fea0003c00000 */
[----:B------:R-:W-:Y:S02]  /*3e00*/  IMAD.MOV.U32 R2, RZ, RZ, R4 ;  /* 0x000000ffff027224 */ /* 0x000fe400078e0004 */
[----:B------:R-:W-:-:S07]  /*3e10*/  IMAD.MOV.U32 R3, RZ, RZ, R5 ;  /* 0x000000ffff037224 */ /* 0x000fce00078e0005 */
.L_x_371:
[----:B------:R-:W-:Y:S05]  /*3e20*/  BSYNC.RECONVERGENT B0 ;  /* 0x0000000000007941 */ /* 0x000fea0003800200 */
.L_x_370:
        /* <DEDUP_REMOVED lines=25> */
.L_x_373:
[----:B------:R-:W-:Y:S05]  /*3fc0*/  BSYNC.RECONVERGENT B0 ;  /* 0x0000000000007941 */ /* 0x000fea0003800200 */
.L_x_372:
[----:B------:R-:W-:Y:S01]  /*3fd0*/  IMAD.MOV.U32 R4, RZ, RZ, R8 ;  /* 0x000000ffff047224 */ /* 0x000fe200078e0008 */
[----:B------:R-:W-:Y:S01]  /*3fe0*/  MOV R5, R9 ;  /* 0x0000000900057202 */ /* 0x000fe20000000f00 */
[----:B------:R-:W-:Y:S06]  /*3ff0*/  BRA `(.L_x_334) ;  /* 0x0000000400547947 */ /* 0x000fec0003800000 */
.L_x_369:
[----:B------:R-:W0:Y:S01]  /*4000*/  LDC.64 R4, c[0x3][0x50] ;  /* 0x00c01400ff047b82 */ /* 0x000e220000000a00 */
[----:B------:R-:W1:Y:S01]  /*4010*/  LDCU.128 UR4, c[0x3][0x40] ;  /* 0x00c00800ff0477ac */ /* 0x000e620008000c00 */
[----:B------:R-:W-:Y:S01]  /*4020*/  IMAD.MOV.U32 R2, RZ, RZ, 0x1 ;  /* 0x00000001ff027424 */ /* 0x000fe200078e00ff */
        /* <DEDUP_REMOVED lines=21> */
[----:B------:R-:W-:Y:S05]  /*4180*/  CALL.REL.NOINC `($__internal_5_$__cuda_sm20_div_rn_f64_full) ;  /* 0x0000000400007944 */ /* 0x000fea0003c00000 */
[----:B------:R-:W-:Y:S01]  /*4190*/  MOV R2, R4 ;  /* 0x0000000400027202 */ /* 0x000fe20000000f00 */
[----:B------:R-:W-:-:S07]  /*41a0*/  IMAD.MOV.U32 R3, RZ, RZ, R5 ;  /* 0x000000ffff037224 */ /* 0x000fce00078e0005 */
.L_x_375:
[----:B------:R-:W-:Y:S05]  /*41b0*/  BSYNC.RECONVERGENT B0 ;  /* 0x0000000000007941 */ /* 0x000fea0003800200 */
.L_x_374:
        /* <DEDUP_REMOVED lines=27> */
.L_x_377:
[----:B------:R-:W-:Y:S05]  /*4370*/  BSYNC.RECONVERGENT B0 ;  /* 0x0000000000007941 */ /* 0x000fea0003800200 */
.L_x_376:
        /* <DEDUP_REMOVED lines=23> */
[----:B------:R-:W-:Y:S02]  /*44f0*/  MOV R8, R14 ;  /* 0x0000000e00087202 */ /* 0x000fe40000000f00 */
[----:B------:R-:W-:-:S07]  /*4500*/  MOV R6, 0x4520 ;  /* 0x0000452000067802 */ /* 0x000fce0000000f00 */
[----:B------:R-:W-:Y:S05]  /*4510*/  CALL.REL.NOINC `($__internal_6_$__cuda_sm20_dsqrt_rn_f64_mediumpath_v1) ;  /* 0x00000004008c7944 */ /* 0x000fea0003c00000 */
.L_x_379:
[----:B------:R-:W-:Y:S05]  /*4520*/  BSYNC.RECONVERGENT B0 ;  /* 0x0000000000007941 */ /* 0x000fea0003800200 */
.L_x_378:
[----:B------:R-:W-:Y:S01]  /*4530*/  IMAD.MOV.U32 R4, RZ, RZ, R8 ;  /* 0x000000ffff047224 */ /* 0x000fe200078e0008 */
[----:B------:R-:W-:-:S07]  /*4540*/  MOV R5, R9 ;  /* 0x0000000900057202 */ /* 0x000fce0000000f00 */
.L_x_334:
[----:B------:R-:W0:Y:S02]  /*4550*/  LDC.64 R2, c[0x0][0x380] ;  /* 0x0000e000ff027b82 */ /* 0x000e240000000a00 */
[----:B0-----:R-:W-:-:S05]  /*4560*/  IMAD.WIDE R2, R0, 0x8, R2 ;  /* 0x0000000800027825 */ /* 0x001fca00078e0202 */
[----:B-----5:R-:W-:Y:S01]  /*4570*/  STG.E.64 desc[UR8][R2.64], R4 ;  /* 0x0000000402007986 */ /* 0x020fe2000c101b08 */
[----:B------:R-:W-:Y:S05]  /*4580*/  EXIT ;  /* 0x000000000000794d */ /* 0x000fea0003800000 */
        .weak           $__internal_5_$__cuda_sm20_div_rn_f64_full
        .type           $__internal_5_$__cuda_sm20_div_rn_f64_full,@function
        .size           $__internal_5_$__cuda_sm20_div_rn_f64_full,($__internal_6_$__cuda_sm20_dsqrt_rn_f64_mediumpath_v1 - $__internal_5_$__cuda_sm20_div_rn_f64_full)
$__internal_5_$__cuda_sm20_div_rn_f64_full:
[C---:B------:R-:W-:Y:S01]  /*4590*/  FSETP.GEU.AND P0, PT, |R9|.reuse, 1.469367938527859385e-39, PT ;  /* 0x001000000900780b */ /* 0x040fe20003f0e200 */
[----:B------:R-:W-:Y:S01]  /*45a0*/  BSSY.RECONVERGENT B1, `(.L_x_380) ;  /* 0x0000056000017945 */ /* 0x000fe20003800200 */
[----:B------:R-:W-:Y:S02]  /*45b0*/  LOP3.LUT R4, R9, 0x800fffff, RZ, 0xc0, !PT ;  /* 0x800fffff09047812 */ /* 0x000fe400078ec0ff */
[C---:B------:R-:W-:Y:S02]  /*45c0*/  FSETP.GEU.AND P2, PT, |R11|.reuse, 1.469367938527859385e-39, PT ;  /* 0x001000000b00780b */ /* 0x040fe40003f4e200 */
[----:B------:R-:W-:Y:S01]  /*45d0*/  LOP3.LUT R5, R4, 0x3ff00000, RZ, 0xfc, !PT ;  /* 0x3ff0000004057812 */ /* 0x000fe200078efcff */
[----:B------:R-:W-:Y:S01]  /*45e0*/  IMAD.MOV.U32 R4, RZ, RZ, R8 ;  /* 0x000000ffff047224 */ /* 0x000fe200078e0008 */
[----:B------:R-:W-:Y:S02]  /*45f0*/  MOV R18, 0x1 ;  /* 0x0000000100127802 */ /* 0x000fe40000000f00 */
[----:B------:R-:W-:-:S02]  /*4600*/  LOP3.LUT R15, R11, 0x7ff00000, RZ, 0xc0, !PT ;  /* 0x7ff000000b0f7812 */ /* 0x000fc400078ec0ff */
[----:B------:R-:W-:Y:S01]  /*4610*/  LOP3.LUT R24, R9, 0x7ff00000, RZ, 0xc0, !PT ;  /* 0x7ff0000009187812 */ /* 0x000fe200078ec0ff */
[----:B------:R-:W-:-:S03]  /*4620*/  @!P0 DMUL R4, R8, 8.98846567431157953865e+307 ;  /* 0x7fe0000008048828 */ /* 0x000fc60000000000 */
[----:B------:R-:W-:Y:S01]  /*4630*/  ISETP.GE.U32.AND P1, PT, R15, R24, PT ;  /* 0x000000180f00720c */ /* 0x000fe20003f26070 */
[----:B------:R-:W-:Y:S01]  /*4640*/  @!P2 IMAD.MOV.U32 R22, RZ, RZ, RZ ;  /* 0x000000ffff16a224 */ /* 0x000fe200078e00ff */
[----:B------:R-:W-:Y:S01]  /*4650*/  @!P2 LOP3.LUT R16, R9, 0x7ff00000, RZ, 0xc0, !PT ;  /* 0x7ff000000910a812 */ /* 0x000fe200078ec0ff */
[----:B------:R-:W0:Y:S03]  /*4660*/  MUFU.RCP64H R19, R5 ;  /* 0x0000000500137308 */ /* 0x000e260000001800 */
[----:B------:R-:W-:Y:S01]  /*4670*/  @!P2 ISETP.GE.U32.AND P3, PT, R15, R16, PT ;  /* 0x000000100f00a20c */ /* 0x000fe20003f66070 */
[----:B------:R-:W-:Y:S01]  /*4680*/  IMAD.MOV.U32 R16, RZ, RZ, 0x1ca00000 ;  /* 0x1ca00000ff107424 */ /* 0x000fe200078e00ff */
[----:B------:R-:W-:-:S04]  /*4690*/  @!P0 LOP3.LUT R24, R5, 0x7ff00000, RZ, 0xc0, !PT ;  /* 0x7ff0000005188812 */ /* 0x000fc800078ec0ff */
[----:B------:R-:W-:Y:S02]  /*46a0*/  @!P2 SEL R17, R16, 0x63400000, !P3 ;  /* 0x634000001011a807 */ /* 0x000fe40005800000 */
[----:B------:R-:W-:Y:S02]  /*46b0*/  IADD3 R26, PT, PT, R24, -0x1, RZ ;  /* 0xffffffff181a7810 */ /* 0x000fe40007ffe0ff */
[----:B------:R-:W-:Y:S01]  /*46c0*/  @!P2 LOP3.LUT R17, R17, 0x80000000, R11, 0xf8, !PT ;  /* 0x800000001111a812 */ /* 0x000fe200078ef80b */
[----:B0-----:R-:W-:-:S03]  /*46d0*/  DFMA R12, R18, -R4, 1 ;  /* 0x3ff00000120c742b */ /* 0x001fc60000000804 */
[----:B------:R-:W-:Y:S02]  /*46e0*/  @!P2 LOP3.LUT R23, R17, 0x100000, RZ, 0xfc, !PT ;  /* 0x001000001117a812 */ /* 0x000fe400078efcff */
[----:B------:R-:W-:-:S03]  /*46f0*/  MOV R17, R15 ;  /* 0x0000000f00117202 */ /* 0x000fc60000000f00 */
[----:B------:R-:W-:-:S08]  /*4700*/  DFMA R12, R12, R12, R12 ;  /* 0x0000000c0c0c722b */ /* 0x000fd0000000000c */
[----:B------:R-:W-:Y:S01]  /*4710*/  DFMA R18, R18, R12, R18 ;  /* 0x0000000c1212722b */ /* 0x000fe20000000012 */
[----:B------:R-:W-:Y:S02]  /*4720*/  SEL R13, R16, 0x63400000, !P1 ;  /* 0x63400000100d7807 */ /* 0x000fe40004800000 */
[----:B------:R-:W-:Y:S02]  /*4730*/  MOV R12, R10 ;  /* 0x0000000a000c7202 */ /* 0x000fe40000000f00 */
[----:B------:R-:W-:-:S03]  /*4740*/  LOP3.LUT R13, R13, 0x800fffff, R11, 0xf8, !PT ;  /* 0x800fffff0d0d7812 */ /* 0x000fc600078ef80b */
[----:B------:R-:W-:-:S03]  /*4750*/  DFMA R20, R18, -R4, 1 ;  /* 0x3ff000001214742b */ /* 0x000fc60000000804 */
[----:B------:R-:W-:-:S05]  /*4760*/  @!P2 DFMA R12, R12, 2, -R22 ;  /* 0x400000000c0ca82b */ /* 0x000fca0000000816 */
[----:B------:R-:W-:-:S05]  /*4770*/  DFMA R20, R18, R20, R18 ;  /* 0x000000141214722b */ /* 0x000fca0000000012 */
[----:B------:R-:W-:-:S03]  /*4780*/  @!P2 LOP3.LUT R17, R13, 0x7ff00000, RZ, 0xc0, !PT ;  /* 0x7ff000000d11a812 */ /* 0x000fc600078ec0ff */
[----:B------:R-:W-:Y:S02]  /*4790*/  DMUL R18, R20, R12 ;  /* 0x0000000c14127228 */ /* 0x000fe40000000000 */
[----:B------:R-:W-:-:S05]  /*47a0*/  VIADD R25, R17, 0xffffffff ;  /* 0xffffffff11197836 */ /* 0x000fca0000000000 */
[----:B------:R-:W-:Y:S01]  /*47b0*/  ISETP.GT.U32.AND P0, PT, R25, 0x7feffffe, PT ;  /* 0x7feffffe1900780c */ /* 0x000fe20003f04070 */
[----:B------:R-:W-:-:S03]  /*47c0*/  DFMA R22, R18, -R4, R12 ;  /* 0x800000041216722b */ /* 0x000fc6000000000c */
[----:B------:R-:W-:-:S05]  /*47d0*/  ISETP.GT.U32.OR P0, PT, R26, 0x7feffffe, P0 ;  /* 0x7feffffe1a00780c */ /* 0x000fca0000704470 */
[----:B------:R-:W-:-:S08]  /*47e0*/  DFMA R22, R20, R22, R18 ;  /* 0x000000161416722b */ /* 0x000fd00000000012 */
[----:B------:R-:W-:Y:S05]  /*47f0*/  @P0 BRA `(.L_x_381) ;  /* 0x00000000006c0947 */ /* 0x000fea0003800000 */
[----:B------:R-:W-:-:S04]  /*4800*/  LOP3.LUT R18, R9, 0x7ff00000, RZ, 0xc0, !PT ;  /* 0x7ff0000009127812 */ /* 0x000fc800078ec0ff */
[CC--:B------:R-:W-:Y:S02]  /*4810*/  VIADDMNMX R10, R15.reuse, -R18.reuse, 0xb9600000, !PT ;  /* 0xb96000000f0a7446 */ /* 0x0c0fe40007800912 */
[----:B------:R-:W-:Y:S02]  /*4820*/  ISETP.GE.U32.AND P0, PT, R15, R18, PT ;  /* 0x000000120f00720c */ /* 0x000fe40003f06070 */
[----:B------:R-:W-:Y:S02]  /*4830*/  VIMNMX R10, PT, PT, R10, 0x46a00000, PT ;  /* 0x46a000000a0a7848 */ /* 0x000fe40003fe0100 */
[----:B------:R-:W-:Y:S01]  /*4840*/  SEL R11, R16, 0x63400000, !P0 ;  /* 0x63400000100b7807 */ /* 0x000fe20004000000 */
[----:B------:R-:W-:-:S04]  /*4850*/  IMAD.MOV.U32 R16, RZ, RZ, RZ ;  /* 0x000000ffff107224 */ /* 0x000fc800078e00ff */
[----:B------:R-:W-:-:S05]  /*4860*/  IMAD.IADD R10, R10, 0x1, -R11 ;  /* 0x000000010a0a7824 */ /* 0x000fca00078e0a0b */
[----:B------:R-:W-:-:S06]  /*4870*/  IADD3 R17, PT, PT, R10, 0x7fe00000, RZ ;  /* 0x7fe000000a117810 */ /* 0x000fcc0007ffe0ff */
        /* <DEDUP_REMOVED lines=10> */
[----:B------:R-:W-:Y:S01]  /*4920*/  MOV R4, RZ ;  /* 0x000000ff00047202 */ /* 0x000fe20000000f00 */
[----:B------:R-:W-:-:S05]  /*4930*/  DMUL.RP R16, R22, R16 ;  /* 0x0000001016107228 */ /* 0x000fca0000008000 */
[----:B------:R-:W-:-:S05]  /*4940*/  DFMA R4, R18, -R4, R22 ;  /* 0x800000041204722b */ /* 0x000fca0000000016 */
[----:B------:R-:W-:Y:S02]  /*4950*/  LOP3.LUT R9, R17, R9, RZ, 0x3c, !PT ;  /* 0x0000000911097212 */ /* 0x000fe400078e3cff */
[----:B------:R-:W-:-:S04]  /*4960*/  IADD3 R4, PT, PT, -R10, -0x43300000, RZ ;  /* 0xbcd000000a047810 */ /* 0x000fc80007ffe1ff */
[----:B------:R-:W-:-:S04]  /*4970*/  FSETP.NEU.AND P0, PT, |R5|, R4, PT ;  /* 0x000000040500720b */ /* 0x000fc80003f0d200 */
[----:B------:R-:W-:Y:S02]  /*4980*/  FSEL R18, R16, R18, !P0 ;  /* 0x0000001210127208 */ /* 0x000fe40004000000 */
[----:B------:R-:W-:Y:S01]  /*4990*/  FSEL R19, R9, R19, !P0 ;  /* 0x0000001309137208 */ /* 0x000fe20004000000 */
[----:B------:R-:W-:Y:S06]  /*49a0*/  BRA `(.L_x_382) ;  /* 0x0000000000547947 */ /* 0x000fec0003800000 */
.L_x_381:
        /* <DEDUP_REMOVED lines=8> */
[----:B------:R-:W-:Y:S02]  /*4a30*/  ISETP.NE.AND P0, PT, R17, 0x7ff00000, PT ;  /* 0x7ff000001100780c */ /* 0x000fe40003f05270 */
[----:B------:R-:W-:Y:S02]  /*4a40*/  LOP3.LUT R19, R11, 0x80000000, R9, 0x48, !PT ;  /* 0x800000000b137812 */ /* 0x000fe400078e4809 */
[----:B------:R-:W-:-:S13]  /*4a50*/  ISETP.EQ.OR P0, PT, R24, RZ, !P0 ;  /* 0x000000ff1800720c */ /* 0x000fda0004702670 */
[----:B------:R-:W-:Y:S01]  /*4a60*/  @P0 LOP3.LUT R4, R19, 0x7ff00000, RZ, 0xfc, !PT ;  /* 0x7ff0000013040812 */ /* 0x000fe200078efcff */
[----:B------:R-:W-:Y:S01]  /*4a70*/  @!P0 IMAD.MOV.U32 R18, RZ, RZ, RZ ;  /* 0x000000ffff128224 */ /* 0x000fe200078e00ff */
[----:B------:R-:W-:-:S03]  /*4a80*/  @P0 MOV R18, RZ ;  /* 0x000000ff00120202 */ /* 0x000fc60000000f00 */
[----:B------:R-:W-:Y:S01]  /*4a90*/  @P0 IMAD.MOV.U32 R19, RZ, RZ, R4 ;  /* 0x000000ffff130224 */ /* 0x000fe200078e0004 */
[----:B------:R-:W-:Y:S06]  /*4aa0*/  BRA `(.L_x_382) ;  /* 0x0000000000147947 */ /* 0x000fec0003800000 */
.L_x_384:
[----:B------:R-:W-:Y:S02]  /*4ab0*/  LOP3.LUT R19, R9, 0x80000, RZ, 0xfc, !PT ;  /* 0x0008000009137812 */ /* 0x000fe400078efcff */
[----:B------:R-:W-:Y:S01]  /*4ac0*/  MOV R18, R8 ;  /* 0x0000000800127202 */ /* 0x000fe20000000f00 */
[----:B------:R-:W-:Y:S06]  /*4ad0*/  BRA `(.L_x_382) ;  /* 0x0000000000087947 */ /* 0x000fec0003800000 */
.L_x_383:
[----:B------:R-:W-:Y:S01]  /*4ae0*/  LOP3.LUT R19, R11, 0x80000, RZ, 0xfc, !PT ;  /* 0x000800000b137812 */ /* 0x000fe200078efcff */
[----:B------:R-:W-:-:S07]  /*4af0*/  IMAD.MOV.U32 R18, RZ, RZ, R10 ;  /* 0x000000ffff127224 */ /* 0x000fce00078e000a */
.L_x_382:
[----:B------:R-:W-:Y:S05]  /*4b00*/  BSYNC.RECONVERGENT B1 ;  /* 0x0000000000017941 */ /* 0x000fea0003800200 */
.L_x_380:
[----:B------:R-:W-:Y:S01]  /*4b10*/  HFMA2 R15, -RZ, RZ, 0, 0 ;  /* 0x00000000ff0f7431 */ /* 0x000fe200000001ff */
[----:B------:R-:W-:Y:S01]  /*4b20*/  MOV R4, R18 ;  /* 0x0000001200047202 */ /* 0x000fe20000000f00 */
[----:B------:R-:W-:Y:S02]  /*4b30*/  IMAD.MOV.U32 R5, RZ, RZ, R19 ;  /* 0x000000ffff057224 */ /* 0x000fe400078e0013 */
[----:B------:R-:W-:Y:S05]  /*4b40*/  RET.REL.NODEC R14 `(_Z9af_ang_vlPdPKdS1_S1_S1_S1_S1_S1_) ;  /* 0xffffffb40e2c7950 */ /* 0x000fea0003c3ffff */
        .weak           $__internal_6_$__cuda_sm20_dsqrt_rn_f64_mediumpath_v1
        .type           $__internal_6_$__cuda_sm20_dsqrt_rn_f64_mediumpath_v1,@function
        .size           $__internal_6_$__cuda_sm20_dsqrt_rn_f64_mediumpath_v1,($_Z9af_ang_vlPdPKdS1_S1_S1_S1_S1_S1_$__internal_accurate_pow - $__internal_6_$__cuda_sm20_dsqrt_rn_f64_mediumpath_v1)
$__internal_6_$__cuda_sm20_dsqrt_rn_f64_mediumpath_v1:
        /* <DEDUP_REMOVED lines=11> */
.L_x_386:
[----:B------:R-:W-:-:S14]  /*4c00*/  DSETP.NE.AND P0, PT, R2, RZ, PT ;  /* 0x000000ff0200722a */ /* 0x000fdc0003f05000 */
[----:B------:R-:W-:Y:S05]  /*4c10*/  @!P0 BRA `(.L_x_388) ;  /* 0x0000000000588947 */ /* 0x000fea0003800000 */
[----:B------:R-:W-:-:S13]  /*4c20*/  ISETP.GE.AND P0, PT, R3, RZ, PT ;  /* 0x000000ff0300720c */ /* 0x000fda0003f06270 */
[----:B------:R-:W-:Y:S01]  /*4c30*/  @!P0 MOV R4, 0x0 ;  /* 0x0000000000048802 */ /* 0x000fe20000000f00 */
[----:B------:R-:W-:Y:S01]  /*4c40*/  @!P0 IMAD.MOV.U32 R5, RZ, RZ, -0x80000 ;  /* 0xfff80000ff058424 */ /* 0x000fe200078e00ff */
[----:B------:R-:W-:Y:S06]  /*4c50*/  @!P0 BRA `(.L_x_387) ;  /* 0x00000000004c8947 */ /* 0x000fec0003800000 */
[----:B------:R-:W-:-:S13]  /*4c60*/  ISETP.GT.AND P0, PT, R3, 0x7fefffff, PT ;  /* 0x7fefffff0300780c */ /* 0x000fda0003f04270 */
[----:B------:R-:W-:Y:S05]  /*4c70*/  @P0 BRA `(.L_x_388) ;  /* 0x0000000000400947 */ /* 0x000fea0003800000 */
[----:B------:R-:W-:Y:S01]  /*4c80*/  DMUL R2, R2, 8.11296384146066816958e+31 ;  /* 0x4690000002027828 */ /* 0x000fe20000000000 */
[----:B------:R-:W-:Y:S01]  /*4c90*/  MOV R4, RZ ;  /* 0x000000ff00047202 */ /* 0x000fe20000000f00 */
[----:B------:R-:W-:Y:S01]  /*4ca0*/  IMAD.MOV.U32 R10, RZ, RZ, 0x0 ;  /* 0x00000000ff0a7424 */ /* 0x000fe200078e00ff */
[----:B------:R-:W-:-:S03]  /*4cb0*/  MOV R11, 0x3fd80000 ;  /* 0x3fd80000000b7802 */ /* 0x000fc60000000f00 */
[----:B------:R-:W0:Y:S02]  /*4cc0*/  MUFU.RSQ64H R5, R3 ;  /* 0x0000000300057308 */ /* 0x000e240000001c00 */
[----:B0-----:R-:W-:-:S08]  /*4cd0*/  DMUL R8, R4, R4 ;  /* 0x0000000404087228 */ /* 0x001fd00000000000 */
[----:B------:R-:W-:-:S08]  /*4ce0*/  DFMA R8, R2, -R8, 1 ;  /* 0x3ff000000208742b */ /* 0x000fd00000000808 */
[----:B------:R-:W-:Y:S02]  /*4cf0*/  DFMA R10, R8, R10, 0.5 ;  /* 0x3fe00000080a742b */ /* 0x000fe4000000000a */
[----:B------:R-:W-:-:S08]  /*4d00*/  DMUL R8, R4, R8 ;  /* 0x0000000804087228 */ /* 0x000fd00000000000 */
[----:B------:R-:W-:-:S08]  /*4d10*/  DFMA R8, R10, R8, R4 ;  /* 0x000000080a08722b */ /* 0x000fd00000000004 */
[----:B------:R-:W-:Y:S02]  /*4d20*/  DMUL R4, R2, R8 ;  /* 0x0000000802047228 */ /* 0x000fe40000000000 */
[----:B------:R-:W-:-:S06]  /*4d30*/  VIADD R9, R9, 0xfff00000 ;  /* 0xfff0000009097836 */ /* 0x000fcc0000000000 */
[----:B------:R-:W-:-:S08]  /*4d40*/  DFMA R10, R4, -R4, R2 ;  /* 0x80000004040a722b */ /* 0x000fd00000000002 */
[----:B------:R-:W-:-:S10]  /*4d50*/  DFMA R4, R8, R10, R4 ;  /* 0x0000000a0804722b */ /* 0x000fd40000000004 */
[----:B------:R-:W-:Y:S01]  /*4d60*/  IADD3 R5, PT, PT, R5, -0x3500000, RZ ;  /* 0xfcb0000005057810 */ /* 0x000fe20007ffe0ff */
[----:B------:R-:W-:Y:S06]  /*4d70*/  BRA `(.L_x_387) ;  /* 0x0000000000047947 */ /* 0x000fec0003800000 */
.L_x_388:
[----:B------:R-:W-:-:S11]  /*4d80*/  DADD R4, R2, R2 ;  /* 0x0000000002047229 */ /* 0x000fd60000000002 */
.L_x_387:
[----:B------:R-:W-:Y:S05]  /*4d90*/  BSYNC.RECONVERGENT B1 ;  /* 0x0000000000017941 */ /* 0x000fea0003800200 */
.L_x_385:
[----:B------:R-:W-:Y:S01]  /*4da0*/  IMAD.MOV.U32 R7, RZ, RZ, 0x0 ;  /* 0x00000000ff077424 */ /* 0x000fe200078e00ff */
[----:B------:R-:W-:Y:S01]  /*4db0*/  MOV R9, R5 ;  /* 0x0000000500097202 */ /* 0x000fe20000000f00 */
[----:B------:R-:W-:Y:S02]  /*4dc0*/  IMAD.MOV.U32 R8, RZ, RZ, R4 ;  /* 0x000000ffff087224 */ /* 0x000fe400078e0004 */
[----:B------:R-:W-:Y:S05]  /*4dd0*/  RET.REL.NODEC R6 `(_Z9af_ang_vlPdPKdS1_S1_S1_S1_S1_S1_) ;  /* 0xffffffb006887950 */ /* 0x000fea0003c3ffff */
        .type           $_Z9af_ang_vlPdPKdS1_S1_S1_S1_S1_S1_$__internal_accurate_pow,@function
        .size           $_Z9af_ang_vlPdPKdS1_S1_S1_S1_S1_S1_$__internal_accurate_pow,(.L_x_413 - $_Z9af_ang_vlPdPKdS1_S1_S1_S1_S1_S1_$__internal_accurate_pow)
$_Z9af_ang_vlPdPKdS1_S1_S1_S1_S1_S1_$__internal_accurate_pow:
[----:B------:R-:W-:Y:S01]  /*4de0*/  ISETP.GT.U32.AND P0, PT, R5, 0xfffff, PT ;  /* 0x000fffff0500780c */ /* 0x000fe20003f04070 */
[--C-:B------:R-:W-:Y:S01]  /*4df0*/  IMAD.MOV.U32 R9, RZ, RZ, R5.reuse ;  /* 0x000000ffff097224 */ /* 0x100fe200078e0005 */
[----:B------:R-:W-:Y:S01]  /*4e00*/  MOV R8, R18 ;  /* 0x0000001200087202 */ /* 0x000fe20000000f00 */
[----:B------:R-:W-:Y:S01]  /*4e10*/  IMAD.MOV.U32 R22, RZ, RZ, RZ ;  /* 0x000000ffff167224 */ /* 0x000fe200078e00ff */
[----:B------:R-:W-:Y:S01]  /*4e20*/  MOV R10, R5 ;  /* 0x00000005000a7202 */ /* 0x000fe20000000f00 */
[----:B------:R-:W-:Y:S01]  /*4e30*/  IMAD.MOV.U32 R15, RZ, RZ, 0x3ed0f5d2 ;  /* 0x3ed0f5d2ff0f7424 */ /* 0x000fe200078e00ff */
[----:B------:R-:W-:Y:S01]  /*4e40*/  MOV R14, 0x41ad3b5a ;  /* 0x41ad3b5a000e7802 */ /* 0x000fe20000000f00 */
[----:B------:R-:W-:Y:S01]  /*4e50*/  UMOV UR4, 0x7d2cafe2 ;  /* 0x7d2cafe200047882 */ /* 0x000fe20000000000 */
[----:B------:R-:W-:Y:S01]  /*4e60*/  UMOV UR5, 0x3eb0f5ff ;  /* 0x3eb0f5ff00057882 */ /* 0x000fe20000000000 */
[----:B------:R-:W-:Y:S01]  /*4e70*/  SHF.R.U32.HI R5, RZ, 0x14, R5 ;  /* 0x00000014ff057819 */ /* 0x000fe20000011605 */
[----:B------:R-:W-:Y:S01]  /*4e80*/  UMOV UR6, 0x3b39803f ;  /* 0x3b39803f00067882 */ /* 0x000fe20000000000 */
[----:B------:R-:W-:-:S02]  /*4e90*/  UMOV UR7, 0x3c7abc9e ;  /* 0x3c7abc9e00077882 */ /* 0x000fc40000000000 */
[----:B------:R-:W-:-:S10]  /*4ea0*/  @!P0 DMUL R8, R8, 1.80143985094819840000e+16 ;  /* 0x4350000008088828 */ /* 0x000fd40000000000 */
[----:B------:R-:W-:Y:S01]  /*4eb0*/  @!P0 IMAD.MOV.U32 R10, RZ, RZ, R9 ;  /* 0x000000ffff0a8224 */ /* 0x000fe200078e0009 */
[----:B------:R-:W-:Y:S02]  /*4ec0*/  @!P0 MOV R18, R8 ;  /* 0x0000000800128202 */ /* 0x000fe40000000f00 */
[----:B------:R-:W-:Y:S02]  /*4ed0*/  @!P0 LEA.HI R5, R9, 0xffffffca, RZ, 0xc ;  /* 0xffffffca09058811 */ /* 0x000fe400078f60ff */
[----:B------:R-:W-:Y:S02]  /*4ee0*/  LOP3.LUT R10, R10, 0x800fffff, RZ, 0xc0, !PT ;  /* 0x800fffff0a0a7812 */ /* 0x000fe400078ec0ff */
[----:B------:R-:W-:Y:S02]  /*4ef0*/  IADD3 R8, PT, PT, R5, -0x3ff, RZ ;  /* 0xfffffc0105087810 */ /* 0x000fe40007ffe0ff */
[----:B------:R-:W-:-:S04]  /*4f00*/  LOP3.LUT R19, R10, 0x3ff00000, RZ, 0xfc, !PT ;  /* 0x3ff000000a137812 */ /* 0x000fc800078efcff */
[----:B------:R-:W-:-:S13]  /*4f10*/  ISETP.GE.U32.AND P1, PT, R19, 0x3ff6a09f, PT ;  /* 0x3ff6a09f1300780c */ /* 0x000fda0003f26070 */
[----:B------:R-:W-:Y:S02]  /*4f20*/  @P1 VIADD R11, R19, 0xfff00000 ;  /* 0xfff00000130b1836 */ /* 0x000fe40000000000 */
[----:B------:R-:W-:-:S03]  /*4f30*/  @P1 VIADD R8, R5, 0xfffffc02 ;  /* 0xfffffc0205081836 */ /* 0x000fc60000000000 */
[----:B------:R-:W-:-:S06]  /*4f40*/  @P1 MOV R19, R11 ;  /* 0x0000000b00131202 */ /* 0x000fcc0000000f00 */
        /* <DEDUP_REMOVED lines=39> */
[----:B------:R-:W-:Y:S01]  /*51c0*/  IADD3 R21, PT, PT, R15, 0x100000, RZ ;  /* 0x001000000f157810 */ /* 0x000fe20007ffe0ff */
[----:B------:R-:W-:-:S04]  /*51d0*/  IMAD.MOV.U32 R20, RZ, RZ, R14 ;  /* 0x000000ffff147224 */ /* 0x000fc800078e000e */
        /* <DEDUP_REMOVED lines=22> */
[----:B------:R-:W-:Y:S01]  /*5340*/  HFMA2 R11, -RZ, RZ, 3.59375, 0 ;  /* 0x43300000ff0b7431 */ /* 0x000fe200000001ff */
[----:B------:R-:W-:-:S06]  /*5350*/  LOP3.LUT R10, R8, 0x80000000, RZ, 0x3c, !PT ;  /* 0x80000000080a7812 */ /* 0x000fcc00078e3cff */
        /* <DEDUP_REMOVED lines=16> */
[----:B------:R-:W-:Y:S01]  /*5460*/  IMAD.MOV.U32 R8, RZ, RZ, 0x652b82fe ;  /* 0x652b82feff087424 */ /* 0x000fe200078e00ff */
[----:B------:R-:W-:-:S06]  /*5470*/  MOV R9, 0x3ff71547 ;  /* 0x3ff7154700097802 */ /* 0x000fcc0000000f00 */
        /* <DEDUP_REMOVED lines=42> */
[----:B------:R-:W-:Y:S01]  /*5720*/  IMAD R13, R8, 0x100000, R15 ;  /* 0x00100000080d7824 */ /* 0x000fe200078e020f */
[----:B------:R-:W-:Y:S01]  /*5730*/  MOV R12, R14 ;  /* 0x0000000e000c7202 */ /* 0x000fe20000000f00 */
        /* <DEDUP_REMOVED lines=9> */
[----:B------:R-:W-:-:S05]  /*57d0*/  @!P1 IMAD.IADD R8, R8, 0x1, -R5 ;  /* 0x0000000108089824 */ /* 0x000fca00078e0a05 */
[----:B------:R-:W-:Y:S01]  /*57e0*/  @!P1 LEA R9, R8, 0x3ff00000, 0x14 ;  /* 0x3ff0000008099811 */ /* 0x000fe200078ea0ff */
[----:B------:R-:W-:-:S06]  /*57f0*/  @!P1 IMAD.MOV.U32 R8, RZ, RZ, RZ ;  /* 0x000000ffff089224 */ /* 0x000fcc00078e00ff */
[----:B------:R-:W-:-:S11]  /*5800*/  @!P1 DMUL R12, R14, R8 ;  /* 0x000000080e0c9228 */ /* 0x000fd60000000000 */
.L_x_389:
[----:B------:R-:W-:Y:S01]  /*5810*/  DFMA R16, R16, R12, R12 ;  /* 0x0000000c1010722b */ /* 0x000fe2000000000c */
[----:B------:R-:W-:Y:S01]  /*5820*/  MOV R5, 0x0 ;  /* 0x0000000000057802 */ /* 0x000fe20000000f00 */
[----:B------:R-:W-:-:S08]  /*5830*/  DSETP.NEU.AND P0, PT, |R12|, +INF , PT ;  /* 0x7ff000000c00742a */ /* 0x000fd00003f0d200 */
[----:B------:R-:W-:Y:S02]  /*5840*/  FSEL R8, R12, R16, !P0 ;  /* 0x000000100c087208 */ /* 0x000fe40004000000 */
[----:B------:R-:W-:Y:S01]  /*5850*/  FSEL R12, R13, R17, !P0 ;  /* 0x000000110d0c7208 */ /* 0x000fe20004000000 */
[----:B------:R-:W-:Y:S06]  /*5860*/  RET.REL.NODEC R4 `(_Z9af_ang_vlPdPKdS1_S1_S1_S1_S1_S1_) ;  /* 0xffffffa404e47950 */ /* 0x000fec0003c3ffff */
.L_x_390:
        /* <DEDUP_REMOVED lines=9> */
.L_x_413:


//--------------------- .nv.global.init           --------------------------
	.section	.nv.global.init,"aw",@progbits
	.align	8
.nv.global.init:
	.type		__cudart_i2opi_d,@object
	.size		__cudart_i2opi_d,(.L_24 - __cudart_i2opi_d)
__cudart_i2opi_d:
        /*0000*/ 	.byte	0x08, 0x5d, 0x8d, 0x1f, 0xb1, 0x5f, 0xfb, 0x6b, 0xea, 0x92, 0x52, 0x8a, 0xf7, 0x39, 0x07, 0x3d
        /* <DEDUP_REMOVED lines=8> */
.L_24:


//--------------------- .nv.shared.reserved.0     --------------------------
	.section	.nv.shared.reserved.0,"aw",@nobits
	.weak		__nv_reservedSMEM_offset_0_alias
	.size		__nv_reservedSMEM_offset_0_alias, 0, 64
	.other		__nv_reservedSMEM_offset_0_alias,@"STO_CUDA_RESERVED_SHARED STV_DEFAULT"
__nv_reservedSMEM_offset_0_alias:
	.zero		0
	.zero		64


//--------------------- .nv.constant0._Z13refocus_fieldP7double2PKS_S2_ --------------------------
	.section	.nv.constant0._Z13refocus_fieldP7double2PKS_S2_,"a",@progbits
	.sectionflags	@""
	.align	4
.nv.constant0._Z13refocus_fieldP7double2PKS_S2_:
	.zero		920


//--------------------- .nv.constant0._Z19refocus_correlationP7double2PKS_S2_ --------------------------
	.section	.nv.constant0._Z19refocus_correlationP7double2PKS_S2_,"a",@progbits
	.sectionflags	@""
	.align	4
.nv.constant0._Z19refocus_correlationP7double2PKS_S2_:
	.zero		920


//--------------------- .nv.constant0._Z11ff_multipleP7double2PKS_PKdPKbS4_S4_S4_S2_S4_S4_S4_S4_S4_S4_ --------------------------
	.section	.nv.constant0._Z11ff_multipleP7double2PKS_PKdPKbS4_S4_S4_S2_S4_S4_S4_S4_S4_S4_,"a",@progbits
	.sectionflags	@""
	.align	4
.nv.constant0._Z11ff_multipleP7double2PKS_PKdPKbS4_S4_S4_S2_S4_S4_S4_S4_S4_S4_:
	.zero		1008


//--------------------- .nv.constant0._Z9ff_singleP7double2PKS_PKdS4_S4_S2_S4_S4_S4_S4_S4_S4_ --------------------------
	.section	.nv.constant0._Z9ff_singleP7double2PKS_PKdS4_S4_S2_S4_S4_S4_S4_S4_S4_,"a",@progbits
	.sectionflags	@""
	.align	4
.nv.constant0._Z9ff_singleP7double2PKS_PKdS4_S4_S2_S4_S4_S4_S4_S4_S4_:
	.zero		992


//--------------------- .nv.constant0._Z9ff_calcElP7double2S0_PKdS2_S2_S2_S2_S2_S2_S2_S2_S2_S2_ --------------------------
	.section	.nv.constant0._Z9ff_calcElP7double2S0_PKdS2_S2_S2_S2_S2_S2_S2_S2_S2_S2_,"a",@progbits
	.sectionflags	@""
	.align	4
.nv.constant0._Z9ff_calcElP7double2S0_PKdS2_S2_S2_S2_S2_S2_S2_S2_S2_S2_:
	.zero		1000


//--------------------- .nv.constant0._Z9af_ang_vlPdPKdS1_S1_S1_S1_S1_S1_ --------------------------
	.section	.nv.constant0._Z9af_ang_vlPdPKdS1_S1_S1_S1_S1_S1_,"a",@progbits
	.sectionflags	@""
	.align	4
.nv.constant0._Z9af_ang_vlPdPKdS1_S1_S1_S1_S1_S1_:
	.zero		960


//--------------------- SYMBOLS --------------------------

	.type		.nv.reservedSmem.offset0,@object
	.size		.nv.reservedSmem.offset0,0x4
